	.target	sm_103a

	.elftype	@"ET_EXEC"


//--------------------- .note.nv.tkinfo           --------------------------
	.section	.note.nv.tkinfo,"",@"SHT_NOTE"
	.sectionflags	@"SHF_NOTE_NV_TKINFO"
	.tkinfo
        /*0018*/ 	.word	0x00000002
        /*0030*/ 	.string	""
        /*0030*/ 	.string	"ptxas"
        /*0030*/ 	.string	"Cuda compilation tools, release 13.0, V13.0.88"
        /*0030*/ 	.string	"Build cuda_13.0.r13.0/compiler.36424714_0"
        /*0030*/ 	.string	"-arch sm_103a -m 64 "



//--------------------- .note.nv.cuinfo           --------------------------
	.section	.note.nv.cuinfo,"",@"SHT_NOTE"
	.sectionflags	@"SHF_NOTE_NV_CUINFO"
        /*0018*/ 	.short	0x0002
        /*001a*/ 	.short	0x0067
        /*001c*/ 	.short	0x0082
	.zero		2


//--------------------- .nv.info                  --------------------------
	.section	.nv.info,"",@"SHT_CUDA_INFO"
	.align	4


	//----- nvinfo : EIATTR_REGCOUNT
	.align		4
        /*0000*/ 	.byte	0x04, 0x2f
        /*0002*/ 	.short	(.L_12 - .L_11)
	.align		4
.L_11:
        /*0004*/ 	.word	index@(_ZN7cutlass13device_kernelIN5flash19enable_sm80_to_sm89INS1_16FlashAttnFwdSm80INS1_25CollectiveMainloopFwdSm80ILi8ELi2ELb0EN4cute5tupleIJNS5_1CILi128EEENS7_ILi64EEENS7_ILi192EEEEEELi192ENS_10bfloat16_tEfNS_4arch4Sm80ELb1ELb0ELb0ELb1ELb0ELb1ELb1ELb1EEENS1_21CollectiveEpilogueFwdINS6_IJS8_SA_S9_EEENS6_IJNS7_ILi1EEESI_SI_EEESC_SE_Li256ELb1ELb1ELb1ELb0EEENS1_36VarlenDynamicPersistentTileSchedulerILi128ELi64ELi256ELi256ELb1ELb1ELb0ELb1ELb1ELb1EEEEEEEEEvNT_6ParamsE)
        /*0008*/ 	.word	0x00000004


	//----- nvinfo : EIATTR_FRAME_SIZE
	.align		4
.L_12:
        /*000c*/ 	.byte	0x04, 0x11
        /*000e*/ 	.short	(.L_14 - .L_13)
	.align		4
.L_13:
        /*0010*/ 	.word	index@(_ZN7cutlass13device_kernelIN5flash19enable_sm80_to_sm89INS1_16FlashAttnFwdSm80INS1_25CollectiveMainloopFwdSm80ILi8ELi2ELb0EN4cute5tupleIJNS5_1CILi128EEENS7_ILi64EEENS7_ILi192EEEEEELi192ENS_10bfloat16_tEfNS_4arch4Sm80ELb1ELb0ELb0ELb1ELb0ELb1ELb1ELb1EEENS1_21CollectiveEpilogueFwdINS6_IJS8_SA_S9_EEENS6_IJNS7_ILi1EEESI_SI_EEESC_SE_Li256ELb1ELb1ELb1ELb0EEENS1_36VarlenDynamicPersistentTileSchedulerILi128ELi64ELi256ELi256ELb1ELb1ELb0ELb1ELb1ELb1EEEEEEEEEvNT_6ParamsE)
        /*0014*/ 	.word	0x00000000


	//----- nvinfo : EIATTR_REGCOUNT
	.align		4
.L_14:
        /*0018*/ 	.byte	0x04, 0x2f
        /*001a*/ 	.short	(.L_16 - .L_15)
	.align		4
.L_15:
        /*001c*/ 	.word	index@(_ZN7cutlass13device_kernelIN5flash19enable_sm80_to_sm89INS1_16FlashAttnFwdSm80INS1_25CollectiveMainloopFwdSm80ILi8ELi2ELb0EN4cute5tupleIJNS5_1CILi128EEENS7_ILi64EEENS7_ILi192EEEEEELi192ENS_10bfloat16_tEfNS_4arch4Sm80ELb1ELb0ELb0ELb1ELb0ELb0ELb1ELb1EEENS1_21CollectiveEpilogueFwdINS6_IJS8_SA_S9_EEENS6_IJNS7_ILi1EEESI_SI_EEESC_SE_Li256ELb1ELb1ELb1ELb0EEENS1_36VarlenDynamicPersistentTileSchedulerILi128ELi64ELi256ELi256ELb1ELb1ELb0ELb1ELb1ELb1EEEEEEEEEvNT_6ParamsE)
        /*0020*/ 	.word	0x00000004


	//----- nvinfo : EIATTR_FRAME_SIZE
	.align		4
.L_16:
        /*0024*/ 	.byte	0x04, 0x11
        /*0026*/ 	.short	(.L_18 - .L_17)
	.align		4
.L_17:
        /*0028*/ 	.word	index@(_ZN7cutlass13device_kernelIN5flash19enable_sm80_to_sm89INS1_16FlashAttnFwdSm80INS1_25CollectiveMainloopFwdSm80ILi8ELi2ELb0EN4cute5tupleIJNS5_1CILi128EEENS7_ILi64EEENS7_ILi192EEEEEELi192ENS_10bfloat16_tEfNS_4arch4Sm80ELb1ELb0ELb0ELb1ELb0ELb0ELb1ELb1EEENS1_21CollectiveEpilogueFwdINS6_IJS8_SA_S9_EEENS6_IJNS7_ILi1EEESI_SI_EEESC_SE_Li256ELb1ELb1ELb1ELb0EEENS1_36VarlenDynamicPersistentTileSchedulerILi128ELi64ELi256ELi256ELb1ELb1ELb0ELb1ELb1ELb1EEEEEEEEEvNT_6ParamsE)
        /*002c*/ 	.word	0x00000000


	//----- nvinfo : EIATTR_REGCOUNT
	.align		4
.L_18:
        /*0030*/ 	.byte	0x04, 0x2f
        /*0032*/ 	.short	(.L_20 - .L_19)
	.align		4
.L_19:
        /*0034*/ 	.word	index@(_ZN7cutlass13device_kernelIN5flash19enable_sm80_to_sm89INS1_16FlashAttnFwdSm80INS1_25CollectiveMainloopFwdSm80ILi8ELi2ELb1EN4cute5tupleIJNS5_1CILi128EEENS7_ILi96EEENS7_ILi192EEEEEELi192ENS_10bfloat16_tEfNS_4arch4Sm80ELb1ELb0ELb0ELb0ELb0ELb0ELb1ELb1EEENS1_21CollectiveEpilogueFwdINS6_IJS8_SA_S9_EEENS6_IJNS7_ILi1EEESI_SI_EEESC_SE_Li256ELb0ELb1ELb1ELb0EEENS1_30DynamicPersistentTileSchedulerILi256ELi256ELb1ELb1ELb0EEEEEEEEEvNT_6ParamsE)
        /*0038*/ 	.word	0x00000004


	//----- nvinfo : EIATTR_FRAME_SIZE
	.align		4
.L_20:
        /*003c*/ 	.byte	0x04, 0x11
        /*003e*/ 	.short	(.L_22 - .L_21)
	.align		4
.L_21:
        /*0040*/ 	.word	index@(_ZN7cutlass13device_kernelIN5flash19enable_sm80_to_sm89INS1_16FlashAttnFwdSm80INS1_25CollectiveMainloopFwdSm80ILi8ELi2ELb1EN4cute5tupleIJNS5_1CILi128EEENS7_ILi96EEENS7_ILi192EEEEEELi192ENS_10bfloat16_tEfNS_4arch4Sm80ELb1ELb0ELb0ELb0ELb0ELb0ELb1ELb1EEENS1_21CollectiveEpilogueFwdINS6_IJS8_SA_S9_EEENS6_IJNS7_ILi1EEESI_SI_EEESC_SE_Li256ELb0ELb1ELb1ELb0EEENS1_30DynamicPersistentTileSchedulerILi256ELi256ELb1ELb1ELb0EEEEEEEEEvNT_6ParamsE)
        /*0044*/ 	.word	0x00000000


	//----- nvinfo : EIATTR_REGCOUNT
	.align		4
.L_22:
        /*0048*/ 	.byte	0x04, 0x2f
        /*004a*/ 	.short	(.L_24 - .L_23)
	.align		4
.L_23:
        /*004c*/ 	.word	index@(_ZN7cutlass13device_kernelIN5flash19enable_sm80_to_sm89INS1_16FlashAttnFwdSm80INS1_25CollectiveMainloopFwdSm80ILi8ELi2ELb0EN4cute5tupleIJNS5_1CILi128EEENS7_ILi64EEENS7_ILi192EEEEEELi192ENS_10bfloat16_tEfNS_4arch4Sm80ELb0ELb1ELb0ELb1ELb0ELb1ELb1ELb1EEENS1_21CollectiveEpilogueFwdINS6_IJS8_SA_S9_EEENS6_IJNS7_ILi1EEESI_SI_EEESC_SE_Li256ELb1ELb1ELb1ELb0EEENS1_36VarlenDynamicPersistentTileSchedulerILi128ELi64ELi256ELi256ELb1ELb1ELb0ELb1ELb0ELb1EEEEEEEEEvNT_6ParamsE)
        /*0050*/ 	.word	0x00000004


	//----- nvinfo : EIATTR_FRAME_SIZE
	.align		4
.L_24:
        /*0054*/ 	.byte	0x04, 0x11
        /*0056*/ 	.short	(.L_26 - .L_25)
	.align		4
.L_25:
        /*0058*/ 	.word	index@(_ZN7cutlass13device_kernelIN5flash19enable_sm80_to_sm89INS1_16FlashAttnFwdSm80INS1_25CollectiveMainloopFwdSm80ILi8ELi2ELb0EN4cute5tupleIJNS5_1CILi128EEENS7_ILi64EEENS7_ILi192EEEEEELi192ENS_10bfloat16_tEfNS_4arch4Sm80ELb0ELb1ELb0ELb1ELb0ELb1ELb1ELb1EEENS1_21CollectiveEpilogueFwdINS6_IJS8_SA_S9_EEENS6_IJNS7_ILi1EEESI_SI_EEESC_SE_Li256ELb1ELb1ELb1ELb0EEENS1_36VarlenDynamicPersistentTileSchedulerILi128ELi64ELi256ELi256ELb1ELb1ELb0ELb1ELb0ELb1EEEEEEEEEvNT_6ParamsE)
        /*005c*/ 	.word	0x00000000


	//----- nvinfo : EIATTR_REGCOUNT
	.align		4
.L_26:
        /*0060*/ 	.byte	0x04, 0x2f
        /*0062*/ 	.short	(.L_28 - .L_27)
	.align		4
.L_27:
        /*0064*/ 	.word	index@(_ZN7cutlass13device_kernelIN5flash19enable_sm80_to_sm89INS1_16FlashAttnFwdSm80INS1_25CollectiveMainloopFwdSm80ILi8ELi2ELb0EN4cute5tupleIJNS5_1CILi128EEENS7_ILi64EEENS7_ILi192EEEEEELi192ENS_10bfloat16_tEfNS_4arch4Sm80ELb0ELb1ELb0ELb1ELb0ELb0ELb1ELb1EEENS1_21CollectiveEpilogueFwdINS6_IJS8_SA_S9_EEENS6_IJNS7_ILi1EEESI_SI_EEESC_SE_Li256ELb1ELb1ELb1ELb0EEENS1_36VarlenDynamicPersistentTileSchedulerILi128ELi64ELi256ELi256ELb1ELb1ELb0ELb1ELb0ELb1EEEEEEEEEvNT_6ParamsE)
        /*0068*/ 	.word	0x00000004


	//----- nvinfo : EIATTR_FRAME_SIZE
	.align		4
.L_28:
        /*006c*/ 	.byte	0x04, 0x11
        /*006e*/ 	.short	(.L_30 - .L_29)
	.align		4
.L_29:
        /*0070*/ 	.word	index@(_ZN7cutlass13device_kernelIN5flash19enable_sm80_to_sm89INS1_16FlashAttnFwdSm80INS1_25CollectiveMainloopFwdSm80ILi8ELi2ELb0EN4cute5tupleIJNS5_1CILi128EEENS7_ILi64EEENS7_ILi192EEEEEELi192ENS_10bfloat16_tEfNS_4arch4Sm80ELb0ELb1ELb0ELb1ELb0ELb0ELb1ELb1EEENS1_21CollectiveEpilogueFwdINS6_IJS8_SA_S9_EEENS6_IJNS7_ILi1EEESI_SI_EEESC_SE_Li256ELb1ELb1ELb1ELb0EEENS1_36VarlenDynamicPersistentTileSchedulerILi128ELi64ELi256ELi256ELb1ELb1ELb0ELb1ELb0ELb1EEEEEEEEEvNT_6ParamsE)
        /*0074*/ 	.word	0x00000000


	//----- nvinfo : EIATTR_REGCOUNT
	.align		4
.L_30:
        /*0078*/ 	.byte	0x04, 0x2f
        /*007a*/ 	.short	(.L_32 - .L_31)
	.align		4
.L_31:
        /*007c*/ 	.word	index@(_ZN7cutlass13device_kernelIN5flash19enable_sm80_to_sm89INS1_16FlashAttnFwdSm80INS1_25CollectiveMainloopFwdSm80ILi8ELi2ELb0EN4cute5tupleIJNS5_1CILi128EEENS7_ILi64EEENS7_ILi192EEEEEELi192ENS_10bfloat16_tEfNS_4arch4Sm80ELb0ELb1ELb0ELb0ELb0ELb0ELb1ELb1EEENS1_21CollectiveEpilogueFwdINS6_IJS8_SA_S9_EEENS6_IJNS7_ILi1EEESI_SI_EEESC_SE_Li256ELb0ELb1ELb1ELb0EEENS1_19SingleTileSchedulerILb0ELb1ELb1ELi128EEEEEEEEEvNT_6ParamsE)
        /*0080*/ 	.word	0x00000004


	//----- nvinfo : EIATTR_FRAME_SIZE
	.align		4
.L_32:
        /*0084*/ 	.byte	0x04, 0x11
        /*0086*/ 	.short	(.L_34 - .L_33)
	.align		4
.L_33:
        /*0088*/ 	.word	index@(_ZN7cutlass13device_kernelIN5flash19enable_sm80_to_sm89INS1_16FlashAttnFwdSm80INS1_25CollectiveMainloopFwdSm80ILi8ELi2ELb0EN4cute5tupleIJNS5_1CILi128EEENS7_ILi64EEENS7_ILi192EEEEEELi192ENS_10bfloat16_tEfNS_4arch4Sm80ELb0ELb1ELb0ELb0ELb0ELb0ELb1ELb1EEENS1_21CollectiveEpilogueFwdINS6_IJS8_SA_S9_EEENS6_IJNS7_ILi1EEESI_SI_EEESC_SE_Li256ELb0ELb1ELb1ELb0EEENS1_19SingleTileSchedulerILb0ELb1ELb1ELi128EEEEEEEEEvNT_6ParamsE)
        /*008c*/ 	.word	0x00000000


	//----- nvinfo : EIATTR_REGCOUNT
	.align		4
.L_34:
        /*0090*/ 	.byte	0x04, 0x2f
        /*0092*/ 	.short	(.L_36 - .L_35)
	.align		4
.L_35:
        /*0094*/ 	.word	index@(_ZN7cutlass13device_kernelIN5flash19enable_sm80_to_sm89INS1_16FlashAttnFwdSm80INS1_25CollectiveMainloopFwdSm80ILi8ELi2ELb0EN4cute5tupleIJNS5_1CILi128EEENS7_ILi64EEENS7_ILi192EEEEEELi192ENS_10bfloat16_tEfNS_4arch4Sm80ELb0ELb0ELb0ELb1ELb0ELb1ELb1ELb1EEENS1_21CollectiveEpilogueFwdINS6_IJS8_SA_S9_EEENS6_IJNS7_ILi1EEESI_SI_EEESC_SE_Li256ELb1ELb1ELb1ELb0EEENS1_36VarlenDynamicPersistentTileSchedulerILi128ELi64ELi256ELi256ELb1ELb1ELb0ELb0ELb1ELb1EEEEEEEEEvNT_6ParamsE)
        /*0098*/ 	.word	0x00000004


	//----- nvinfo : EIATTR_FRAME_SIZE
	.align		4
.L_36:
        /*009c*/ 	.byte	0x04, 0x11
        /*009e*/ 	.short	(.L_38 - .L_37)
	.align		4
.L_37:
        /*00a0*/ 	.word	index@(_ZN7cutlass13device_kernelIN5flash19enable_sm80_to_sm89INS1_16FlashAttnFwdSm80INS1_25CollectiveMainloopFwdSm80ILi8ELi2ELb0EN4cute5tupleIJNS5_1CILi128EEENS7_ILi64EEENS7_ILi192EEEEEELi192ENS_10bfloat16_tEfNS_4arch4Sm80ELb0ELb0ELb0ELb1ELb0ELb1ELb1ELb1EEENS1_21CollectiveEpilogueFwdINS6_IJS8_SA_S9_EEENS6_IJNS7_ILi1EEESI_SI_EEESC_SE_Li256ELb1ELb1ELb1ELb0EEENS1_36VarlenDynamicPersistentTileSchedulerILi128ELi64ELi256ELi256ELb1ELb1ELb0ELb0ELb1ELb1EEEEEEEEEvNT_6ParamsE)
        /*00a4*/ 	.word	0x00000000


	//----- nvinfo : EIATTR_REGCOUNT
	.align		4
.L_38:
        /*00a8*/ 	.byte	0x04, 0x2f
        /*00aa*/ 	.short	(.L_40 - .L_39)
	.align		4
.L_39:
        /*00ac*/ 	.word	index@(_ZN7cutlass13device_kernelIN5flash19enable_sm80_to_sm89INS1_16FlashAttnFwdSm80INS1_25CollectiveMainloopFwdSm80ILi8ELi2ELb0EN4cute5tupleIJNS5_1CILi128EEENS7_ILi64EEENS7_ILi192EEEEEELi192ENS_10bfloat16_tEfNS_4arch4Sm80ELb0ELb0ELb0ELb1ELb0ELb0ELb1ELb1EEENS1_21CollectiveEpilogueFwdINS6_IJS8_SA_S9_EEENS6_IJNS7_ILi1EEESI_SI_EEESC_SE_Li256ELb1ELb1ELb1ELb0EEENS1_36VarlenDynamicPersistentTileSchedulerILi128ELi64ELi256ELi256ELb1ELb1ELb0ELb0ELb1ELb1EEEEEEEEEvNT_6ParamsE)
        /*00b0*/ 	.word	0x00000004


	//----- nvinfo : EIATTR_FRAME_SIZE
	.align		4
.L_40:
        /*00b4*/ 	.byte	0x04, 0x11
        /*00b6*/ 	.short	(.L_42 - .L_41)
	.align		4
.L_41:
        /*00b8*/ 	.word	index@(_ZN7cutlass13device_kernelIN5flash19enable_sm80_to_sm89INS1_16FlashAttnFwdSm80INS1_25CollectiveMainloopFwdSm80ILi8ELi2ELb0EN4cute5tupleIJNS5_1CILi128EEENS7_ILi64EEENS7_ILi192EEEEEELi192ENS_10bfloat16_tEfNS_4arch4Sm80ELb0ELb0ELb0ELb1ELb0ELb0ELb1ELb1EEENS1_21CollectiveEpilogueFwdINS6_IJS8_SA_S9_EEENS6_IJNS7_ILi1EEESI_SI_EEESC_SE_Li256ELb1ELb1ELb1ELb0EEENS1_36VarlenDynamicPersistentTileSchedulerILi128ELi64ELi256ELi256ELb1ELb1ELb0ELb0ELb1ELb1EEEEEEEEEvNT_6ParamsE)
        /*00bc*/ 	.word	0x00000000


	//----- nvinfo : EIATTR_REGCOUNT
	.align		4
.L_42:
        /*00c0*/ 	.byte	0x04, 0x2f
        /*00c2*/ 	.short	(.L_44 - .L_43)
	.align		4
.L_43:
        /*00c4*/ 	.word	index@(_ZN7cutlass13device_kernelIN5flash19enable_sm80_to_sm89INS1_16FlashAttnFwdSm80INS1_25CollectiveMainloopFwdSm80ILi8ELi2ELb1EN4cute5tupleIJNS5_1CILi128EEENS7_ILi96EEENS7_ILi192EEEEEELi192ENS_10bfloat16_tEfNS_4arch4Sm80ELb0ELb0ELb0ELb0ELb0ELb0ELb1ELb1EEENS1_21CollectiveEpilogueFwdINS6_IJS8_SA_S9_EEENS6_IJNS7_ILi1EEESI_SI_EEESC_SE_Li256ELb0ELb1ELb1ELb0EEENS1_19SingleTileSchedulerILb0ELb1ELb1ELi128EEEEEEEEEvNT_6ParamsE)
        /*00c8*/ 	.word	0x00000004


	//----- nvinfo : EIATTR_FRAME_SIZE
	.align		4
.L_44:
        /*00cc*/ 	.byte	0x04, 0x11
        /*00ce*/ 	.short	(.L_46 - .L_45)
	.align		4
.L_45:
        /*00d0*/ 	.word	index@(_ZN7cutlass13device_kernelIN5flash19enable_sm80_to_sm89INS1_16FlashAttnFwdSm80INS1_25CollectiveMainloopFwdSm80ILi8ELi2ELb1EN4cute5tupleIJNS5_1CILi128EEENS7_ILi96EEENS7_ILi192EEEEEELi192ENS_10bfloat16_tEfNS_4arch4Sm80ELb0ELb0ELb0ELb0ELb0ELb0ELb1ELb1EEENS1_21CollectiveEpilogueFwdINS6_IJS8_SA_S9_EEENS6_IJNS7_ILi1EEESI_SI_EEESC_SE_Li256ELb0ELb1ELb1ELb0EEENS1_19SingleTileSchedulerILb0ELb1ELb1ELi128EEEEEEEEEvNT_6ParamsE)
        /*00d4*/ 	.word	0x00000000


	//----- nvinfo : EIATTR_REGCOUNT
	.align		4
.L_46:
        /*00d8*/ 	.byte	0x04, 0x2f
        /*00da*/ 	.short	(.L_48 - .L_47)
	.align		4
.L_47:
        /*00dc*/ 	.word	index@(_ZN7cutlass13device_kernelIN5flash19enable_sm80_to_sm89INS1_16FlashAttnFwdSm80INS1_25CollectiveMainloopFwdSm80ILi8ELi1ELb0EN4cute5tupleIJNS5_1CILi128EEENS7_ILi64EEENS7_ILi192EEEEEELi192ENS_10bfloat16_tEfNS_4arch4Sm80ELb1ELb0ELb0ELb1ELb0ELb1ELb1ELb1EEENS1_21CollectiveEpilogueFwdINS6_IJS8_SA_S9_EEENS6_IJNS7_ILi1EEESI_SI_EEESC_SE_Li256ELb1ELb1ELb1ELb0EEENS1_36VarlenDynamicPersistentTileSchedulerILi128ELi64ELi256ELi256ELb1ELb1ELb0ELb1ELb1ELb1EEEEEEEEEvNT_6ParamsE)
        /*00e0*/ 	.word	0x00000004


	//----- nvinfo : EIATTR_FRAME_SIZE
	.align		4
.L_48:
        /*00e4*/ 	.byte	0x04, 0x11
        /*00e6*/ 	.short	(.L_50 - .L_49)
	.align		4
.L_49:
        /*00e8*/ 	.word	index@(_ZN7cutlass13device_kernelIN5flash19enable_sm80_to_sm89INS1_16FlashAttnFwdSm80INS1_25CollectiveMainloopFwdSm80ILi8ELi1ELb0EN4cute5tupleIJNS5_1CILi128EEENS7_ILi64EEENS7_ILi192EEEEEELi192ENS_10bfloat16_tEfNS_4arch4Sm80ELb1ELb0ELb0ELb1ELb0ELb1ELb1ELb1EEENS1_21CollectiveEpilogueFwdINS6_IJS8_SA_S9_EEENS6_IJNS7_ILi1EEESI_SI_EEESC_SE_Li256ELb1ELb1ELb1ELb0EEENS1_36VarlenDynamicPersistentTileSchedulerILi128ELi64ELi256ELi256ELb1ELb1ELb0ELb1ELb1ELb1EEEEEEEEEvNT_6ParamsE)
        /*00ec*/ 	.word	0x00000000


	//----- nvinfo : EIATTR_REGCOUNT
	.align		4
.L_50:
        /*00f0*/ 	.byte	0x04, 0x2f
        /*00f2*/ 	.short	(.L_52 - .L_51)
	.align		4
.L_51:
        /*00f4*/ 	.word	index@(_ZN7cutlass13device_kernelIN5flash19enable_sm80_to_sm89INS1_16FlashAttnFwdSm80INS1_25CollectiveMainloopFwdSm80ILi8ELi1ELb0EN4cute5tupleIJNS5_1CILi128EEENS7_ILi64EEENS7_ILi192EEEEEELi192ENS_10bfloat16_tEfNS_4arch4Sm80ELb1ELb0ELb0ELb1ELb0ELb0ELb1ELb1EEENS1_21CollectiveEpilogueFwdINS6_IJS8_SA_S9_EEENS6_IJNS7_ILi1EEESI_SI_EEESC_SE_Li256ELb1ELb1ELb1ELb0EEENS1_36VarlenDynamicPersistentTileSchedulerILi128ELi64ELi256ELi256ELb1ELb1ELb0ELb1ELb1ELb1EEEEEEEEEvNT_6ParamsE)
        /*00f8*/ 	.word	0x00000004


	//----- nvinfo : EIATTR_FRAME_SIZE
	.align		4
.L_52:
        /*00fc*/ 	.byte	0x04, 0x11
        /*00fe*/ 	.short	(.L_54 - .L_53)
	.align		4
.L_53:
        /*0100*/ 	.word	index@(_ZN7cutlass13device_kernelIN5flash19enable_sm80_to_sm89INS1_16FlashAttnFwdSm80INS1_25CollectiveMainloopFwdSm80ILi8ELi1ELb0EN4cute5tupleIJNS5_1CILi128EEENS7_ILi64EEENS7_ILi192EEEEEELi192ENS_10bfloat16_tEfNS_4arch4Sm80ELb1ELb0ELb0ELb1ELb0ELb0ELb1ELb1EEENS1_21CollectiveEpilogueFwdINS6_IJS8_SA_S9_EEENS6_IJNS7_ILi1EEESI_SI_EEESC_SE_Li256ELb1ELb1ELb1ELb0EEENS1_36VarlenDynamicPersistentTileSchedulerILi128ELi64ELi256ELi256ELb1ELb1ELb0ELb1ELb1ELb1EEEEEEEEEvNT_6ParamsE)
        /*0104*/ 	.word	0x00000000


	//----- nvinfo : EIATTR_REGCOUNT
	.align		4
.L_54:
        /*0108*/ 	.byte	0x04, 0x2f
        /*010a*/ 	.short	(.L_56 - .L_55)
	.align		4
.L_55:
        /*010c*/ 	.word	index@(_ZN7cutlass13device_kernelIN5flash19enable_sm80_to_sm89INS1_16FlashAttnFwdSm80INS1_25CollectiveMainloopFwdSm80ILi8ELi1ELb1EN4cute5tupleIJNS5_1CILi128EEENS7_ILi96EEENS7_ILi192EEEEEELi192ENS_10bfloat16_tEfNS_4arch4Sm80ELb1ELb0ELb0ELb0ELb0ELb0ELb1ELb1EEENS1_21CollectiveEpilogueFwdINS6_IJS8_SA_S9_EEENS6_IJNS7_ILi1EEESI_SI_EEESC_SE_Li256ELb0ELb1ELb1ELb0EEENS1_30DynamicPersistentTileSchedulerILi256ELi256ELb1ELb1ELb0EEEEEEEEEvNT_6ParamsE)
        /*0110*/ 	.word	0x00000004


	//----- nvinfo : EIATTR_FRAME_SIZE
	.align		4
.L_56:
        /*0114*/ 	.byte	0x04, 0x11
        /*0116*/ 	.short	(.L_58 - .L_57)
	.align		4
.L_57:
        /*0118*/ 	.word	index@(_ZN7cutlass13device_kernelIN5flash19enable_sm80_to_sm89INS1_16FlashAttnFwdSm80INS1_25CollectiveMainloopFwdSm80ILi8ELi1ELb1EN4cute5tupleIJNS5_1CILi128EEENS7_ILi96EEENS7_ILi192EEEEEELi192ENS_10bfloat16_tEfNS_4arch4Sm80ELb1ELb0ELb0ELb0ELb0ELb0ELb1ELb1EEENS1_21CollectiveEpilogueFwdINS6_IJS8_SA_S9_EEENS6_IJNS7_ILi1EEESI_SI_EEESC_SE_Li256ELb0ELb1ELb1ELb0EEENS1_30DynamicPersistentTileSchedulerILi256ELi256ELb1ELb1ELb0EEEEEEEEEvNT_6ParamsE)
        /*011c*/ 	.word	0x00000000


	//----- nvinfo : EIATTR_REGCOUNT
	.align		4
.L_58:
        /*0120*/ 	.byte	0x04, 0x2f
        /*0122*/ 	.short	(.L_60 - .L_59)
	.align		4
.L_59:
        /*0124*/ 	.word	index@(_ZN7cutlass13device_kernelIN5flash19enable_sm80_to_sm89INS1_16FlashAttnFwdSm80INS1_25CollectiveMainloopFwdSm80ILi8ELi1ELb0EN4cute5tupleIJNS5_1CILi128EEENS7_ILi64EEENS7_ILi192EEEEEELi192ENS_10bfloat16_tEfNS_4arch4Sm80ELb0ELb1ELb0ELb1ELb0ELb1ELb1ELb1EEENS1_21CollectiveEpilogueFwdINS6_IJS8_SA_S9_EEENS6_IJNS7_ILi1EEESI_SI_EEESC_SE_Li256ELb1ELb1ELb1ELb0EEENS1_36VarlenDynamicPersistentTileSchedulerILi128ELi64ELi256ELi256ELb1ELb1ELb0ELb1ELb0ELb1EEEEEEEEEvNT_6ParamsE)
        /*0128*/ 	.word	0x00000004


	//----- nvinfo : EIATTR_FRAME_SIZE
	.align		4
.L_60:
        /*012c*/ 	.byte	0x04, 0x11
        /*012e*/ 	.short	(.L_62 - .L_61)
	.align		4
.L_61:
        /*0130*/ 	.word	index@(_ZN7cutlass13device_kernelIN5flash19enable_sm80_to_sm89INS1_16FlashAttnFwdSm80INS1_25CollectiveMainloopFwdSm80ILi8ELi1ELb0EN4cute5tupleIJNS5_1CILi128EEENS7_ILi64EEENS7_ILi192EEEEEELi192ENS_10bfloat16_tEfNS_4arch4Sm80ELb0ELb1ELb0ELb1ELb0ELb1ELb1ELb1EEENS1_21CollectiveEpilogueFwdINS6_IJS8_SA_S9_EEENS6_IJNS7_ILi1EEESI_SI_EEESC_SE_Li256ELb1ELb1ELb1ELb0EEENS1_36VarlenDynamicPersistentTileSchedulerILi128ELi64ELi256ELi256ELb1ELb1ELb0ELb1ELb0ELb1EEEEEEEEEvNT_6ParamsE)
        /*0134*/ 	.word	0x00000000


	//----- nvinfo : EIATTR_REGCOUNT
	.align		4
.L_62:
        /*0138*/ 	.byte	0x04, 0x2f
        /*013a*/ 	.short	(.L_64 - .L_63)
	.align		4
.L_63:
        /*013c*/ 	.word	index@(_ZN7cutlass13device_kernelIN5flash19enable_sm80_to_sm89INS1_16FlashAttnFwdSm80INS1_25CollectiveMainloopFwdSm80ILi8ELi1ELb0EN4cute5tupleIJNS5_1CILi128EEENS7_ILi64EEENS7_ILi192EEEEEELi192ENS_10bfloat16_tEfNS_4arch4Sm80ELb0ELb1ELb0ELb1ELb0ELb0ELb1ELb1EEENS1_21CollectiveEpilogueFwdINS6_IJS8_SA_S9_EEENS6_IJNS7_ILi1EEESI_SI_EEESC_SE_Li256ELb1ELb1ELb1ELb0EEENS1_36VarlenDynamicPersistentTileSchedulerILi128ELi64ELi256ELi256ELb1ELb1ELb0ELb1ELb0ELb1EEEEEEEEEvNT_6ParamsE)
        /*0140*/ 	.word	0x00000004


	//----- nvinfo : EIATTR_FRAME_SIZE
	.align		4
.L_64:
        /*0144*/ 	.byte	0x04, 0x11
        /*0146*/ 	.short	(.L_66 - .L_65)
	.align		4
.L_65:
        /*0148*/ 	.word	index@(_ZN7cutlass13device_kernelIN5flash19enable_sm80_to_sm89INS1_16FlashAttnFwdSm80INS1_25CollectiveMainloopFwdSm80ILi8ELi1ELb0EN4cute5tupleIJNS5_1CILi128EEENS7_ILi64EEENS7_ILi192EEEEEELi192ENS_10bfloat16_tEfNS_4arch4Sm80ELb0ELb1ELb0ELb1ELb0ELb0ELb1ELb1EEENS1_21CollectiveEpilogueFwdINS6_IJS8_SA_S9_EEENS6_IJNS7_ILi1EEESI_SI_EEESC_SE_Li256ELb1ELb1ELb1ELb0EEENS1_36VarlenDynamicPersistentTileSchedulerILi128ELi64ELi256ELi256ELb1ELb1ELb0ELb1ELb0ELb1EEEEEEEEEvNT_6ParamsE)
        /*014c*/ 	.word	0x00000000


	//----- nvinfo : EIATTR_REGCOUNT
	.align		4
.L_66:
        /*0150*/ 	.byte	0x04, 0x2f
        /*0152*/ 	.short	(.L_68 - .L_67)
	.align		4
.L_67:
        /*0154*/ 	.word	index@(_ZN7cutlass13device_kernelIN5flash19enable_sm80_to_sm89INS1_16FlashAttnFwdSm80INS1_25CollectiveMainloopFwdSm80ILi8ELi1ELb0EN4cute5tupleIJNS5_1CILi128EEENS7_ILi64EEENS7_ILi192EEEEEELi192ENS_10bfloat16_tEfNS_4arch4Sm80ELb0ELb1ELb0ELb0ELb0ELb0ELb1ELb1EEENS1_21CollectiveEpilogueFwdINS6_IJS8_SA_S9_EEENS6_IJNS7_ILi1EEESI_SI_EEESC_SE_Li256ELb0ELb1ELb1ELb0EEENS1_19SingleTileSchedulerILb0ELb1ELb1ELi128EEEEEEEEEvNT_6ParamsE)
        /*0158*/ 	.word	0x00000004


	//----- nvinfo : EIATTR_FRAME_SIZE
	.align		4
.L_68:
        /*015c*/ 	.byte	0x04, 0x11
        /*015e*/ 	.short	(.L_70 - .L_69)
	.align		4
.L_69:
        /*0160*/ 	.word	index@(_ZN7cutlass13device_kernelIN5flash19enable_sm80_to_sm89INS1_16FlashAttnFwdSm80INS1_25CollectiveMainloopFwdSm80ILi8ELi1ELb0EN4cute5tupleIJNS5_1CILi128EEENS7_ILi64EEENS7_ILi192EEEEEELi192ENS_10bfloat16_tEfNS_4arch4Sm80ELb0ELb1ELb0ELb0ELb0ELb0ELb1ELb1EEENS1_21CollectiveEpilogueFwdINS6_IJS8_SA_S9_EEENS6_IJNS7_ILi1EEESI_SI_EEESC_SE_Li256ELb0ELb1ELb1ELb0EEENS1_19SingleTileSchedulerILb0ELb1ELb1ELi128EEEEEEEEEvNT_6ParamsE)
        /*0164*/ 	.word	0x00000000


	//----- nvinfo : EIATTR_REGCOUNT
	.align		4
.L_70:
        /*0168*/ 	.byte	0x04, 0x2f
        /*016a*/ 	.short	(.L_72 - .L_71)
	.align		4
.L_71:
        /*016c*/ 	.word	index@(_ZN7cutlass13device_kernelIN5flash19enable_sm80_to_sm89INS1_16FlashAttnFwdSm80INS1_25CollectiveMainloopFwdSm80ILi8ELi1ELb0EN4cute5tupleIJNS5_1CILi128EEENS7_ILi64EEENS7_ILi192EEEEEELi192ENS_10bfloat16_tEfNS_4arch4Sm80ELb0ELb0ELb0ELb1ELb0ELb1ELb1ELb1EEENS1_21CollectiveEpilogueFwdINS6_IJS8_SA_S9_EEENS6_IJNS7_ILi1EEESI_SI_EEESC_SE_Li256ELb1ELb1ELb1ELb0EEENS1_36VarlenDynamicPersistentTileSchedulerILi128ELi64ELi256ELi256ELb1ELb1ELb0ELb0ELb1ELb1EEEEEEEEEvNT_6ParamsE)
        /*0170*/ 	.word	0x00000004


	//----- nvinfo : EIATTR_FRAME_SIZE
	.align		4
.L_72:
        /*0174*/ 	.byte	0x04, 0x11
        /*0176*/ 	.short	(.L_74 - .L_73)
	.align		4
.L_73:
        /*0178*/ 	.word	index@(_ZN7cutlass13device_kernelIN5flash19enable_sm80_to_sm89INS1_16FlashAttnFwdSm80INS1_25CollectiveMainloopFwdSm80ILi8ELi1ELb0EN4cute5tupleIJNS5_1CILi128EEENS7_ILi64EEENS7_ILi192EEEEEELi192ENS_10bfloat16_tEfNS_4arch4Sm80ELb0ELb0ELb0ELb1ELb0ELb1ELb1ELb1EEENS1_21CollectiveEpilogueFwdINS6_IJS8_SA_S9_EEENS6_IJNS7_ILi1EEESI_SI_EEESC_SE_Li256ELb1ELb1ELb1ELb0EEENS1_36VarlenDynamicPersistentTileSchedulerILi128ELi64ELi256ELi256ELb1ELb1ELb0ELb0ELb1ELb1EEEEEEEEEvNT_6ParamsE)
        /*017c*/ 	.word	0x00000000


	//----- nvinfo : EIATTR_REGCOUNT
	.align		4
.L_74:
        /*0180*/ 	.byte	0x04, 0x2f
        /*0182*/ 	.short	(.L_76 - .L_75)
	.align		4
.L_75:
        /*0184*/ 	.word	index@(_ZN7cutlass13device_kernelIN5flash19enable_sm80_to_sm89INS1_16FlashAttnFwdSm80INS1_25CollectiveMainloopFwdSm80ILi8ELi1ELb0EN4cute5tupleIJNS5_1CILi128EEENS7_ILi64EEENS7_ILi192EEEEEELi192ENS_10bfloat16_tEfNS_4arch4Sm80ELb0ELb0ELb0ELb1ELb0ELb0ELb1ELb1EEENS1_21CollectiveEpilogueFwdINS6_IJS8_SA_S9_EEENS6_IJNS7_ILi1EEESI_SI_EEESC_SE_Li256ELb1ELb1ELb1ELb0EEENS1_36VarlenDynamicPersistentTileSchedulerILi128ELi64ELi256ELi256ELb1ELb1ELb0ELb0ELb1ELb1EEEEEEEEEvNT_6ParamsE)
        /*0188*/ 	.word	0x00000004


	//----- nvinfo : EIATTR_FRAME_SIZE
	.align		4
.L_76:
        /*018c*/ 	.byte	0x04, 0x11
        /*018e*/ 	.short	(.L_78 - .L_77)
	.align		4
.L_77:
        /*0190*/ 	.word	index@(_ZN7cutlass13device_kernelIN5flash19enable_sm80_to_sm89INS1_16FlashAttnFwdSm80INS1_25CollectiveMainloopFwdSm80ILi8ELi1ELb0EN4cute5tupleIJNS5_1CILi128EEENS7_ILi64EEENS7_ILi192EEEEEELi192ENS_10bfloat16_tEfNS_4arch4Sm80ELb0ELb0ELb0ELb1ELb0ELb0ELb1ELb1EEENS1_21CollectiveEpilogueFwdINS6_IJS8_SA_S9_EEENS6_IJNS7_ILi1EEESI_SI_EEESC_SE_Li256ELb1ELb1ELb1ELb0EEENS1_36VarlenDynamicPersistentTileSchedulerILi128ELi64ELi256ELi256ELb1ELb1ELb0ELb0ELb1ELb1EEEEEEEEEvNT_6ParamsE)
        /*0194*/ 	.word	0x00000000


	//----- nvinfo : EIATTR_REGCOUNT
	.align		4
.L_78:
        /*0198*/ 	.byte	0x04, 0x2f
        /*019a*/ 	.short	(.L_80 - .L_79)
	.align		4
.L_79:
        /*019c*/ 	.word	index@(_ZN7cutlass13device_kernelIN5flash19enable_sm80_to_sm89INS1_16FlashAttnFwdSm80INS1_25CollectiveMainloopFwdSm80ILi8ELi1ELb1EN4cute5tupleIJNS5_1CILi128EEENS7_ILi96EEENS7_ILi192EEEEEELi192ENS_10bfloat16_tEfNS_4arch4Sm80ELb0ELb0ELb0ELb0ELb0ELb0ELb1ELb1EEENS1_21CollectiveEpilogueFwdINS6_IJS8_SA_S9_EEENS6_IJNS7_ILi1EEESI_SI_EEESC_SE_Li256ELb0ELb1ELb1ELb0EEENS1_19SingleTileSchedulerILb0ELb1ELb1ELi128EEEEEEEEEvNT_6ParamsE)
        /*01a0*/ 	.word	0x00000004


	//----- nvinfo : EIATTR_FRAME_SIZE
	.align		4
.L_80:
        /*01a4*/ 	.byte	0x04, 0x11
        /*01a6*/ 	.short	(.L_82 - .L_81)
	.align		4
.L_81:
        /*01a8*/ 	.word	index@(_ZN7cutlass13device_kernelIN5flash19enable_sm80_to_sm89INS1_16FlashAttnFwdSm80INS1_25CollectiveMainloopFwdSm80ILi8ELi1ELb1EN4cute5tupleIJNS5_1CILi128EEENS7_ILi96EEENS7_ILi192EEEEEELi192ENS_10bfloat16_tEfNS_4arch4Sm80ELb0ELb0ELb0ELb0ELb0ELb0ELb1ELb1EEENS1_21CollectiveEpilogueFwdINS6_IJS8_SA_S9_EEENS6_IJNS7_ILi1EEESI_SI_EEESC_SE_Li256ELb0ELb1ELb1ELb0EEENS1_19SingleTileSchedulerILb0ELb1ELb1ELi128EEEEEEEEEvNT_6ParamsE)
        /*01ac*/ 	.word	0x00000000


	//----- nvinfo : EIATTR_REGCOUNT
	.align		4
.L_82:
        /*01b0*/ 	.byte	0x04, 0x2f
        /*01b2*/ 	.short	(.L_84 - .L_83)
	.align		4
.L_83:
        /*01b4*/ 	.word	index@(_ZN7cutlass13device_kernelIN5flash19enable_sm80_to_sm89INS1_16FlashAttnFwdSm80INS1_25CollectiveMainloopFwdSm80ILi8ELi2ELb0EN4cute5tupleIJNS5_1CILi128EEENS7_ILi64EEENS7_ILi192EEEEEELi192ENS_10bfloat16_tEfNS_4arch4Sm80ELb1ELb0ELb1ELb1ELb0ELb1ELb1ELb1EEENS1_21CollectiveEpilogueFwdINS6_IJS8_SA_S9_EEENS6_IJNS7_ILi1EEESI_SI_EEESC_SE_Li256ELb1ELb1ELb1ELb0EEENS1_36VarlenDynamicPersistentTileSchedulerILi128ELi64ELi256ELi256ELb1ELb1ELb0ELb1ELb1ELb1EEEEEEEEEvNT_6ParamsE)
        /*01b8*/ 	.word	0x00000004


	//----- nvinfo : EIATTR_FRAME_SIZE
	.align		4
.L_84:
        /*01bc*/ 	.byte	0x04, 0x11
        /*01be*/ 	.short	(.L_86 - .L_85)
	.align		4
.L_85:
        /*01c0*/ 	.word	index@(_ZN7cutlass13device_kernelIN5flash19enable_sm80_to_sm89INS1_16FlashAttnFwdSm80INS1_25CollectiveMainloopFwdSm80ILi8ELi2ELb0EN4cute5tupleIJNS5_1CILi128EEENS7_ILi64EEENS7_ILi192EEEEEELi192ENS_10bfloat16_tEfNS_4arch4Sm80ELb1ELb0ELb1ELb1ELb0ELb1ELb1ELb1EEENS1_21CollectiveEpilogueFwdINS6_IJS8_SA_S9_EEENS6_IJNS7_ILi1EEESI_SI_EEESC_SE_Li256ELb1ELb1ELb1ELb0EEENS1_36VarlenDynamicPersistentTileSchedulerILi128ELi64ELi256ELi256ELb1ELb1ELb0ELb1ELb1ELb1EEEEEEEEEvNT_6ParamsE)
        /*01c4*/ 	.word	0x00000000


	//----- nvinfo : EIATTR_REGCOUNT
	.align		4
.L_86:
        /*01c8*/ 	.byte	0x04, 0x2f
        /*01ca*/ 	.short	(.L_88 - .L_87)
	.align		4
.L_87:
        /*01cc*/ 	.word	index@(_ZN7cutlass13device_kernelIN5flash19enable_sm80_to_sm89INS1_16FlashAttnFwdSm80INS1_25CollectiveMainloopFwdSm80ILi8ELi2ELb0EN4cute5tupleIJNS5_1CILi128EEENS7_ILi64EEENS7_ILi192EEEEEELi192ENS_10bfloat16_tEfNS_4arch4Sm80ELb1ELb0ELb1ELb1ELb0ELb0ELb1ELb1EEENS1_21CollectiveEpilogueFwdINS6_IJS8_SA_S9_EEENS6_IJNS7_ILi1EEESI_SI_EEESC_SE_Li256ELb1ELb1ELb1ELb0EEENS1_36VarlenDynamicPersistentTileSchedulerILi128ELi64ELi256ELi256ELb1ELb1ELb0ELb1ELb1ELb1EEEEEEEEEvNT_6ParamsE)
        /*01d0*/ 	.word	0x00000004


	//----- nvinfo : EIATTR_FRAME_SIZE
	.align		4
.L_88:
        /*01d4*/ 	.byte	0x04, 0x11
        /*01d6*/ 	.short	(.L_90 - .L_89)
	.align		4
.L_89:
        /*01d8*/ 	.word	index@(_ZN7cutlass13device_kernelIN5flash19enable_sm80_to_sm89INS1_16FlashAttnFwdSm80INS1_25CollectiveMainloopFwdSm80ILi8ELi2ELb0EN4cute5tupleIJNS5_1CILi128EEENS7_ILi64EEENS7_ILi192EEEEEELi192ENS_10bfloat16_tEfNS_4arch4Sm80ELb1ELb0ELb1ELb1ELb0ELb0ELb1ELb1EEENS1_21CollectiveEpilogueFwdINS6_IJS8_SA_S9_EEENS6_IJNS7_ILi1EEESI_SI_EEESC_SE_Li256ELb1ELb1ELb1ELb0EEENS1_36VarlenDynamicPersistentTileSchedulerILi128ELi64ELi256ELi256ELb1ELb1ELb0ELb1ELb1ELb1EEEEEEEEEvNT_6ParamsE)
        /*01dc*/ 	.word	0x00000000


	//----- nvinfo : EIATTR_REGCOUNT
	.align		4
.L_90:
        /*01e0*/ 	.byte	0x04, 0x2f
        /*01e2*/ 	.short	(.L_92 - .L_91)
	.align		4
.L_91:
        /*01e4*/ 	.word	index@(_ZN7cutlass13device_kernelIN5flash19enable_sm80_to_sm89INS1_16FlashAttnFwdSm80INS1_25CollectiveMainloopFwdSm80ILi8ELi2ELb1EN4cute5tupleIJNS5_1CILi128EEENS7_ILi96EEENS7_ILi192EEEEEELi192ENS_10bfloat16_tEfNS_4arch4Sm80ELb1ELb0ELb1ELb0ELb0ELb0ELb1ELb1EEENS1_21CollectiveEpilogueFwdINS6_IJS8_SA_S9_EEENS6_IJNS7_ILi1EEESI_SI_EEESC_SE_Li256ELb0ELb1ELb1ELb0EEENS1_30DynamicPersistentTileSchedulerILi256ELi256ELb1ELb1ELb0EEEEEEEEEvNT_6ParamsE)
        /*01e8*/ 	.word	0x00000004


	//----- nvinfo : EIATTR_FRAME_SIZE
	.align		4
.L_92:
        /*01ec*/ 	.byte	0x04, 0x11
        /*01ee*/ 	.short	(.L_94 - .L_93)
	.align		4
.L_93:
        /*01f0*/ 	.word	index@(_ZN7cutlass13device_kernelIN5flash19enable_sm80_to_sm89INS1_16FlashAttnFwdSm80INS1_25CollectiveMainloopFwdSm80ILi8ELi2ELb1EN4cute5tupleIJNS5_1CILi128EEENS7_ILi96EEENS7_ILi192EEEEEELi192ENS_10bfloat16_tEfNS_4arch4Sm80ELb1ELb0ELb1ELb0ELb0ELb0ELb1ELb1EEENS1_21CollectiveEpilogueFwdINS6_IJS8_SA_S9_EEENS6_IJNS7_ILi1EEESI_SI_EEESC_SE_Li256ELb0ELb1ELb1ELb0EEENS1_30DynamicPersistentTileSchedulerILi256ELi256ELb1ELb1ELb0EEEEEEEEEvNT_6ParamsE)
        /*01f4*/ 	.word	0x00000000


	//----- nvinfo : EIATTR_REGCOUNT
	.align		4
.L_94:
        /*01f8*/ 	.byte	0x04, 0x2f
        /*01fa*/ 	.short	(.L_96 - .L_95)
	.align		4
.L_95:
        /*01fc*/ 	.word	index@(_ZN7cutlass13device_kernelIN5flash19enable_sm80_to_sm89INS1_16FlashAttnFwdSm80INS1_25CollectiveMainloopFwdSm80ILi8ELi2ELb0EN4cute5tupleIJNS5_1CILi128EEENS7_ILi64EEENS7_ILi192EEEEEELi192ENS_10bfloat16_tEfNS_4arch4Sm80ELb0ELb1ELb1ELb1ELb0ELb1ELb1ELb1EEENS1_21CollectiveEpilogueFwdINS6_IJS8_SA_S9_EEENS6_IJNS7_ILi1EEESI_SI_EEESC_SE_Li256ELb1ELb1ELb1ELb0EEENS1_36VarlenDynamicPersistentTileSchedulerILi128ELi64ELi256ELi256ELb1ELb1ELb0ELb1ELb0ELb1EEEEEEEEEvNT_6ParamsE)
        /*0200*/ 	.word	0x00000004


	//----- nvinfo : EIATTR_FRAME_SIZE
	.align		4
.L_96:
        /*0204*/ 	.byte	0x04, 0x11
        /*0206*/ 	.short	(.L_98 - .L_97)
	.align		4
.L_97:
        /*0208*/ 	.word	index@(_ZN7cutlass13device_kernelIN5flash19enable_sm80_to_sm89INS1_16FlashAttnFwdSm80INS1_25CollectiveMainloopFwdSm80ILi8ELi2ELb0EN4cute5tupleIJNS5_1CILi128EEENS7_ILi64EEENS7_ILi192EEEEEELi192ENS_10bfloat16_tEfNS_4arch4Sm80ELb0ELb1ELb1ELb1ELb0ELb1ELb1ELb1EEENS1_21CollectiveEpilogueFwdINS6_IJS8_SA_S9_EEENS6_IJNS7_ILi1EEESI_SI_EEESC_SE_Li256ELb1ELb1ELb1ELb0EEENS1_36VarlenDynamicPersistentTileSchedulerILi128ELi64ELi256ELi256ELb1ELb1ELb0ELb1ELb0ELb1EEEEEEEEEvNT_6ParamsE)
        /*020c*/ 	.word	0x00000000


	//----- nvinfo : EIATTR_REGCOUNT
	.align		4
.L_98:
        /*0210*/ 	.byte	0x04, 0x2f
        /*0212*/ 	.short	(.L_100 - .L_99)
	.align		4
.L_99:
        /*0214*/ 	.word	index@(_ZN7cutlass13device_kernelIN5flash19enable_sm80_to_sm89INS1_16FlashAttnFwdSm80INS1_25CollectiveMainloopFwdSm80ILi8ELi2ELb0EN4cute5tupleIJNS5_1CILi128EEENS7_ILi64EEENS7_ILi192EEEEEELi192ENS_10bfloat16_tEfNS_4arch4Sm80ELb0ELb1ELb1ELb1ELb0ELb0ELb1ELb1EEENS1_21CollectiveEpilogueFwdINS6_IJS8_SA_S9_EEENS6_IJNS7_ILi1EEESI_SI_EEESC_SE_Li256ELb1ELb1ELb1ELb0EEENS1_36VarlenDynamicPersistentTileSchedulerILi128ELi64ELi256ELi256ELb1ELb1ELb0ELb1ELb0ELb1EEEEEEEEEvNT_6ParamsE)
        /*0218*/ 	.word	0x00000004


	//----- nvinfo : EIATTR_FRAME_SIZE
	.align		4
.L_100:
        /*021c*/ 	.byte	0x04, 0x11
        /*021e*/ 	.short	(.L_102 - .L_101)
	.align		4
.L_101:
        /*0220*/ 	.word	index@(_ZN7cutlass13device_kernelIN5flash19enable_sm80_to_sm89INS1_16FlashAttnFwdSm80INS1_25CollectiveMainloopFwdSm80ILi8ELi2ELb0EN4cute5tupleIJNS5_1CILi128EEENS7_ILi64EEENS7_ILi192EEEEEELi192ENS_10bfloat16_tEfNS_4arch4Sm80ELb0ELb1ELb1ELb1ELb0ELb0ELb1ELb1EEENS1_21CollectiveEpilogueFwdINS6_IJS8_SA_S9_EEENS6_IJNS7_ILi1EEESI_SI_EEESC_SE_Li256ELb1ELb1ELb1ELb0EEENS1_36VarlenDynamicPersistentTileSchedulerILi128ELi64ELi256ELi256ELb1ELb1ELb0ELb1ELb0ELb1EEEEEEEEEvNT_6ParamsE)
        /*0224*/ 	.word	0x00000000


	//----- nvinfo : EIATTR_REGCOUNT
	.align		4
.L_102:
        /*0228*/ 	.byte	0x04, 0x2f
        /*022a*/ 	.short	(.L_104 - .L_103)
	.align		4
.L_103:
        /*022c*/ 	.word	index@(_ZN7cutlass13device_kernelIN5flash19enable_sm80_to_sm89INS1_16FlashAttnFwdSm80INS1_25CollectiveMainloopFwdSm80ILi8ELi2ELb0EN4cute5tupleIJNS5_1CILi128EEENS7_ILi64EEENS7_ILi192EEEEEELi192ENS_10bfloat16_tEfNS_4arch4Sm80ELb0ELb1ELb1ELb0ELb0ELb0ELb1ELb1EEENS1_21CollectiveEpilogueFwdINS6_IJS8_SA_S9_EEENS6_IJNS7_ILi1EEESI_SI_EEESC_SE_Li256ELb0ELb1ELb1ELb0EEENS1_19SingleTileSchedulerILb0ELb1ELb1ELi128EEEEEEEEEvNT_6ParamsE)
        /*0230*/ 	.word	0x00000004


	//----- nvinfo : EIATTR_FRAME_SIZE
	.align		4
.L_104:
        /*0234*/ 	.byte	0x04, 0x11
        /*0236*/ 	.short	(.L_106 - .L_105)
	.align		4
.L_105:
        /*0238*/ 	.word	index@(_ZN7cutlass13device_kernelIN5flash19enable_sm80_to_sm89INS1_16FlashAttnFwdSm80INS1_25CollectiveMainloopFwdSm80ILi8ELi2ELb0EN4cute5tupleIJNS5_1CILi128EEENS7_ILi64EEENS7_ILi192EEEEEELi192ENS_10bfloat16_tEfNS_4arch4Sm80ELb0ELb1ELb1ELb0ELb0ELb0ELb1ELb1EEENS1_21CollectiveEpilogueFwdINS6_IJS8_SA_S9_EEENS6_IJNS7_ILi1EEESI_SI_EEESC_SE_Li256ELb0ELb1ELb1ELb0EEENS1_19SingleTileSchedulerILb0ELb1ELb1ELi128EEEEEEEEEvNT_6ParamsE)
        /*023c*/ 	.word	0x00000000


	//----- nvinfo : EIATTR_REGCOUNT
	.align		4
.L_106:
        /*0240*/ 	.byte	0x04, 0x2f
        /*0242*/ 	.short	(.L_108 - .L_107)
	.align		4
.L_107:
        /*0244*/ 	.word	index@(_ZN7cutlass13device_kernelIN5flash19enable_sm80_to_sm89INS1_16FlashAttnFwdSm80INS1_25CollectiveMainloopFwdSm80ILi8ELi2ELb0EN4cute5tupleIJNS5_1CILi128EEENS7_ILi64EEENS7_ILi192EEEEEELi192ENS_10bfloat16_tEfNS_4arch4Sm80ELb0ELb0ELb1ELb1ELb0ELb1ELb1ELb1EEENS1_21CollectiveEpilogueFwdINS6_IJS8_SA_S9_EEENS6_IJNS7_ILi1EEESI_SI_EEESC_SE_Li256ELb1ELb1ELb1ELb0EEENS1_36VarlenDynamicPersistentTileSchedulerILi128ELi64ELi256ELi256ELb1ELb1ELb0ELb0ELb1ELb1EEEEEEEEEvNT_6ParamsE)
        /*0248*/ 	.word	0x00000004


	//----- nvinfo : EIATTR_FRAME_SIZE
	.align		4
.L_108:
        /*024c*/ 	.byte	0x04, 0x11
        /*024e*/ 	.short	(.L_110 - .L_109)
	.align		4
.L_109:
        /*0250*/ 	.word	index@(_ZN7cutlass13device_kernelIN5flash19enable_sm80_to_sm89INS1_16FlashAttnFwdSm80INS1_25CollectiveMainloopFwdSm80ILi8ELi2ELb0EN4cute5tupleIJNS5_1CILi128EEENS7_ILi64EEENS7_ILi192EEEEEELi192ENS_10bfloat16_tEfNS_4arch4Sm80ELb0ELb0ELb1ELb1ELb0ELb1ELb1ELb1EEENS1_21CollectiveEpilogueFwdINS6_IJS8_SA_S9_EEENS6_IJNS7_ILi1EEESI_SI_EEESC_SE_Li256ELb1ELb1ELb1ELb0EEENS1_36VarlenDynamicPersistentTileSchedulerILi128ELi64ELi256ELi256ELb1ELb1ELb0ELb0ELb1ELb1EEEEEEEEEvNT_6ParamsE)
        /*0254*/ 	.word	0x00000000


	//----- nvinfo : EIATTR_REGCOUNT
	.align		4
.L_110:
        /*0258*/ 	.byte	0x04, 0x2f
        /*025a*/ 	.short	(.L_112 - .L_111)
	.align		4
.L_111:
        /*025c*/ 	.word	index@(_ZN7cutlass13device_kernelIN5flash19enable_sm80_to_sm89INS1_16FlashAttnFwdSm80INS1_25CollectiveMainloopFwdSm80ILi8ELi2ELb0EN4cute5tupleIJNS5_1CILi128EEENS7_ILi64EEENS7_ILi192EEEEEELi192ENS_10bfloat16_tEfNS_4arch4Sm80ELb0ELb0ELb1ELb1ELb0ELb0ELb1ELb1EEENS1_21CollectiveEpilogueFwdINS6_IJS8_SA_S9_EEENS6_IJNS7_ILi1EEESI_SI_EEESC_SE_Li256ELb1ELb1ELb1ELb0EEENS1_36VarlenDynamicPersistentTileSchedulerILi128ELi64ELi256ELi256ELb1ELb1ELb0ELb0ELb1ELb1EEEEEEEEEvNT_6ParamsE)
        /*0260*/ 	.word	0x00000004


	//----- nvinfo : EIATTR_FRAME_SIZE
	.align		4
.L_112:
        /*0264*/ 	.byte	0x04, 0x11
        /*0266*/ 	.short	(.L_114 - .L_113)
	.align		4
.L_113:
        /*0268*/ 	.word	index@(_ZN7cutlass13device_kernelIN5flash19enable_sm80_to_sm89INS1_16FlashAttnFwdSm80INS1_25CollectiveMainloopFwdSm80ILi8ELi2ELb0EN4cute5tupleIJNS5_1CILi128EEENS7_ILi64EEENS7_ILi192EEEEEELi192ENS_10bfloat16_tEfNS_4arch4Sm80ELb0ELb0ELb1ELb1ELb0ELb0ELb1ELb1EEENS1_21CollectiveEpilogueFwdINS6_IJS8_SA_S9_EEENS6_IJNS7_ILi1EEESI_SI_EEESC_SE_Li256ELb1ELb1ELb1ELb0EEENS1_36VarlenDynamicPersistentTileSchedulerILi128ELi64ELi256ELi256ELb1ELb1ELb0ELb0ELb1ELb1EEEEEEEEEvNT_6ParamsE)
        /*026c*/ 	.word	0x00000000


	//----- nvinfo : EIATTR_REGCOUNT
	.align		4
.L_114:
        /*0270*/ 	.byte	0x04, 0x2f
        /*0272*/ 	.short	(.L_116 - .L_115)
	.align		4
.L_115:
        /*0274*/ 	.word	index@(_ZN7cutlass13device_kernelIN5flash19enable_sm80_to_sm89INS1_16FlashAttnFwdSm80INS1_25CollectiveMainloopFwdSm80ILi8ELi2ELb1EN4cute5tupleIJNS5_1CILi128EEENS7_ILi96EEENS7_ILi192EEEEEELi192ENS_10bfloat16_tEfNS_4arch4Sm80ELb0ELb0ELb1ELb0ELb0ELb0ELb1ELb1EEENS1_21CollectiveEpilogueFwdINS6_IJS8_SA_S9_EEENS6_IJNS7_ILi1EEESI_SI_EEESC_SE_Li256ELb0ELb1ELb1ELb0EEENS1_19SingleTileSchedulerILb0ELb1ELb1ELi128EEEEEEEEEvNT_6ParamsE)
        /*0278*/ 	.word	0x00000004


	//----- nvinfo : EIATTR_FRAME_SIZE
	.align		4
.L_116:
        /*027c*/ 	.byte	0x04, 0x11
        /*027e*/ 	.short	(.L_118 - .L_117)
	.align		4
.L_117:
        /*0280*/ 	.word	index@(_ZN7cutlass13device_kernelIN5flash19enable_sm80_to_sm89INS1_16FlashAttnFwdSm80INS1_25CollectiveMainloopFwdSm80ILi8ELi2ELb1EN4cute5tupleIJNS5_1CILi128EEENS7_ILi96EEENS7_ILi192EEEEEELi192ENS_10bfloat16_tEfNS_4arch4Sm80ELb0ELb0ELb1ELb0ELb0ELb0ELb1ELb1EEENS1_21CollectiveEpilogueFwdINS6_IJS8_SA_S9_EEENS6_IJNS7_ILi1EEESI_SI_EEESC_SE_Li256ELb0ELb1ELb1ELb0EEENS1_19SingleTileSchedulerILb0ELb1ELb1ELi128EEEEEEEEEvNT_6ParamsE)
        /*0284*/ 	.word	0x00000000


	//----- nvinfo : EIATTR_REGCOUNT
	.align		4
.L_118:
        /*0288*/ 	.byte	0x04, 0x2f
        /*028a*/ 	.short	(.L_120 - .L_119)
	.align		4
.L_119:
        /*028c*/ 	.word	index@(_ZN7cutlass13device_kernelIN5flash19enable_sm80_to_sm89INS1_16FlashAttnFwdSm80INS1_25CollectiveMainloopFwdSm80ILi8ELi1ELb0EN4cute5tupleIJNS5_1CILi128EEENS7_ILi64EEENS7_ILi192EEEEEELi192ENS_10bfloat16_tEfNS_4arch4Sm80ELb1ELb0ELb1ELb1ELb0ELb1ELb1ELb1EEENS1_21CollectiveEpilogueFwdINS6_IJS8_SA_S9_EEENS6_IJNS7_ILi1EEESI_SI_EEESC_SE_Li256ELb1ELb1ELb1ELb0EEENS1_36VarlenDynamicPersistentTileSchedulerILi128ELi64ELi256ELi256ELb1ELb1ELb0ELb1ELb1ELb1EEEEEEEEEvNT_6ParamsE)
        /*0290*/ 	.word	0x00000004


	//----- nvinfo : EIATTR_FRAME_SIZE
	.align		4
.L_120:
        /*0294*/ 	.byte	0x04, 0x11
        /*0296*/ 	.short	(.L_122 - .L_121)
	.align		4
.L_121:
        /*0298*/ 	.word	index@(_ZN7cutlass13device_kernelIN5flash19enable_sm80_to_sm89INS1_16FlashAttnFwdSm80INS1_25CollectiveMainloopFwdSm80ILi8ELi1ELb0EN4cute5tupleIJNS5_1CILi128EEENS7_ILi64EEENS7_ILi192EEEEEELi192ENS_10bfloat16_tEfNS_4arch4Sm80ELb1ELb0ELb1ELb1ELb0ELb1ELb1ELb1EEENS1_21CollectiveEpilogueFwdINS6_IJS8_SA_S9_EEENS6_IJNS7_ILi1EEESI_SI_EEESC_SE_Li256ELb1ELb1ELb1ELb0EEENS1_36VarlenDynamicPersistentTileSchedulerILi128ELi64ELi256ELi256ELb1ELb1ELb0ELb1ELb1ELb1EEEEEEEEEvNT_6ParamsE)
        /*029c*/ 	.word	0x00000000


	//----- nvinfo : EIATTR_REGCOUNT
	.align		4
.L_122:
        /*02a0*/ 	.byte	0x04, 0x2f
        /*02a2*/ 	.short	(.L_124 - .L_123)
	.align		4
.L_123:
        /*02a4*/ 	.word	index@(_ZN7cutlass13device_kernelIN5flash19enable_sm80_to_sm89INS1_16FlashAttnFwdSm80INS1_25CollectiveMainloopFwdSm80ILi8ELi1ELb0EN4cute5tupleIJNS5_1CILi128EEENS7_ILi64EEENS7_ILi192EEEEEELi192ENS_10bfloat16_tEfNS_4arch4Sm80ELb1ELb0ELb1ELb1ELb0ELb0ELb1ELb1EEENS1_21CollectiveEpilogueFwdINS6_IJS8_SA_S9_EEENS6_IJNS7_ILi1EEESI_SI_EEESC_SE_Li256ELb1ELb1ELb1ELb0EEENS1_36VarlenDynamicPersistentTileSchedulerILi128ELi64ELi256ELi256ELb1ELb1ELb0ELb1ELb1ELb1EEEEEEEEEvNT_6ParamsE)
        /*02a8*/ 	.word	0x00000004


	//----- nvinfo : EIATTR_FRAME_SIZE
	.align		4
.L_124:
        /*02ac*/ 	.byte	0x04, 0x11
        /*02ae*/ 	.short	(.L_126 - .L_125)
	.align		4
.L_125:
        /*02b0*/ 	.word	index@(_ZN7cutlass13device_kernelIN5flash19enable_sm80_to_sm89INS1_16FlashAttnFwdSm80INS1_25CollectiveMainloopFwdSm80ILi8ELi1ELb0EN4cute5tupleIJNS5_1CILi128EEENS7_ILi64EEENS7_ILi192EEEEEELi192ENS_10bfloat16_tEfNS_4arch4Sm80ELb1ELb0ELb1ELb1ELb0ELb0ELb1ELb1EEENS1_21CollectiveEpilogueFwdINS6_IJS8_SA_S9_EEENS6_IJNS7_ILi1EEESI_SI_EEESC_SE_Li256ELb1ELb1ELb1ELb0EEENS1_36VarlenDynamicPersistentTileSchedulerILi128ELi64ELi256ELi256ELb1ELb1ELb0ELb1ELb1ELb1EEEEEEEEEvNT_6ParamsE)
        /*02b4*/ 	.word	0x00000000


	//----- nvinfo : EIATTR_REGCOUNT
	.align		4
.L_126:
        /*02b8*/ 	.byte	0x04, 0x2f
        /*02ba*/ 	.short	(.L_128 - .L_127)
	.align		4
.L_127:
        /*02bc*/ 	.word	index@(_ZN7cutlass13device_kernelIN5flash19enable_sm80_to_sm89INS1_16FlashAttnFwdSm80INS1_25CollectiveMainloopFwdSm80ILi8ELi1ELb1EN4cute5tupleIJNS5_1CILi128EEENS7_ILi96EEENS7_ILi192EEEEEELi192ENS_10bfloat16_tEfNS_4arch4Sm80ELb1ELb0ELb1ELb0ELb0ELb0ELb1ELb1EEENS1_21CollectiveEpilogueFwdINS6_IJS8_SA_S9_EEENS6_IJNS7_ILi1EEESI_SI_EEESC_SE_Li256ELb0ELb1ELb1ELb0EEENS1_30DynamicPersistentTileSchedulerILi256ELi256ELb1ELb1ELb0EEEEEEEEEvNT_6ParamsE)
        /*02c0*/ 	.word	0x00000004


	//----- nvinfo : EIATTR_FRAME_SIZE
	.align		4
.L_128:
        /*02c4*/ 	.byte	0x04, 0x11
        /*02c6*/ 	.short	(.L_130 - .L_129)
	.align		4
.L_129:
        /*02c8*/ 	.word	index@(_ZN7cutlass13device_kernelIN5flash19enable_sm80_to_sm89INS1_16FlashAttnFwdSm80INS1_25CollectiveMainloopFwdSm80ILi8ELi1ELb1EN4cute5tupleIJNS5_1CILi128EEENS7_ILi96EEENS7_ILi192EEEEEELi192ENS_10bfloat16_tEfNS_4arch4Sm80ELb1ELb0ELb1ELb0ELb0ELb0ELb1ELb1EEENS1_21CollectiveEpilogueFwdINS6_IJS8_SA_S9_EEENS6_IJNS7_ILi1EEESI_SI_EEESC_SE_Li256ELb0ELb1ELb1ELb0EEENS1_30DynamicPersistentTileSchedulerILi256ELi256ELb1ELb1ELb0EEEEEEEEEvNT_6ParamsE)
        /*02cc*/ 	.word	0x00000000


	//----- nvinfo : EIATTR_REGCOUNT
	.align		4
.L_130:
        /*02d0*/ 	.byte	0x04, 0x2f
        /*02d2*/ 	.short	(.L_132 - .L_131)
	.align		4
.L_131:
        /*02d4*/ 	.word	index@(_ZN7cutlass13device_kernelIN5flash19enable_sm80_to_sm89INS1_16FlashAttnFwdSm80INS1_25CollectiveMainloopFwdSm80ILi8ELi1ELb0EN4cute5tupleIJNS5_1CILi128EEENS7_ILi64EEENS7_ILi192EEEEEELi192ENS_10bfloat16_tEfNS_4arch4Sm80ELb0ELb1ELb1ELb1ELb0ELb1ELb1ELb1EEENS1_21CollectiveEpilogueFwdINS6_IJS8_SA_S9_EEENS6_IJNS7_ILi1EEESI_SI_EEESC_SE_Li256ELb1ELb1ELb1ELb0EEENS1_36VarlenDynamicPersistentTileSchedulerILi128ELi64ELi256ELi256ELb1ELb1ELb0ELb1ELb0ELb1EEEEEEEEEvNT_6ParamsE)
        /*02d8*/ 	.word	0x00000004


	//----- nvinfo : EIATTR_FRAME_SIZE
	.align		4
.L_132:
        /*02dc*/ 	.byte	0x04, 0x11
        /*02de*/ 	.short	(.L_134 - .L_133)
	.align		4
.L_133:
        /*02e0*/ 	.word	index@(_ZN7cutlass13device_kernelIN5flash19enable_sm80_to_sm89INS1_16FlashAttnFwdSm80INS1_25CollectiveMainloopFwdSm80ILi8ELi1ELb0EN4cute5tupleIJNS5_1CILi128EEENS7_ILi64EEENS7_ILi192EEEEEELi192ENS_10bfloat16_tEfNS_4arch4Sm80ELb0ELb1ELb1ELb1ELb0ELb1ELb1ELb1EEENS1_21CollectiveEpilogueFwdINS6_IJS8_SA_S9_EEENS6_IJNS7_ILi1EEESI_SI_EEESC_SE_Li256ELb1ELb1ELb1ELb0EEENS1_36VarlenDynamicPersistentTileSchedulerILi128ELi64ELi256ELi256ELb1ELb1ELb0ELb1ELb0ELb1EEEEEEEEEvNT_6ParamsE)
        /*02e4*/ 	.word	0x00000000


	//----- nvinfo : EIATTR_REGCOUNT
	.align		4
.L_134:
        /*02e8*/ 	.byte	0x04, 0x2f
        /*02ea*/ 	.short	(.L_136 - .L_135)
	.align		4
.L_135:
        /*02ec*/ 	.word	index@(_ZN7cutlass13device_kernelIN5flash19enable_sm80_to_sm89INS1_16FlashAttnFwdSm80INS1_25CollectiveMainloopFwdSm80ILi8ELi1ELb0EN4cute5tupleIJNS5_1CILi128EEENS7_ILi64EEENS7_ILi192EEEEEELi192ENS_10bfloat16_tEfNS_4arch4Sm80ELb0ELb1ELb1ELb1ELb0ELb0ELb1ELb1EEENS1_21CollectiveEpilogueFwdINS6_IJS8_SA_S9_EEENS6_IJNS7_ILi1EEESI_SI_EEESC_SE_Li256ELb1ELb1ELb1ELb0EEENS1_36VarlenDynamicPersistentTileSchedulerILi128ELi64ELi256ELi256ELb1ELb1ELb0ELb1ELb0ELb1EEEEEEEEEvNT_6ParamsE)
        /*02f0*/ 	.word	0x00000004


	//----- nvinfo : EIATTR_FRAME_SIZE
	.align		4
.L_136:
        /*02f4*/ 	.byte	0x04, 0x11
        /*02f6*/ 	.short	(.L_138 - .L_137)
	.align		4
.L_137:
        /*02f8*/ 	.word	index@(_ZN7cutlass13device_kernelIN5flash19enable_sm80_to_sm89INS1_16FlashAttnFwdSm80INS1_25CollectiveMainloopFwdSm80ILi8ELi1ELb0EN4cute5tupleIJNS5_1CILi128EEENS7_ILi64EEENS7_ILi192EEEEEELi192ENS_10bfloat16_tEfNS_4arch4Sm80ELb0ELb1ELb1ELb1ELb0ELb0ELb1ELb1EEENS1_21CollectiveEpilogueFwdINS6_IJS8_SA_S9_EEENS6_IJNS7_ILi1EEESI_SI_EEESC_SE_Li256ELb1ELb1ELb1ELb0EEENS1_36VarlenDynamicPersistentTileSchedulerILi128ELi64ELi256ELi256ELb1ELb1ELb0ELb1ELb0ELb1EEEEEEEEEvNT_6ParamsE)
        /*02fc*/ 	.word	0x00000000


	//----- nvinfo : EIATTR_REGCOUNT
	.align		4
.L_138:
        /*0300*/ 	.byte	0x04, 0x2f
        /*0302*/ 	.short	(.L_140 - .L_139)
	.align		4
.L_139:
        /*0304*/ 	.word	index@(_ZN7cutlass13device_kernelIN5flash19enable_sm80_to_sm89INS1_16FlashAttnFwdSm80INS1_25CollectiveMainloopFwdSm80ILi8ELi1ELb0EN4cute5tupleIJNS5_1CILi128EEENS7_ILi64EEENS7_ILi192EEEEEELi192ENS_10bfloat16_tEfNS_4arch4Sm80ELb0ELb1ELb1ELb0ELb0ELb0ELb1ELb1EEENS1_21CollectiveEpilogueFwdINS6_IJS8_SA_S9_EEENS6_IJNS7_ILi1EEESI_SI_EEESC_SE_Li256ELb0ELb1ELb1ELb0EEENS1_19SingleTileSchedulerILb0ELb1ELb1ELi128EEEEEEEEEvNT_6ParamsE)
        /*0308*/ 	.word	0x00000004


	//----- nvinfo : EIATTR_FRAME_SIZE
	.align		4
.L_140:
        /*030c*/ 	.byte	0x04, 0x11
        /*030e*/ 	.short	(.L_142 - .L_141)
	.align		4
.L_141:
        /*0310*/ 	.word	index@(_ZN7cutlass13device_kernelIN5flash19enable_sm80_to_sm89INS1_16FlashAttnFwdSm80INS1_25CollectiveMainloopFwdSm80ILi8ELi1ELb0EN4cute5tupleIJNS5_1CILi128EEENS7_ILi64EEENS7_ILi192EEEEEELi192ENS_10bfloat16_tEfNS_4arch4Sm80ELb0ELb1ELb1ELb0ELb0ELb0ELb1ELb1EEENS1_21CollectiveEpilogueFwdINS6_IJS8_SA_S9_EEENS6_IJNS7_ILi1EEESI_SI_EEESC_SE_Li256ELb0ELb1ELb1ELb0EEENS1_19SingleTileSchedulerILb0ELb1ELb1ELi128EEEEEEEEEvNT_6ParamsE)
        /*0314*/ 	.word	0x00000000


	//----- nvinfo : EIATTR_REGCOUNT
	.align		4
.L_142:
        /*0318*/ 	.byte	0x04, 0x2f
        /*031a*/ 	.short	(.L_144 - .L_143)
	.align		4
.L_143:
        /*031c*/ 	.word	index@(_ZN7cutlass13device_kernelIN5flash19enable_sm80_to_sm89INS1_16FlashAttnFwdSm80INS1_25CollectiveMainloopFwdSm80ILi8ELi1ELb0EN4cute5tupleIJNS5_1CILi128EEENS7_ILi64EEENS7_ILi192EEEEEELi192ENS_10bfloat16_tEfNS_4arch4Sm80ELb0ELb0ELb1ELb1ELb0ELb1ELb1ELb1EEENS1_21CollectiveEpilogueFwdINS6_IJS8_SA_S9_EEENS6_IJNS7_ILi1EEESI_SI_EEESC_SE_Li256ELb1ELb1ELb1ELb0EEENS1_36VarlenDynamicPersistentTileSchedulerILi128ELi64ELi256ELi256ELb1ELb1ELb0ELb0ELb1ELb1EEEEEEEEEvNT_6ParamsE)
        /*0320*/ 	.word	0x00000004


	//----- nvinfo : EIATTR_FRAME_SIZE
	.align		4
.L_144:
        /*0324*/ 	.byte	0x04, 0x11
        /*0326*/ 	.short	(.L_146 - .L_145)
	.align		4
.L_145:
        /*0328*/ 	.word	index@(_ZN7cutlass13device_kernelIN5flash19enable_sm80_to_sm89INS1_16FlashAttnFwdSm80INS1_25CollectiveMainloopFwdSm80ILi8ELi1ELb0EN4cute5tupleIJNS5_1CILi128EEENS7_ILi64EEENS7_ILi192EEEEEELi192ENS_10bfloat16_tEfNS_4arch4Sm80ELb0ELb0ELb1ELb1ELb0ELb1ELb1ELb1EEENS1_21CollectiveEpilogueFwdINS6_IJS8_SA_S9_EEENS6_IJNS7_ILi1EEESI_SI_EEESC_SE_Li256ELb1ELb1ELb1ELb0EEENS1_36VarlenDynamicPersistentTileSchedulerILi128ELi64ELi256ELi256ELb1ELb1ELb0ELb0ELb1ELb1EEEEEEEEEvNT_6ParamsE)
        /*032c*/ 	.word	0x00000000


	//----- nvinfo : EIATTR_REGCOUNT
	.align		4
.L_146:
        /*0330*/ 	.byte	0x04, 0x2f
        /*0332*/ 	.short	(.L_148 - .L_147)
	.align		4
.L_147:
        /*0334*/ 	.word	index@(_ZN7cutlass13device_kernelIN5flash19enable_sm80_to_sm89INS1_16FlashAttnFwdSm80INS1_25CollectiveMainloopFwdSm80ILi8ELi1ELb0EN4cute5tupleIJNS5_1CILi128EEENS7_ILi64EEENS7_ILi192EEEEEELi192ENS_10bfloat16_tEfNS_4arch4Sm80ELb0ELb0ELb1ELb1ELb0ELb0ELb1ELb1EEENS1_21CollectiveEpilogueFwdINS6_IJS8_SA_S9_EEENS6_IJNS7_ILi1EEESI_SI_EEESC_SE_Li256ELb1ELb1ELb1ELb0EEENS1_36VarlenDynamicPersistentTileSchedulerILi128ELi64ELi256ELi256ELb1ELb1ELb0ELb0ELb1ELb1EEEEEEEEEvNT_6ParamsE)
        /*0338*/ 	.word	0x00000004


	//----- nvinfo : EIATTR_FRAME_SIZE
	.align		4
.L_148:
        /*033c*/ 	.byte	0x04, 0x11
        /*033e*/ 	.short	(.L_150 - .L_149)
	.align		4
.L_149:
        /*0340*/ 	.word	index@(_ZN7cutlass13device_kernelIN5flash19enable_sm80_to_sm89INS1_16FlashAttnFwdSm80INS1_25CollectiveMainloopFwdSm80ILi8ELi1ELb0EN4cute5tupleIJNS5_1CILi128EEENS7_ILi64EEENS7_ILi192EEEEEELi192ENS_10bfloat16_tEfNS_4arch4Sm80ELb0ELb0ELb1ELb1ELb0ELb0ELb1ELb1EEENS1_21CollectiveEpilogueFwdINS6_IJS8_SA_S9_EEENS6_IJNS7_ILi1EEESI_SI_EEESC_SE_Li256ELb1ELb1ELb1ELb0EEENS1_36VarlenDynamicPersistentTileSchedulerILi128ELi64ELi256ELi256ELb1ELb1ELb0ELb0ELb1ELb1EEEEEEEEEvNT_6ParamsE)
        /*0344*/ 	.word	0x00000000


	//----- nvinfo : EIATTR_REGCOUNT
	.align		4
.L_150:
        /*0348*/ 	.byte	0x04, 0x2f
        /*034a*/ 	.short	(.L_152 - .L_151)
	.align		4
.L_151:
        /*034c*/ 	.word	index@(_ZN7cutlass13device_kernelIN5flash19enable_sm80_to_sm89INS1_16FlashAttnFwdSm80INS1_25CollectiveMainloopFwdSm80ILi8ELi1ELb1EN4cute5tupleIJNS5_1CILi128EEENS7_ILi96EEENS7_ILi192EEEEEELi192ENS_10bfloat16_tEfNS_4arch4Sm80ELb0ELb0ELb1ELb0ELb0ELb0ELb1ELb1EEENS1_21CollectiveEpilogueFwdINS6_IJS8_SA_S9_EEENS6_IJNS7_ILi1EEESI_SI_EEESC_SE_Li256ELb0ELb1ELb1ELb0EEENS1_19SingleTileSchedulerILb0ELb1ELb1ELi128EEEEEEEEEvNT_6ParamsE)
        /*0350*/ 	.word	0x00000004


	//----- nvinfo : EIATTR_FRAME_SIZE
	.align		4
.L_152:
        /*0354*/ 	.byte	0x04, 0x11
        /*0356*/ 	.short	(.L_154 - .L_153)
	.align		4
.L_153:
        /*0358*/ 	.word	index@(_ZN7cutlass13device_kernelIN5flash19enable_sm80_to_sm89INS1_16FlashAttnFwdSm80INS1_25CollectiveMainloopFwdSm80ILi8ELi1ELb1EN4cute5tupleIJNS5_1CILi128EEENS7_ILi96EEENS7_ILi192EEEEEELi192ENS_10bfloat16_tEfNS_4arch4Sm80ELb0ELb0ELb1ELb0ELb0ELb0ELb1ELb1EEENS1_21CollectiveEpilogueFwdINS6_IJS8_SA_S9_EEENS6_IJNS7_ILi1EEESI_SI_EEESC_SE_Li256ELb0ELb1ELb1ELb0EEENS1_19SingleTileSchedulerILb0ELb1ELb1ELi128EEEEEEEEEvNT_6ParamsE)
        /*035c*/ 	.word	0x00000000


	//----- nvinfo : EIATTR_MIN_STACK_SIZE
	.align		4
.L_154:
        /*0360*/ 	.byte	0x04, 0x12
        /*0362*/ 	.short	(.L_156 - .L_155)
	.align		4
.L_155:
        /*0364*/ 	.word	index@(_ZN7cutlass13device_kernelIN5flash19enable_sm80_to_sm89INS1_16FlashAttnFwdSm80INS1_25CollectiveMainloopFwdSm80ILi8ELi1ELb1EN4cute5tupleIJNS5_1CILi128EEENS7_ILi96EEENS7_ILi192EEEEEELi192ENS_10bfloat16_tEfNS_4arch4Sm80ELb0ELb0ELb1ELb0ELb0ELb0ELb1ELb1EEENS1_21CollectiveEpilogueFwdINS6_IJS8_SA_S9_EEENS6_IJNS7_ILi1EEESI_SI_EEESC_SE_Li256ELb0ELb1ELb1ELb0EEENS1_19SingleTileSchedulerILb0ELb1ELb1ELi128EEEEEEEEEvNT_6ParamsE)
        /*0368*/ 	.word	0x00000000


	//----- nvinfo : EIATTR_MIN_STACK_SIZE
	.align		4
.L_156:
        /*036c*/ 	.byte	0x04, 0x12
        /*036e*/ 	.short	(.L_158 - .L_157)
	.align		4
.L_157:
        /*0370*/ 	.word	index@(_ZN7cutlass13device_kernelIN5flash19enable_sm80_to_sm89INS1_16FlashAttnFwdSm80INS1_25CollectiveMainloopFwdSm80ILi8ELi1ELb0EN4cute5tupleIJNS5_1CILi128EEENS7_ILi64EEENS7_ILi192EEEEEELi192ENS_10bfloat16_tEfNS_4arch4Sm80ELb0ELb0ELb1ELb1ELb0ELb0ELb1ELb1EEENS1_21CollectiveEpilogueFwdINS6_IJS8_SA_S9_EEENS6_IJNS7_ILi1EEESI_SI_EEESC_SE_Li256ELb1ELb1ELb1ELb0EEENS1_36VarlenDynamicPersistentTileSchedulerILi128ELi64ELi256ELi256ELb1ELb1ELb0ELb0ELb1ELb1EEEEEEEEEvNT_6ParamsE)
        /*0374*/ 	.word	0x00000000


	//----- nvinfo : EIATTR_MIN_STACK_SIZE
	.align		4
.L_158:
        /*0378*/ 	.byte	0x04, 0x12
        /*037a*/ 	.short	(.L_160 - .L_159)
	.align		4
.L_159:
        /*037c*/ 	.word	index@(_ZN7cutlass13device_kernelIN5flash19enable_sm80_to_sm89INS1_16FlashAttnFwdSm80INS1_25CollectiveMainloopFwdSm80ILi8ELi1ELb0EN4cute5tupleIJNS5_1CILi128EEENS7_ILi64EEENS7_ILi192EEEEEELi192ENS_10bfloat16_tEfNS_4arch4Sm80ELb0ELb0ELb1ELb1ELb0ELb1ELb1ELb1EEENS1_21CollectiveEpilogueFwdINS6_IJS8_SA_S9_EEENS6_IJNS7_ILi1EEESI_SI_EEESC_SE_Li256ELb1ELb1ELb1ELb0EEENS1_36VarlenDynamicPersistentTileSchedulerILi128ELi64ELi256ELi256ELb1ELb1ELb0ELb0ELb1ELb1EEEEEEEEEvNT_6ParamsE)
        /*0380*/ 	.word	0x00000000


	//----- nvinfo : EIATTR_MIN_STACK_SIZE
	.align		4
.L_160:
        /*0384*/ 	.byte	0x04, 0x12
        /*0386*/ 	.short	(.L_162 - .L_161)
	.align		4
.L_161:
        /*0388*/ 	.word	index@(_ZN7cutlass13device_kernelIN5flash19enable_sm80_to_sm89INS1_16FlashAttnFwdSm80INS1_25CollectiveMainloopFwdSm80ILi8ELi1ELb0EN4cute5tupleIJNS5_1CILi128EEENS7_ILi64EEENS7_ILi192EEEEEELi192ENS_10bfloat16_tEfNS_4arch4Sm80ELb0ELb1ELb1ELb0ELb0ELb0ELb1ELb1EEENS1_21CollectiveEpilogueFwdINS6_IJS8_SA_S9_EEENS6_IJNS7_ILi1EEESI_SI_EEESC_SE_Li256ELb0ELb1ELb1ELb0EEENS1_19SingleTileSchedulerILb0ELb1ELb1ELi128EEEEEEEEEvNT_6ParamsE)
        /*038c*/ 	.word	0x00000000


	//----- nvinfo : EIATTR_MIN_STACK_SIZE
	.align		4
.L_162:
        /*0390*/ 	.byte	0x04, 0x12
        /*0392*/ 	.short	(.L_164 - .L_163)
	.align		4
.L_163:
        /*0394*/ 	.word	index@(_ZN7cutlass13device_kernelIN5flash19enable_sm80_to_sm89INS1_16FlashAttnFwdSm80INS1_25CollectiveMainloopFwdSm80ILi8ELi1ELb0EN4cute5tupleIJNS5_1CILi128EEENS7_ILi64EEENS7_ILi192EEEEEELi192ENS_10bfloat16_tEfNS_4arch4Sm80ELb0ELb1ELb1ELb1ELb0ELb0ELb1ELb1EEENS1_21CollectiveEpilogueFwdINS6_IJS8_SA_S9_EEENS6_IJNS7_ILi1EEESI_SI_EEESC_SE_Li256ELb1ELb1ELb1ELb0EEENS1_36VarlenDynamicPersistentTileSchedulerILi128ELi64ELi256ELi256ELb1ELb1ELb0ELb1ELb0ELb1EEEEEEEEEvNT_6ParamsE)
        /*0398*/ 	.word	0x00000000


	//----- nvinfo : EIATTR_MIN_STACK_SIZE
	.align		4
.L_164:
        /*039c*/ 	.byte	0x04, 0x12
        /*039e*/ 	.short	(.L_166 - .L_165)
	.align		4
.L_165:
        /*03a0*/ 	.word	index@(_ZN7cutlass13device_kernelIN5flash19enable_sm80_to_sm89INS1_16FlashAttnFwdSm80INS1_25CollectiveMainloopFwdSm80ILi8ELi1ELb0EN4cute5tupleIJNS5_1CILi128EEENS7_ILi64EEENS7_ILi192EEEEEELi192ENS_10bfloat16_tEfNS_4arch4Sm80ELb0ELb1ELb1ELb1ELb0ELb1ELb1ELb1EEENS1_21CollectiveEpilogueFwdINS6_IJS8_SA_S9_EEENS6_IJNS7_ILi1EEESI_SI_EEESC_SE_Li256ELb1ELb1ELb1ELb0EEENS1_36VarlenDynamicPersistentTileSchedulerILi128ELi64ELi256ELi256ELb1ELb1ELb0ELb1ELb0ELb1EEEEEEEEEvNT_6ParamsE)
        /*03a4*/ 	.word	0x00000000


	//----- nvinfo : EIATTR_MIN_STACK_SIZE
	.align		4
.L_166:
        /*03a8*/ 	.byte	0x04, 0x12
        /*03aa*/ 	.short	(.L_168 - .L_167)
	.align		4
.L_167:
        /*03ac*/ 	.word	index@(_ZN7cutlass13device_kernelIN5flash19enable_sm80_to_sm89INS1_16FlashAttnFwdSm80INS1_25CollectiveMainloopFwdSm80ILi8ELi1ELb1EN4cute5tupleIJNS5_1CILi128EEENS7_ILi96EEENS7_ILi192EEEEEELi192ENS_10bfloat16_tEfNS_4arch4Sm80ELb1ELb0ELb1ELb0ELb0ELb0ELb1ELb1EEENS1_21CollectiveEpilogueFwdINS6_IJS8_SA_S9_EEENS6_IJNS7_ILi1EEESI_SI_EEESC_SE_Li256ELb0ELb1ELb1ELb0EEENS1_30DynamicPersistentTileSchedulerILi256ELi256ELb1ELb1ELb0EEEEEEEEEvNT_6ParamsE)
        /*03b0*/ 	.word	0x00000000


	//----- nvinfo : EIATTR_MIN_STACK_SIZE
	.align		4
.L_168:
        /*03b4*/ 	.byte	0x04, 0x12
        /*03b6*/ 	.short	(.L_170 - .L_169)
	.align		4
.L_169:
        /*03b8*/ 	.word	index@(_ZN7cutlass13device_kernelIN5flash19enable_sm80_to_sm89INS1_16FlashAttnFwdSm80INS1_25CollectiveMainloopFwdSm80ILi8ELi1ELb0EN4cute5tupleIJNS5_1CILi128EEENS7_ILi64EEENS7_ILi192EEEEEELi192ENS_10bfloat16_tEfNS_4arch4Sm80ELb1ELb0ELb1ELb1ELb0ELb0ELb1ELb1EEENS1_21CollectiveEpilogueFwdINS6_IJS8_SA_S9_EEENS6_IJNS7_ILi1EEESI_SI_EEESC_SE_Li256ELb1ELb1ELb1ELb0EEENS1_36VarlenDynamicPersistentTileSchedulerILi128ELi64ELi256ELi256ELb1ELb1ELb0ELb1ELb1ELb1EEEEEEEEEvNT_6ParamsE)
        /*03bc*/ 	.word	0x00000000


	//----- nvinfo : EIATTR_MIN_STACK_SIZE
	.align		4
.L_170:
        /*03c0*/ 	.byte	0x04, 0x12
        /*03c2*/ 	.short	(.L_172 - .L_171)
	.align		4
.L_171:
        /*03c4*/ 	.word	index@(_ZN7cutlass13device_kernelIN5flash19enable_sm80_to_sm89INS1_16FlashAttnFwdSm80INS1_25CollectiveMainloopFwdSm80ILi8ELi1ELb0EN4cute5tupleIJNS5_1CILi128EEENS7_ILi64EEENS7_ILi192EEEEEELi192ENS_10bfloat16_tEfNS_4arch4Sm80ELb1ELb0ELb1ELb1ELb0ELb1ELb1ELb1EEENS1_21CollectiveEpilogueFwdINS6_IJS8_SA_S9_EEENS6_IJNS7_ILi1EEESI_SI_EEESC_SE_Li256ELb1ELb1ELb1ELb0EEENS1_36VarlenDynamicPersistentTileSchedulerILi128ELi64ELi256ELi256ELb1ELb1ELb0ELb1ELb1ELb1EEEEEEEEEvNT_6ParamsE)
        /*03c8*/ 	.word	0x00000000


	//----- nvinfo : EIATTR_MIN_STACK_SIZE
	.align		4
.L_172:
        /*03cc*/ 	.byte	0x04, 0x12
        /*03ce*/ 	.short	(.L_174 - .L_173)
	.align		4
.L_173:
        /*03d0*/ 	.word	index@(_ZN7cutlass13device_kernelIN5flash19enable_sm80_to_sm89INS1_16FlashAttnFwdSm80INS1_25CollectiveMainloopFwdSm80ILi8ELi2ELb1EN4cute5tupleIJNS5_1CILi128EEENS7_ILi96EEENS7_ILi192EEEEEELi192ENS_10bfloat16_tEfNS_4arch4Sm80ELb0ELb0ELb1ELb0ELb0ELb0ELb1ELb1EEENS1_21CollectiveEpilogueFwdINS6_IJS8_SA_S9_EEENS6_IJNS7_ILi1EEESI_SI_EEESC_SE_Li256ELb0ELb1ELb1ELb0EEENS1_19SingleTileSchedulerILb0ELb1ELb1ELi128EEEEEEEEEvNT_6ParamsE)
        /*03d4*/ 	.word	0x00000000


	//----- nvinfo : EIATTR_MIN_STACK_SIZE
	.align		4
.L_174:
        /*03d8*/ 	.byte	0x04, 0x12
        /*03da*/ 	.short	(.L_176 - .L_175)
	.align		4
.L_175:
        /*03dc*/ 	.word	index@(_ZN7cutlass13device_kernelIN5flash19enable_sm80_to_sm89INS1_16FlashAttnFwdSm80INS1_25CollectiveMainloopFwdSm80ILi8ELi2ELb0EN4cute5tupleIJNS5_1CILi128EEENS7_ILi64EEENS7_ILi192EEEEEELi192ENS_10bfloat16_tEfNS_4arch4Sm80ELb0ELb0ELb1ELb1ELb0ELb0ELb1ELb1EEENS1_21CollectiveEpilogueFwdINS6_IJS8_SA_S9_EEENS6_IJNS7_ILi1EEESI_SI_EEESC_SE_Li256ELb1ELb1ELb1ELb0EEENS1_36VarlenDynamicPersistentTileSchedulerILi128ELi64ELi256ELi256ELb1ELb1ELb0ELb0ELb1ELb1EEEEEEEEEvNT_6ParamsE)
        /*03e0*/ 	.word	0x00000000


	//----- nvinfo : EIATTR_MIN_STACK_SIZE
	.align		4
.L_176:
        /*03e4*/ 	.byte	0x04, 0x12
        /*03e6*/ 	.short	(.L_178 - .L_177)
	.align		4
.L_177:
        /*03e8*/ 	.word	index@(_ZN7cutlass13device_kernelIN5flash19enable_sm80_to_sm89INS1_16FlashAttnFwdSm80INS1_25CollectiveMainloopFwdSm80ILi8ELi2ELb0EN4cute5tupleIJNS5_1CILi128EEENS7_ILi64EEENS7_ILi192EEEEEELi192ENS_10bfloat16_tEfNS_4arch4Sm80ELb0ELb0ELb1ELb1ELb0ELb1ELb1ELb1EEENS1_21CollectiveEpilogueFwdINS6_IJS8_SA_S9_EEENS6_IJNS7_ILi1EEESI_SI_EEESC_SE_Li256ELb1ELb1ELb1ELb0EEENS1_36VarlenDynamicPersistentTileSchedulerILi128ELi64ELi256ELi256ELb1ELb1ELb0ELb0ELb1ELb1EEEEEEEEEvNT_6ParamsE)
        /*03ec*/ 	.word	0x00000000


	//----- nvinfo : EIATTR_MIN_STACK_SIZE
	.align		4
.L_178:
        /*03f0*/ 	.byte	0x04, 0x12
        /*03f2*/ 	.short	(.L_180 - .L_179)
	.align		4
.L_179:
        /*03f4*/ 	.word	index@(_ZN7cutlass13device_kernelIN5flash19enable_sm80_to_sm89INS1_16FlashAttnFwdSm80INS1_25CollectiveMainloopFwdSm80ILi8ELi2ELb0EN4cute5tupleIJNS5_1CILi128EEENS7_ILi64EEENS7_ILi192EEEEEELi192ENS_10bfloat16_tEfNS_4arch4Sm80ELb0ELb1ELb1ELb0ELb0ELb0ELb1ELb1EEENS1_21CollectiveEpilogueFwdINS6_IJS8_SA_S9_EEENS6_IJNS7_ILi1EEESI_SI_EEESC_SE_Li256ELb0ELb1ELb1ELb0EEENS1_19SingleTileSchedulerILb0ELb1ELb1ELi128EEEEEEEEEvNT_6ParamsE)
        /*03f8*/ 	.word	0x00000000


	//----- nvinfo : EIATTR_MIN_STACK_SIZE
	.align		4
.L_180:
        /*03fc*/ 	.byte	0x04, 0x12
        /*03fe*/ 	.short	(.L_182 - .L_181)
	.align		4
.L_181:
        /*0400*/ 	.word	index@(_ZN7cutlass13device_kernelIN5flash19enable_sm80_to_sm89INS1_16FlashAttnFwdSm80INS1_25CollectiveMainloopFwdSm80ILi8ELi2ELb0EN4cute5tupleIJNS5_1CILi128EEENS7_ILi64EEENS7_ILi192EEEEEELi192ENS_10bfloat16_tEfNS_4arch4Sm80ELb0ELb1ELb1ELb1ELb0ELb0ELb1ELb1EEENS1_21CollectiveEpilogueFwdINS6_IJS8_SA_S9_EEENS6_IJNS7_ILi1EEESI_SI_EEESC_SE_Li256ELb1ELb1ELb1ELb0EEENS1_36VarlenDynamicPersistentTileSchedulerILi128ELi64ELi256ELi256ELb1ELb1ELb0ELb1ELb0ELb1EEEEEEEEEvNT_6ParamsE)
        /*0404*/ 	.word	0x00000000


	//----- nvinfo : EIATTR_MIN_STACK_SIZE
	.align		4
.L_182:
        /*0408*/ 	.byte	0x04, 0x12
        /*040a*/ 	.short	(.L_184 - .L_183)
	.align		4
.L_183:
        /*040c*/ 	.word	index@(_ZN7cutlass13device_kernelIN5flash19enable_sm80_to_sm89INS1_16FlashAttnFwdSm80INS1_25CollectiveMainloopFwdSm80ILi8ELi2ELb0EN4cute5tupleIJNS5_1CILi128EEENS7_ILi64EEENS7_ILi192EEEEEELi192ENS_10bfloat16_tEfNS_4arch4Sm80ELb0ELb1ELb1ELb1ELb0ELb1ELb1ELb1EEENS1_21CollectiveEpilogueFwdINS6_IJS8_SA_S9_EEENS6_IJNS7_ILi1EEESI_SI_EEESC_SE_Li256ELb1ELb1ELb1ELb0EEENS1_36VarlenDynamicPersistentTileSchedulerILi128ELi64ELi256ELi256ELb1ELb1ELb0ELb1ELb0ELb1EEEEEEEEEvNT_6ParamsE)
        /*0410*/ 	.word	0x00000000


	//----- nvinfo : EIATTR_MIN_STACK_SIZE
	.align		4
.L_184:
        /*0414*/ 	.byte	0x04, 0x12
        /*0416*/ 	.short	(.L_186 - .L_185)
	.align		4
.L_185:
        /*0418*/ 	.word	index@(_ZN7cutlass13device_kernelIN5flash19enable_sm80_to_sm89INS1_16FlashAttnFwdSm80INS1_25CollectiveMainloopFwdSm80ILi8ELi2ELb1EN4cute5tupleIJNS5_1CILi128EEENS7_ILi96EEENS7_ILi192EEEEEELi192ENS_10bfloat16_tEfNS_4arch4Sm80ELb1ELb0ELb1ELb0ELb0ELb0ELb1ELb1EEENS1_21CollectiveEpilogueFwdINS6_IJS8_SA_S9_EEENS6_IJNS7_ILi1EEESI_SI_EEESC_SE_Li256ELb0ELb1ELb1ELb0EEENS1_30DynamicPersistentTileSchedulerILi256ELi256ELb1ELb1ELb0EEEEEEEEEvNT_6ParamsE)
        /*041c*/ 	.word	0x00000000


	//----- nvinfo : EIATTR_MIN_STACK_SIZE
	.align		4
.L_186:
        /*0420*/ 	.byte	0x04, 0x12
        /*0422*/ 	.short	(.L_188 - .L_187)
	.align		4
.L_187:
        /*0424*/ 	.word	index@(_ZN7cutlass13device_kernelIN5flash19enable_sm80_to_sm89INS1_16FlashAttnFwdSm80INS1_25CollectiveMainloopFwdSm80ILi8ELi2ELb0EN4cute5tupleIJNS5_1CILi128EEENS7_ILi64EEENS7_ILi192EEEEEELi192ENS_10bfloat16_tEfNS_4arch4Sm80ELb1ELb0ELb1ELb1ELb0ELb0ELb1ELb1EEENS1_21CollectiveEpilogueFwdINS6_IJS8_SA_S9_EEENS6_IJNS7_ILi1EEESI_SI_EEESC_SE_Li256ELb1ELb1ELb1ELb0EEENS1_36VarlenDynamicPersistentTileSchedulerILi128ELi64ELi256ELi256ELb1ELb1ELb0ELb1ELb1ELb1EEEEEEEEEvNT_6ParamsE)
        /*0428*/ 	.word	0x00000000


	//----- nvinfo : EIATTR_MIN_STACK_SIZE
	.align		4
.L_188:
        /*042c*/ 	.byte	0x04, 0x12
        /*042e*/ 	.short	(.L_190 - .L_189)
	.align		4
.L_189:
        /*0430*/ 	.word	index@(_ZN7cutlass13device_kernelIN5flash19enable_sm80_to_sm89INS1_16FlashAttnFwdSm80INS1_25CollectiveMainloopFwdSm80ILi8ELi2ELb0EN4cute5tupleIJNS5_1CILi128EEENS7_ILi64EEENS7_ILi192EEEEEELi192ENS_10bfloat16_tEfNS_4arch4Sm80ELb1ELb0ELb1ELb1ELb0ELb1ELb1ELb1EEENS1_21CollectiveEpilogueFwdINS6_IJS8_SA_S9_EEENS6_IJNS7_ILi1EEESI_SI_EEESC_SE_Li256ELb1ELb1ELb1ELb0EEENS1_36VarlenDynamicPersistentTileSchedulerILi128ELi64ELi256ELi256ELb1ELb1ELb0ELb1ELb1ELb1EEEEEEEEEvNT_6ParamsE)
        /*0434*/ 	.word	0x00000000


	//----- nvinfo : EIATTR_MIN_STACK_SIZE
	.align		4
.L_190:
        /*0438*/ 	.byte	0x04, 0x12
        /*043a*/ 	.short	(.L_192 - .L_191)
	.align		4
.L_191:
        /*043c*/ 	.word	index@(_ZN7cutlass13device_kernelIN5flash19enable_sm80_to_sm89INS1_16FlashAttnFwdSm80INS1_25CollectiveMainloopFwdSm80ILi8ELi1ELb1EN4cute5tupleIJNS5_1CILi128EEENS7_ILi96EEENS7_ILi192EEEEEELi192ENS_10bfloat16_tEfNS_4arch4Sm80ELb0ELb0ELb0ELb0ELb0ELb0ELb1ELb1EEENS1_21CollectiveEpilogueFwdINS6_IJS8_SA_S9_EEENS6_IJNS7_ILi1EEESI_SI_EEESC_SE_Li256ELb0ELb1ELb1ELb0EEENS1_19SingleTileSchedulerILb0ELb1ELb1ELi128EEEEEEEEEvNT_6ParamsE)
        /*0440*/ 	.word	0x00000000


	//----- nvinfo : EIATTR_MIN_STACK_SIZE
	.align		4
.L_192:
        /*0444*/ 	.byte	0x04, 0x12
        /*0446*/ 	.short	(.L_194 - .L_193)
	.align		4
.L_193:
        /*0448*/ 	.word	index@(_ZN7cutlass13device_kernelIN5flash19enable_sm80_to_sm89INS1_16FlashAttnFwdSm80INS1_25CollectiveMainloopFwdSm80ILi8ELi1ELb0EN4cute5tupleIJNS5_1CILi128EEENS7_ILi64EEENS7_ILi192EEEEEELi192ENS_10bfloat16_tEfNS_4arch4Sm80ELb0ELb0ELb0ELb1ELb0ELb0ELb1ELb1EEENS1_21CollectiveEpilogueFwdINS6_IJS8_SA_S9_EEENS6_IJNS7_ILi1EEESI_SI_EEESC_SE_Li256ELb1ELb1ELb1ELb0EEENS1_36VarlenDynamicPersistentTileSchedulerILi128ELi64ELi256ELi256ELb1ELb1ELb0ELb0ELb1ELb1EEEEEEEEEvNT_6ParamsE)
        /*044c*/ 	.word	0x00000000


	//----- nvinfo : EIATTR_MIN_STACK_SIZE
	.align		4
.L_194:
        /*0450*/ 	.byte	0x04, 0x12
        /*0452*/ 	.short	(.L_196 - .L_195)
	.align		4
.L_195:
        /*0454*/ 	.word	index@(_ZN7cutlass13device_kernelIN5flash19enable_sm80_to_sm89INS1_16FlashAttnFwdSm80INS1_25CollectiveMainloopFwdSm80ILi8ELi1ELb0EN4cute5tupleIJNS5_1CILi128EEENS7_ILi64EEENS7_ILi192EEEEEELi192ENS_10bfloat16_tEfNS_4arch4Sm80ELb0ELb0ELb0ELb1ELb0ELb1ELb1ELb1EEENS1_21CollectiveEpilogueFwdINS6_IJS8_SA_S9_EEENS6_IJNS7_ILi1EEESI_SI_EEESC_SE_Li256ELb1ELb1ELb1ELb0EEENS1_36VarlenDynamicPersistentTileSchedulerILi128ELi64ELi256ELi256ELb1ELb1ELb0ELb0ELb1ELb1EEEEEEEEEvNT_6ParamsE)
        /*0458*/ 	.word	0x00000000


	//----- nvinfo : EIATTR_MIN_STACK_SIZE
	.align		4
.L_196:
        /*045c*/ 	.byte	0x04, 0x12
        /*045e*/ 	.short	(.L_198 - .L_197)
	.align		4
.L_197:
        /*0460*/ 	.word	index@(_ZN7cutlass13device_kernelIN5flash19enable_sm80_to_sm89INS1_16FlashAttnFwdSm80INS1_25CollectiveMainloopFwdSm80ILi8ELi1ELb0EN4cute5tupleIJNS5_1CILi128EEENS7_ILi64EEENS7_ILi192EEEEEELi192ENS_10bfloat16_tEfNS_4arch4Sm80ELb0ELb1ELb0ELb0ELb0ELb0ELb1ELb1EEENS1_21CollectiveEpilogueFwdINS6_IJS8_SA_S9_EEENS6_IJNS7_ILi1EEESI_SI_EEESC_SE_Li256ELb0ELb1ELb1ELb0EEENS1_19SingleTileSchedulerILb0ELb1ELb1ELi128EEEEEEEEEvNT_6ParamsE)
        /*0464*/ 	.word	0x00000000


	//----- nvinfo : EIATTR_MIN_STACK_SIZE
	.align		4
.L_198:
        /*0468*/ 	.byte	0x04, 0x12
        /*046a*/ 	.short	(.L_200 - .L_199)
	.align		4
.L_199:
        /*046c*/ 	.word	index@(_ZN7cutlass13device_kernelIN5flash19enable_sm80_to_sm89INS1_16FlashAttnFwdSm80INS1_25CollectiveMainloopFwdSm80ILi8ELi1ELb0EN4cute5tupleIJNS5_1CILi128EEENS7_ILi64EEENS7_ILi192EEEEEELi192ENS_10bfloat16_tEfNS_4arch4Sm80ELb0ELb1ELb0ELb1ELb0ELb0ELb1ELb1EEENS1_21CollectiveEpilogueFwdINS6_IJS8_SA_S9_EEENS6_IJNS7_ILi1EEESI_SI_EEESC_SE_Li256ELb1ELb1ELb1ELb0EEENS1_36VarlenDynamicPersistentTileSchedulerILi128ELi64ELi256ELi256ELb1ELb1ELb0ELb1ELb0ELb1EEEEEEEEEvNT_6ParamsE)
        /*0470*/ 	.word	0x00000000


	//----- nvinfo : EIATTR_MIN_STACK_SIZE
	.align		4
.L_200:
        /*0474*/ 	.byte	0x04, 0x12
        /*0476*/ 	.short	(.L_202 - .L_201)
	.align		4
.L_201:
        /*0478*/ 	.word	index@(_ZN7cutlass13device_kernelIN5flash19enable_sm80_to_sm89INS1_16FlashAttnFwdSm80INS1_25CollectiveMainloopFwdSm80ILi8ELi1ELb0EN4cute5tupleIJNS5_1CILi128EEENS7_ILi64EEENS7_ILi192EEEEEELi192ENS_10bfloat16_tEfNS_4arch4Sm80ELb0ELb1ELb0ELb1ELb0ELb1ELb1ELb1EEENS1_21CollectiveEpilogueFwdINS6_IJS8_SA_S9_EEENS6_IJNS7_ILi1EEESI_SI_EEESC_SE_Li256ELb1ELb1ELb1ELb0EEENS1_36VarlenDynamicPersistentTileSchedulerILi128ELi64ELi256ELi256ELb1ELb1ELb0ELb1ELb0ELb1EEEEEEEEEvNT_6ParamsE)
        /*047c*/ 	.word	0x00000000


	//----- nvinfo : EIATTR_MIN_STACK_SIZE
	.align		4
.L_202:
        /*0480*/ 	.byte	0x04, 0x12
        /*0482*/ 	.short	(.L_204 - .L_203)
	.align		4
.L_203:
        /*0484*/ 	.word	index@(_ZN7cutlass13device_kernelIN5flash19enable_sm80_to_sm89INS1_16FlashAttnFwdSm80INS1_25CollectiveMainloopFwdSm80ILi8ELi1ELb1EN4cute5tupleIJNS5_1CILi128EEENS7_ILi96EEENS7_ILi192EEEEEELi192ENS_10bfloat16_tEfNS_4arch4Sm80ELb1ELb0ELb0ELb0ELb0ELb0ELb1ELb1EEENS1_21CollectiveEpilogueFwdINS6_IJS8_SA_S9_EEENS6_IJNS7_ILi1EEESI_SI_EEESC_SE_Li256ELb0ELb1ELb1ELb0EEENS1_30DynamicPersistentTileSchedulerILi256ELi256ELb1ELb1ELb0EEEEEEEEEvNT_6ParamsE)
        /*0488*/ 	.word	0x00000000


	//----- nvinfo : EIATTR_MIN_STACK_SIZE
	.align		4
.L_204:
        /*048c*/ 	.byte	0x04, 0x12
        /*048e*/ 	.short	(.L_206 - .L_205)
	.align		4
.L_205:
        /*0490*/ 	.word	index@(_ZN7cutlass13device_kernelIN5flash19enable_sm80_to_sm89INS1_16FlashAttnFwdSm80INS1_25CollectiveMainloopFwdSm80ILi8ELi1ELb0EN4cute5tupleIJNS5_1CILi128EEENS7_ILi64EEENS7_ILi192EEEEEELi192ENS_10bfloat16_tEfNS_4arch4Sm80ELb1ELb0ELb0ELb1ELb0ELb0ELb1ELb1EEENS1_21CollectiveEpilogueFwdINS6_IJS8_SA_S9_EEENS6_IJNS7_ILi1EEESI_SI_EEESC_SE_Li256ELb1ELb1ELb1ELb0EEENS1_36VarlenDynamicPersistentTileSchedulerILi128ELi64ELi256ELi256ELb1ELb1ELb0ELb1ELb1ELb1EEEEEEEEEvNT_6ParamsE)
        /*0494*/ 	.word	0x00000000


	//----- nvinfo : EIATTR_MIN_STACK_SIZE
	.align		4
.L_206:
        /*0498*/ 	.byte	0x04, 0x12
        /*049a*/ 	.short	(.L_208 - .L_207)
	.align		4
.L_207:
        /*049c*/ 	.word	index@(_ZN7cutlass13device_kernelIN5flash19enable_sm80_to_sm89INS1_16FlashAttnFwdSm80INS1_25CollectiveMainloopFwdSm80ILi8ELi1ELb0EN4cute5tupleIJNS5_1CILi128EEENS7_ILi64EEENS7_ILi192EEEEEELi192ENS_10bfloat16_tEfNS_4arch4Sm80ELb1ELb0ELb0ELb1ELb0ELb1ELb1ELb1EEENS1_21CollectiveEpilogueFwdINS6_IJS8_SA_S9_EEENS6_IJNS7_ILi1EEESI_SI_EEESC_SE_Li256ELb1ELb1ELb1ELb0EEENS1_36VarlenDynamicPersistentTileSchedulerILi128ELi64ELi256ELi256ELb1ELb1ELb0ELb1ELb1ELb1EEEEEEEEEvNT_6ParamsE)
        /*04a0*/ 	.word	0x00000000


	//----- nvinfo : EIATTR_MIN_STACK_SIZE
	.align		4
.L_208:
        /*04a4*/ 	.byte	0x04, 0x12
        /*04a6*/ 	.short	(.L_210 - .L_209)
	.align		4
.L_209:
        /*04a8*/ 	.word	index@(_ZN7cutlass13device_kernelIN5flash19enable_sm80_to_sm89INS1_16FlashAttnFwdSm80INS1_25CollectiveMainloopFwdSm80ILi8ELi2ELb1EN4cute5tupleIJNS5_1CILi128EEENS7_ILi96EEENS7_ILi192EEEEEELi192ENS_10bfloat16_tEfNS_4arch4Sm80ELb0ELb0ELb0ELb0ELb0ELb0ELb1ELb1EEENS1_21CollectiveEpilogueFwdINS6_IJS8_SA_S9_EEENS6_IJNS7_ILi1EEESI_SI_EEESC_SE_Li256ELb0ELb1ELb1ELb0EEENS1_19SingleTileSchedulerILb0ELb1ELb1ELi128EEEEEEEEEvNT_6ParamsE)
        /*04ac*/ 	.word	0x00000000


	//----- nvinfo : EIATTR_MIN_STACK_SIZE
	.align		4
.L_210:
        /*04b0*/ 	.byte	0x04, 0x12
        /*04b2*/ 	.short	(.L_212 - .L_211)
	.align		4
.L_211:
        /*04b4*/ 	.word	index@(_ZN7cutlass13device_kernelIN5flash19enable_sm80_to_sm89INS1_16FlashAttnFwdSm80INS1_25CollectiveMainloopFwdSm80ILi8ELi2ELb0EN4cute5tupleIJNS5_1CILi128EEENS7_ILi64EEENS7_ILi192EEEEEELi192ENS_10bfloat16_tEfNS_4arch4Sm80ELb0ELb0ELb0ELb1ELb0ELb0ELb1ELb1EEENS1_21CollectiveEpilogueFwdINS6_IJS8_SA_S9_EEENS6_IJNS7_ILi1EEESI_SI_EEESC_SE_Li256ELb1ELb1ELb1ELb0EEENS1_36VarlenDynamicPersistentTileSchedulerILi128ELi64ELi256ELi256ELb1ELb1ELb0ELb0ELb1ELb1EEEEEEEEEvNT_6ParamsE)
        /*04b8*/ 	.word	0x00000000


	//----- nvinfo : EIATTR_MIN_STACK_SIZE
	.align		4
.L_212:
        /*04bc*/ 	.byte	0x04, 0x12
        /*04be*/ 	.short	(.L_214 - .L_213)
	.align		4
.L_213:
        /*04c0*/ 	.word	index@(_ZN7cutlass13device_kernelIN5flash19enable_sm80_to_sm89INS1_16FlashAttnFwdSm80INS1_25CollectiveMainloopFwdSm80ILi8ELi2ELb0EN4cute5tupleIJNS5_1CILi128EEENS7_ILi64EEENS7_ILi192EEEEEELi192ENS_10bfloat16_tEfNS_4arch4Sm80ELb0ELb0ELb0ELb1ELb0ELb1ELb1ELb1EEENS1_21CollectiveEpilogueFwdINS6_IJS8_SA_S9_EEENS6_IJNS7_ILi1EEESI_SI_EEESC_SE_Li256ELb1ELb1ELb1ELb0EEENS1_36VarlenDynamicPersistentTileSchedulerILi128ELi64ELi256ELi256ELb1ELb1ELb0ELb0ELb1ELb1EEEEEEEEEvNT_6ParamsE)
        /*04c4*/ 	.word	0x00000000


	//----- nvinfo : EIATTR_MIN_STACK_SIZE
	.align		4
.L_214:
        /*04c8*/ 	.byte	0x04, 0x12
        /*04ca*/ 	.short	(.L_216 - .L_215)
	.align		4
.L_215:
        /*04cc*/ 	.word	index@(_ZN7cutlass13device_kernelIN5flash19enable_sm80_to_sm89INS1_16FlashAttnFwdSm80INS1_25CollectiveMainloopFwdSm80ILi8ELi2ELb0EN4cute5tupleIJNS5_1CILi128EEENS7_ILi64EEENS7_ILi192EEEEEELi192ENS_10bfloat16_tEfNS_4arch4Sm80ELb0ELb1ELb0ELb0ELb0ELb0ELb1ELb1EEENS1_21CollectiveEpilogueFwdINS6_IJS8_SA_S9_EEENS6_IJNS7_ILi1EEESI_SI_EEESC_SE_Li256ELb0ELb1ELb1ELb0EEENS1_19SingleTileSchedulerILb0ELb1ELb1ELi128EEEEEEEEEvNT_6ParamsE)
        /*04d0*/ 	.word	0x00000000


	//----- nvinfo : EIATTR_MIN_STACK_SIZE
	.align		4
.L_216:
        /*04d4*/ 	.byte	0x04, 0x12
        /*04d6*/ 	.short	(.L_218 - .L_217)
	.align		4
.L_217:
        /*04d8*/ 	.word	index@(_ZN7cutlass13device_kernelIN5flash19enable_sm80_to_sm89INS1_16FlashAttnFwdSm80INS1_25CollectiveMainloopFwdSm80ILi8ELi2ELb0EN4cute5tupleIJNS5_1CILi128EEENS7_ILi64EEENS7_ILi192EEEEEELi192ENS_10bfloat16_tEfNS_4arch4Sm80ELb0ELb1ELb0ELb1ELb0ELb0ELb1ELb1EEENS1_21CollectiveEpilogueFwdINS6_IJS8_SA_S9_EEENS6_IJNS7_ILi1EEESI_SI_EEESC_SE_Li256ELb1ELb1ELb1ELb0EEENS1_36VarlenDynamicPersistentTileSchedulerILi128ELi64ELi256ELi256ELb1ELb1ELb0ELb1ELb0ELb1EEEEEEEEEvNT_6ParamsE)
        /*04dc*/ 	.word	0x00000000


	//----- nvinfo : EIATTR_MIN_STACK_SIZE
	.align		4
.L_218:
        /*04e0*/ 	.byte	0x04, 0x12
        /*04e2*/ 	.short	(.L_220 - .L_219)
	.align		4
.L_219:
        /*04e4*/ 	.word	index@(_ZN7cutlass13device_kernelIN5flash19enable_sm80_to_sm89INS1_16FlashAttnFwdSm80INS1_25CollectiveMainloopFwdSm80ILi8ELi2ELb0EN4cute5tupleIJNS5_1CILi128EEENS7_ILi64EEENS7_ILi192EEEEEELi192ENS_10bfloat16_tEfNS_4arch4Sm80ELb0ELb1ELb0ELb1ELb0ELb1ELb1ELb1EEENS1_21CollectiveEpilogueFwdINS6_IJS8_SA_S9_EEENS6_IJNS7_ILi1EEESI_SI_EEESC_SE_Li256ELb1ELb1ELb1ELb0EEENS1_36VarlenDynamicPersistentTileSchedulerILi128ELi64ELi256ELi256ELb1ELb1ELb0ELb1ELb0ELb1EEEEEEEEEvNT_6ParamsE)
        /*04e8*/ 	.word	0x00000000


	//----- nvinfo : EIATTR_MIN_STACK_SIZE
	.align		4
.L_220:
        /*04ec*/ 	.byte	0x04, 0x12
        /*04ee*/ 	.short	(.L_222 - .L_221)
	.align		4
.L_221:
        /*04f0*/ 	.word	index@(_ZN7cutlass13device_kernelIN5flash19enable_sm80_to_sm89INS1_16FlashAttnFwdSm80INS1_25CollectiveMainloopFwdSm80ILi8ELi2ELb1EN4cute5tupleIJNS5_1CILi128EEENS7_ILi96EEENS7_ILi192EEEEEELi192ENS_10bfloat16_tEfNS_4arch4Sm80ELb1ELb0ELb0ELb0ELb0ELb0ELb1ELb1EEENS1_21CollectiveEpilogueFwdINS6_IJS8_SA_S9_EEENS6_IJNS7_ILi1EEESI_SI_EEESC_SE_Li256ELb0ELb1ELb1ELb0EEENS1_30DynamicPersistentTileSchedulerILi256ELi256ELb1ELb1ELb0EEEEEEEEEvNT_6ParamsE)
        /*04f4*/ 	.word	0x00000000


	//----- nvinfo : EIATTR_MIN_STACK_SIZE
	.align		4
.L_222:
        /*04f8*/ 	.byte	0x04, 0x12
        /*04fa*/ 	.short	(.L_224 - .L_223)
	.align		4
.L_223:
        /*04fc*/ 	.word	index@(_ZN7cutlass13device_kernelIN5flash19enable_sm80_to_sm89INS1_16FlashAttnFwdSm80INS1_25CollectiveMainloopFwdSm80ILi8ELi2ELb0EN4cute5tupleIJNS5_1CILi128EEENS7_ILi64EEENS7_ILi192EEEEEELi192ENS_10bfloat16_tEfNS_4arch4Sm80ELb1ELb0ELb0ELb1ELb0ELb0ELb1ELb1EEENS1_21CollectiveEpilogueFwdINS6_IJS8_SA_S9_EEENS6_IJNS7_ILi1EEESI_SI_EEESC_SE_Li256ELb1ELb1ELb1ELb0EEENS1_36VarlenDynamicPersistentTileSchedulerILi128ELi64ELi256ELi256ELb1ELb1ELb0ELb1ELb1ELb1EEEEEEEEEvNT_6ParamsE)
        /*0500*/ 	.word	0x00000000


	//----- nvinfo : EIATTR_MIN_STACK_SIZE
	.align		4
.L_224:
        /*0504*/ 	.byte	0x04, 0x12
        /*0506*/ 	.short	(.L_226 - .L_225)
	.align		4
.L_225:
        /*0508*/ 	.word	index@(_ZN7cutlass13device_kernelIN5flash19enable_sm80_to_sm89INS1_16FlashAttnFwdSm80INS1_25CollectiveMainloopFwdSm80ILi8ELi2ELb0EN4cute5tupleIJNS5_1CILi128EEENS7_ILi64EEENS7_ILi192EEEEEELi192ENS_10bfloat16_tEfNS_4arch4Sm80ELb1ELb0ELb0ELb1ELb0ELb1ELb1ELb1EEENS1_21CollectiveEpilogueFwdINS6_IJS8_SA_S9_EEENS6_IJNS7_ILi1EEESI_SI_EEESC_SE_Li256ELb1ELb1ELb1ELb0EEENS1_36VarlenDynamicPersistentTileSchedulerILi128ELi64ELi256ELi256ELb1ELb1ELb0ELb1ELb1ELb1EEEEEEEEEvNT_6ParamsE)
        /*050c*/ 	.word	0x00000000
.L_226:


//--------------------- .nv.compat                --------------------------
	.section	.nv.compat,"",@"SHT_CUDA_COMPAT_INFO"
	.align	4
        /*0000*/ 	.byte	0x02, 0x09, 0x01, 0x00, 0x02, 0x02, 0x01, 0x00, 0x02, 0x05, 0x05, 0x00, 0x03, 0x07, 0x01, 0x01
        /*0010*/ 	.byte	0x02, 0x03, 0x00, 0x00, 0x02, 0x06, 0x01, 0x00, 0x04, 0x0b, 0x08, 0x00, 0x00, 0x00, 0x00, 0x00
        /*0020*/ 	.byte	0x00, 0x00, 0x00, 0x00


//--------------------- .nv.info._ZN7cutlass13device_kernelIN5flash19enable_sm80_to_sm89INS1_16FlashAttnFwdSm80INS1_25CollectiveMainloopFwdSm80ILi8ELi1ELb1EN4cute5tupleIJNS5_1CILi128EEENS7_ILi96EEENS7_ILi192EEEEEELi192ENS_10bfloat16_tEfNS_4arch4Sm80ELb0ELb0ELb1ELb0ELb0ELb0ELb1ELb1EEENS1_21CollectiveEpilogueFwdINS6_IJS8_SA_S9_EEENS6_IJNS7_ILi1EEESI_SI_EEESC_SE_Li256ELb0ELb1ELb1ELb0EEENS1_19SingleTileSchedulerILb0ELb1ELb1ELi128EEEEEEEEEvNT_6ParamsE --------------------------
	.section	.nv.info._ZN7cutlass13device_kernelIN5flash19enable_sm80_to_sm89INS1_16FlashAttnFwdSm80INS1_25CollectiveMainloopFwdSm80ILi8ELi1ELb1EN4cute5tupleIJNS5_1CILi128EEENS7_ILi96EEENS7_ILi192EEEEEELi192ENS_10bfloat16_tEfNS_4arch4Sm80ELb0ELb0ELb1ELb0ELb0ELb0ELb1ELb1EEENS1_21CollectiveEpilogueFwdINS6_IJS8_SA_S9_EEENS6_IJNS7_ILi1EEESI_SI_EEESC_SE_Li256ELb0ELb1ELb1ELb0EEENS1_19SingleTileSchedulerILb0ELb1ELb1ELi128EEEEEEEEEvNT_6ParamsE,"",@"SHT_CUDA_INFO"
	.sectionflags	@""
	.align	4


	//----- nvinfo : EIATTR_CUDA_API_VERSION
	.align		4
        /*0000*/ 	.byte	0x04, 0x37
        /*0002*/ 	.short	(.L_228 - .L_227)
.L_227:
        /*0004*/ 	.word	0x00000082


	//----- nvinfo : EIATTR_KPARAM_INFO
	.align		4
.L_228:
        /*0008*/ 	.byte	0x04, 0x17
        /*000a*/ 	.short	(.L_230 - .L_229)
.L_229:
        /*000c*/ 	.word	0x00000000
        /*0010*/ 	.short	0x0000
        /*0012*/ 	.short	0x0000
        /*0014*/ 	.byte	0x00, 0xf0, 0x61, 0x10


	//----- nvinfo : EIATTR_SPARSE_MMA_MASK
	.align		4
.L_230:
        /*0018*/ 	.byte	0x03, 0x50
        /*001a*/ 	.short	0x0000


	//----- nvinfo : EIATTR_MAXREG_COUNT
	.align		4
        /*001c*/ 	.byte	0x03, 0x1b
        /*001e*/ 	.short	0x00ff


	//----- nvinfo : EIATTR_MERCURY_ISA_VERSION
	.align		4
        /*0020*/ 	.byte	0x03, 0x5f
        /*0022*/ 	.short	0x0101


	//----- nvinfo : EIATTR_VRC_CTA_INIT_COUNT
	.align		4
        /*0024*/ 	.byte	0x02, 0x4a
	.zero		1
	.zero		1


	//----- nvinfo : EIATTR_EXIT_INSTR_OFFSETS
	.align		4
        /*0028*/ 	.byte	0x04, 0x1c
        /*002a*/ 	.short	(.L_232 - .L_231)


	//   ....[0]....
.L_231:
        /*002c*/ 	.word	0x00000010


	//----- nvinfo : EIATTR_MAX_THREADS
	.align		4
.L_232:
        /*0030*/ 	.byte	0x04, 0x05
        /*0032*/ 	.short	(.L_234 - .L_233)
.L_233:
        /*0034*/ 	.word	0x00000100
        /*0038*/ 	.word	0x00000001
        /*003c*/ 	.word	0x00000001


	//----- nvinfo : EIATTR_CBANK_PARAM_SIZE
	.align		4
.L_234:
        /*0040*/ 	.byte	0x03, 0x19
        /*0042*/ 	.short	0x0418


	//----- nvinfo : EIATTR_PARAM_CBANK
	.align		4
        /*0044*/ 	.byte	0x04, 0x0a
        /*0046*/ 	.short	(.L_236 - .L_235)
	.align		4
.L_235:
        /*0048*/ 	.word	index@(.nv.constant0._ZN7cutlass13device_kernelIN5flash19enable_sm80_to_sm89INS1_16FlashAttnFwdSm80INS1_25CollectiveMainloopFwdSm80ILi8ELi1ELb1EN4cute5tupleIJNS5_1CILi128EEENS7_ILi96EEENS7_ILi192EEEEEELi192ENS_10bfloat16_tEfNS_4arch4Sm80ELb0ELb0ELb1ELb0ELb0ELb0ELb1ELb1EEENS1_21CollectiveEpilogueFwdINS6_IJS8_SA_S9_EEENS6_IJNS7_ILi1EEESI_SI_EEESC_SE_Li256ELb0ELb1ELb1ELb0EEENS1_19SingleTileSchedulerILb0ELb1ELb1ELi128EEEEEEEEEvNT_6ParamsE)
        /*004c*/ 	.short	0x0380
        /*004e*/ 	.short	0x0418


	//----- nvinfo : EIATTR_SW_WAR
	.align		4
.L_236:
        /*0050*/ 	.byte	0x04, 0x36
        /*0052*/ 	.short	(.L_238 - .L_237)
.L_237:
        /*0054*/ 	.word	0x00000008
.L_238:


//--------------------- .nv.info._ZN7cutlass13device_kernelIN5flash19enable_sm80_to_sm89INS1_16FlashAttnFwdSm80INS1_25CollectiveMainloopFwdSm80ILi8ELi1ELb0EN4cute5tupleIJNS5_1CILi128EEENS7_ILi64EEENS7_ILi192EEEEEELi192ENS_10bfloat16_tEfNS_4arch4Sm80ELb0ELb0ELb1ELb1ELb0ELb0ELb1ELb1EEENS1_21CollectiveEpilogueFwdINS6_IJS8_SA_S9_EEENS6_IJNS7_ILi1EEESI_SI_EEESC_SE_Li256ELb1ELb1ELb1ELb0EEENS1_36VarlenDynamicPersistentTileSchedulerILi128ELi64ELi256ELi256ELb1ELb1ELb0ELb0ELb1ELb1EEEEEEEEEvNT_6ParamsE --------------------------
	.section	.nv.info._ZN7cutlass13device_kernelIN5flash19enable_sm80_to_sm89INS1_16FlashAttnFwdSm80INS1_25CollectiveMainloopFwdSm80ILi8ELi1ELb0EN4cute5tupleIJNS5_1CILi128EEENS7_ILi64EEENS7_ILi192EEEEEELi192ENS_10bfloat16_tEfNS_4arch4Sm80ELb0ELb0ELb1ELb1ELb0ELb0ELb1ELb1EEENS1_21CollectiveEpilogueFwdINS6_IJS8_SA_S9_EEENS6_IJNS7_ILi1EEESI_SI_EEESC_SE_Li256ELb1ELb1ELb1ELb0EEENS1_36VarlenDynamicPersistentTileSchedulerILi128ELi64ELi256ELi256ELb1ELb1ELb0ELb0ELb1ELb1EEEEEEEEEvNT_6ParamsE,"",@"SHT_CUDA_INFO"
	.sectionflags	@""
	.align	4


	//----- nvinfo : EIATTR_CUDA_API_VERSION
	.align		4
        /*0000*/ 	.byte	0x04, 0x37
        /*0002*/ 	.short	(.L_240 - .L_239)
.L_239:
        /*0004*/ 	.word	0x00000082


	//----- nvinfo : EIATTR_KPARAM_INFO
	.align		4
.L_240:
        /*0008*/ 	.byte	0x04, 0x17
        /*000a*/ 	.short	(.L_242 - .L_241)
.L_241:
        /*000c*/ 	.word	0x00000000
        /*0010*/ 	.short	0x0000
        /*0012*/ 	.short	0x0000
        /*0014*/ 	.byte	0x00, 0xf0, 0xe1, 0x10


	//----- nvinfo : EIATTR_SPARSE_MMA_MASK
	.align		4
.L_242:
        /*0018*/ 	.byte	0x03, 0x50
        /*001a*/ 	.short	0x0000


	//----- nvinfo : EIATTR_MAXREG_COUNT
	.align		4
        /*001c*/ 	.byte	0x03, 0x1b
        /*001e*/ 	.short	0x00ff


	//----- nvinfo : EIATTR_MERCURY_ISA_VERSION
	.align		4
        /*0020*/ 	.byte	0x03, 0x5f
        /*0022*/ 	.short	0x0101


	//----- nvinfo : EIATTR_VRC_CTA_INIT_COUNT
	.align		4
        /*0024*/ 	.byte	0x02, 0x4a
	.zero		1
	.zero		1


	//----- nvinfo : EIATTR_EXIT_INSTR_OFFSETS
	.align		4
        /*0028*/ 	.byte	0x04, 0x1c
        /*002a*/ 	.short	(.L_244 - .L_243)


	//   ....[0]....
.L_243:
        /*002c*/ 	.word	0x00000010


	//----- nvinfo : EIATTR_MAX_THREADS
	.align		4
.L_244:
        /*0030*/ 	.byte	0x04, 0x05
        /*0032*/ 	.short	(.L_246 - .L_245)
.L_245:
        /*0034*/ 	.word	0x00000100
        /*0038*/ 	.word	0x00000001
        /*003c*/ 	.word	0x00000001


	//----- nvinfo : EIATTR_CBANK_PARAM_SIZE
	.align		4
.L_246:
        /*0040*/ 	.byte	0x03, 0x19
        /*0042*/ 	.short	0x0438


	//----- nvinfo : EIATTR_PARAM_CBANK
	.align		4
        /*0044*/ 	.byte	0x04, 0x0a
        /*0046*/ 	.short	(.L_248 - .L_247)
	.align		4
.L_247:
        /*0048*/ 	.word	index@(.nv.constant0._ZN7cutlass13device_kernelIN5flash19enable_sm80_to_sm89INS1_16FlashAttnFwdSm80INS1_25CollectiveMainloopFwdSm80ILi8ELi1ELb0EN4cute5tupleIJNS5_1CILi128EEENS7_ILi64EEENS7_ILi192EEEEEELi192ENS_10bfloat16_tEfNS_4arch4Sm80ELb0ELb0ELb1ELb1ELb0ELb0ELb1ELb1EEENS1_21CollectiveEpilogueFwdINS6_IJS8_SA_S9_EEENS6_IJNS7_ILi1EEESI_SI_EEESC_SE_Li256ELb1ELb1ELb1ELb0EEENS1_36VarlenDynamicPersistentTileSchedulerILi128ELi64ELi256ELi256ELb1ELb1ELb0ELb0ELb1ELb1EEEEEEEEEvNT_6ParamsE)
        /*004c*/ 	.short	0x0380
        /*004e*/ 	.short	0x0438


	//----- nvinfo : EIATTR_SW_WAR
	.align		4
.L_248:
        /*0050*/ 	.byte	0x04, 0x36
        /*0052*/ 	.short	(.L_250 - .L_249)
.L_249:
        /*0054*/ 	.word	0x00000008
.L_250:


//--------------------- .nv.info._ZN7cutlass13device_kernelIN5flash19enable_sm80_to_sm89INS1_16FlashAttnFwdSm80INS1_25CollectiveMainloopFwdSm80ILi8ELi1ELb0EN4cute5tupleIJNS5_1CILi128EEENS7_ILi64EEENS7_ILi192EEEEEELi192ENS_10bfloat16_tEfNS_4arch4Sm80ELb0ELb0ELb1ELb1ELb0ELb1ELb1ELb1EEENS1_21CollectiveEpilogueFwdINS6_IJS8_SA_S9_EEENS6_IJNS7_ILi1EEESI_SI_EEESC_SE_Li256ELb1ELb1ELb1ELb0EEENS1_36VarlenDynamicPersistentTileSchedulerILi128ELi64ELi256ELi256ELb1ELb1ELb0ELb0ELb1ELb1EEEEEEEEEvNT_6ParamsE --------------------------
	.section	.nv.info._ZN7cutlass13device_kernelIN5flash19enable_sm80_to_sm89INS1_16FlashAttnFwdSm80INS1_25CollectiveMainloopFwdSm80ILi8ELi1ELb0EN4cute5tupleIJNS5_1CILi128EEENS7_ILi64EEENS7_ILi192EEEEEELi192ENS_10bfloat16_tEfNS_4arch4Sm80ELb0ELb0ELb1ELb1ELb0ELb1ELb1ELb1EEENS1_21CollectiveEpilogueFwdINS6_IJS8_SA_S9_EEENS6_IJNS7_ILi1EEESI_SI_EEESC_SE_Li256ELb1ELb1ELb1ELb0EEENS1_36VarlenDynamicPersistentTileSchedulerILi128ELi64ELi256ELi256ELb1ELb1ELb0ELb0ELb1ELb1EEEEEEEEEvNT_6ParamsE,"",@"SHT_CUDA_INFO"
	.sectionflags	@""
	.align	4


	//----- nvinfo : EIATTR_CUDA_API_VERSION
	.align		4
        /*0000*/ 	.byte	0x04, 0x37
        /*0002*/ 	.short	(.L_252 - .L_251)
.L_251:
        /*0004*/ 	.word	0x00000082


	//----- nvinfo : EIATTR_KPARAM_INFO
	.align		4
.L_252:
        /*0008*/ 	.byte	0x04, 0x17
        /*000a*/ 	.short	(.L_254 - .L_253)
.L_253:
        /*000c*/ 	.word	0x00000000
        /*0010*/ 	.short	0x0000
        /*0012*/ 	.short	0x0000
        /*0014*/ 	.byte	0x00, 0xf0, 0xe1, 0x10


	//----- nvinfo : EIATTR_SPARSE_MMA_MASK
	.align		4
.L_254:
        /*0018*/ 	.byte	0x03, 0x50
        /*001a*/ 	.short	0x0000


	//----- nvinfo : EIATTR_MAXREG_COUNT
	.align		4
        /*001c*/ 	.byte	0x03, 0x1b
        /*001e*/ 	.short	0x00ff


	//----- nvinfo : EIATTR_MERCURY_ISA_VERSION
	.align		4
        /*0020*/ 	.byte	0x03, 0x5f
        /*0022*/ 	.short	0x0101


	//----- nvinfo : EIATTR_VRC_CTA_INIT_COUNT
	.align		4
        /*0024*/ 	.byte	0x02, 0x4a
	.zero		1
	.zero		1


	//----- nvinfo : EIATTR_EXIT_INSTR_OFFSETS
	.align		4
        /*0028*/ 	.byte	0x04, 0x1c
        /*002a*/ 	.short	(.L_256 - .L_255)


	//   ....[0]....
.L_255:
        /*002c*/ 	.word	0x00000010


	//----- nvinfo : EIATTR_MAX_THREADS
	.align		4
.L_256:
        /*0030*/ 	.byte	0x04, 0x05
        /*0032*/ 	.short	(.L_258 - .L_257)
.L_257:
        /*0034*/ 	.word	0x00000100
        /*0038*/ 	.word	0x00000001
        /*003c*/ 	.word	0x00000001


	//----- nvinfo : EIATTR_CBANK_PARAM_SIZE
	.align		4
.L_258:
        /*0040*/ 	.byte	0x03, 0x19
        /*0042*/ 	.short	0x0438


	//----- nvinfo : EIATTR_PARAM_CBANK
	.align		4
        /*0044*/ 	.byte	0x04, 0x0a
        /*0046*/ 	.short	(.L_260 - .L_259)
	.align		4
.L_259:
        /*0048*/ 	.word	index@(.nv.constant0._ZN7cutlass13device_kernelIN5flash19enable_sm80_to_sm89INS1_16FlashAttnFwdSm80INS1_25CollectiveMainloopFwdSm80ILi8ELi1ELb0EN4cute5tupleIJNS5_1CILi128EEENS7_ILi64EEENS7_ILi192EEEEEELi192ENS_10bfloat16_tEfNS_4arch4Sm80ELb0ELb0ELb1ELb1ELb0ELb1ELb1ELb1EEENS1_21CollectiveEpilogueFwdINS6_IJS8_SA_S9_EEENS6_IJNS7_ILi1EEESI_SI_EEESC_SE_Li256ELb1ELb1ELb1ELb0EEENS1_36VarlenDynamicPersistentTileSchedulerILi128ELi64ELi256ELi256ELb1ELb1ELb0ELb0ELb1ELb1EEEEEEEEEvNT_6ParamsE)
        /*004c*/ 	.short	0x0380
        /*004e*/ 	.short	0x0438


	//----- nvinfo : EIATTR_SW_WAR
	.align		4
.L_260:
        /*0050*/ 	.byte	0x04, 0x36
        /*0052*/ 	.short	(.L_262 - .L_261)
.L_261:
        /*0054*/ 	.word	0x00000008
.L_262:


//--------------------- .nv.info._ZN7cutlass13device_kernelIN5flash19enable_sm80_to_sm89INS1_16FlashAttnFwdSm80INS1_25CollectiveMainloopFwdSm80ILi8ELi1ELb0EN4cute5tupleIJNS5_1CILi128EEENS7_ILi64EEENS7_ILi192EEEEEELi192ENS_10bfloat16_tEfNS_4arch4Sm80ELb0ELb1ELb1ELb0ELb0ELb0ELb1ELb1EEENS1_21CollectiveEpilogueFwdINS6_IJS8_SA_S9_EEENS6_IJNS7_ILi1EEESI_SI_EEESC_SE_Li256ELb0ELb1ELb1ELb0EEENS1_19SingleTileSchedulerILb0ELb1ELb1ELi128EEEEEEEEEvNT_6ParamsE --------------------------
	.section	.nv.info._ZN7cutlass13device_kernelIN5flash19enable_sm80_to_sm89INS1_16FlashAttnFwdSm80INS1_25CollectiveMainloopFwdSm80ILi8ELi1ELb0EN4cute5tupleIJNS5_1CILi128EEENS7_ILi64EEENS7_ILi192EEEEEELi192ENS_10bfloat16_tEfNS_4arch4Sm80ELb0ELb1ELb1ELb0ELb0ELb0ELb1ELb1EEENS1_21CollectiveEpilogueFwdINS6_IJS8_SA_S9_EEENS6_IJNS7_ILi1EEESI_SI_EEESC_SE_Li256ELb0ELb1ELb1ELb0EEENS1_19SingleTileSchedulerILb0ELb1ELb1ELi128EEEEEEEEEvNT_6ParamsE,"",@"SHT_CUDA_INFO"
	.sectionflags	@""
	.align	4


	//----- nvinfo : EIATTR_CUDA_API_VERSION
	.align		4
        /*0000*/ 	.byte	0x04, 0x37
        /*0002*/ 	.short	(.L_264 - .L_263)
.L_263:
        /*0004*/ 	.word	0x00000082


	//----- nvinfo : EIATTR_KPARAM_INFO
	.align		4
.L_264:
        /*0008*/ 	.byte	0x04, 0x17
        /*000a*/ 	.short	(.L_266 - .L_265)
.L_265:
        /*000c*/ 	.word	0x00000000
        /*0010*/ 	.short	0x0000
        /*0012*/ 	.short	0x0000
        /*0014*/ 	.byte	0x00, 0xf0, 0x61, 0x10


	//----- nvinfo : EIATTR_SPARSE_MMA_MASK
	.align		4
.L_266:
        /*0018*/ 	.byte	0x03, 0x50
        /*001a*/ 	.short	0x0000


	//----- nvinfo : EIATTR_MAXREG_COUNT
	.align		4
        /*001c*/ 	.byte	0x03, 0x1b
        /*001e*/ 	.short	0x00ff


	//----- nvinfo : EIATTR_MERCURY_ISA_VERSION
	.align		4
        /*0020*/ 	.byte	0x03, 0x5f
        /*0022*/ 	.short	0x0101


	//----- nvinfo : EIATTR_VRC_CTA_INIT_COUNT
	.align		4
        /*0024*/ 	.byte	0x02, 0x4a
	.zero		1
	.zero		1


	//----- nvinfo : EIATTR_EXIT_INSTR_OFFSETS
	.align		4
        /*0028*/ 	.byte	0x04, 0x1c
        /*002a*/ 	.short	(.L_268 - .L_267)


	//   ....[0]....
.L_267:
        /*002c*/ 	.word	0x00000010


	//----- nvinfo : EIATTR_MAX_THREADS
	.align		4
.L_268:
        /*0030*/ 	.byte	0x04, 0x05
        /*0032*/ 	.short	(.L_270 - .L_269)
.L_269:
        /*0034*/ 	.word	0x00000100
        /*0038*/ 	.word	0x00000001
        /*003c*/ 	.word	0x00000001


	//----- nvinfo : EIATTR_CBANK_PARAM_SIZE
	.align		4
.L_270:
        /*0040*/ 	.byte	0x03, 0x19
        /*0042*/ 	.short	0x0418


	//----- nvinfo : EIATTR_PARAM_CBANK
	.align		4
        /*0044*/ 	.byte	0x04, 0x0a
        /*0046*/ 	.short	(.L_272 - .L_271)
	.align		4
.L_271:
        /*0048*/ 	.word	index@(.nv.constant0._ZN7cutlass13device_kernelIN5flash19enable_sm80_to_sm89INS1_16FlashAttnFwdSm80INS1_25CollectiveMainloopFwdSm80ILi8ELi1ELb0EN4cute5tupleIJNS5_1CILi128EEENS7_ILi64EEENS7_ILi192EEEEEELi192ENS_10bfloat16_tEfNS_4arch4Sm80ELb0ELb1ELb1ELb0ELb0ELb0ELb1ELb1EEENS1_21CollectiveEpilogueFwdINS6_IJS8_SA_S9_EEENS6_IJNS7_ILi1EEESI_SI_EEESC_SE_Li256ELb0ELb1ELb1ELb0EEENS1_19SingleTileSchedulerILb0ELb1ELb1ELi128EEEEEEEEEvNT_6ParamsE)
        /*004c*/ 	.short	0x0380
        /*004e*/ 	.short	0x0418


	//----- nvinfo : EIATTR_SW_WAR
	.align		4
.L_272:
        /*0050*/ 	.byte	0x04, 0x36
        /*0052*/ 	.short	(.L_274 - .L_273)
.L_273:
        /*0054*/ 	.word	0x00000008
.L_274:


//--------------------- .nv.info._ZN7cutlass13device_kernelIN5flash19enable_sm80_to_sm89INS1_16FlashAttnFwdSm80INS1_25CollectiveMainloopFwdSm80ILi8ELi1ELb0EN4cute5tupleIJNS5_1CILi128EEENS7_ILi64EEENS7_ILi192EEEEEELi192ENS_10bfloat16_tEfNS_4arch4Sm80ELb0ELb1ELb1ELb1ELb0ELb0ELb1ELb1EEENS1_21CollectiveEpilogueFwdINS6_IJS8_SA_S9_EEENS6_IJNS7_ILi1EEESI_SI_EEESC_SE_Li256ELb1ELb1ELb1ELb0EEENS1_36VarlenDynamicPersistentTileSchedulerILi128ELi64ELi256ELi256ELb1ELb1ELb0ELb1ELb0ELb1EEEEEEEEEvNT_6ParamsE --------------------------
	.section	.nv.info._ZN7cutlass13device_kernelIN5flash19enable_sm80_to_sm89INS1_16FlashAttnFwdSm80INS1_25CollectiveMainloopFwdSm80ILi8ELi1ELb0EN4cute5tupleIJNS5_1CILi128EEENS7_ILi64EEENS7_ILi192EEEEEELi192ENS_10bfloat16_tEfNS_4arch4Sm80ELb0ELb1ELb1ELb1ELb0ELb0ELb1ELb1EEENS1_21CollectiveEpilogueFwdINS6_IJS8_SA_S9_EEENS6_IJNS7_ILi1EEESI_SI_EEESC_SE_Li256ELb1ELb1ELb1ELb0EEENS1_36VarlenDynamicPersistentTileSchedulerILi128ELi64ELi256ELi256ELb1ELb1ELb0ELb1ELb0ELb1EEEEEEEEEvNT_6ParamsE,"",@"SHT_CUDA_INFO"
	.sectionflags	@""
	.align	4


	//----- nvinfo : EIATTR_CUDA_API_VERSION
	.align		4
        /*0000*/ 	.byte	0x04, 0x37
        /*0002*/ 	.short	(.L_276 - .L_275)
.L_275:
        /*0004*/ 	.word	0x00000082


	//----- nvinfo : EIATTR_KPARAM_INFO
	.align		4
.L_276:
        /*0008*/ 	.byte	0x04, 0x17
        /*000a*/ 	.short	(.L_278 - .L_277)
.L_277:
        /*000c*/ 	.word	0x00000000
        /*0010*/ 	.short	0x0000
        /*0012*/ 	.short	0x0000
        /*0014*/ 	.byte	0x00, 0xf0, 0xe1, 0x10


	//----- nvinfo : EIATTR_SPARSE_MMA_MASK
	.align		4
.L_278:
        /*0018*/ 	.byte	0x03, 0x50
        /*001a*/ 	.short	0x0000


	//----- nvinfo : EIATTR_MAXREG_COUNT
	.align		4
        /*001c*/ 	.byte	0x03, 0x1b
        /*001e*/ 	.short	0x00ff


	//----- nvinfo : EIATTR_MERCURY_ISA_VERSION
	.align		4
        /*0020*/ 	.byte	0x03, 0x5f
        /*0022*/ 	.short	0x0101


	//----- nvinfo : EIATTR_VRC_CTA_INIT_COUNT
	.align		4
        /*0024*/ 	.byte	0x02, 0x4a
	.zero		1
	.zero		1


	//----- nvinfo : EIATTR_EXIT_INSTR_OFFSETS
	.align		4
        /*0028*/ 	.byte	0x04, 0x1c
        /*002a*/ 	.short	(.L_280 - .L_279)


	//   ....[0]....
.L_279:
        /*002c*/ 	.word	0x00000010


	//----- nvinfo : EIATTR_MAX_THREADS
	.align		4
.L_280:
        /*0030*/ 	.byte	0x04, 0x05
        /*0032*/ 	.short	(.L_282 - .L_281)
.L_281:
        /*0034*/ 	.word	0x00000100
        /*0038*/ 	.word	0x00000001
        /*003c*/ 	.word	0x00000001


	//----- nvinfo : EIATTR_CBANK_PARAM_SIZE
	.align		4
.L_282:
        /*0040*/ 	.byte	0x03, 0x19
        /*0042*/ 	.short	0x0438


	//----- nvinfo : EIATTR_PARAM_CBANK
	.align		4
        /*0044*/ 	.byte	0x04, 0x0a
        /*0046*/ 	.short	(.L_284 - .L_283)
	.align		4
.L_283:
        /*0048*/ 	.word	index@(.nv.constant0._ZN7cutlass13device_kernelIN5flash19enable_sm80_to_sm89INS1_16FlashAttnFwdSm80INS1_25CollectiveMainloopFwdSm80ILi8ELi1ELb0EN4cute5tupleIJNS5_1CILi128EEENS7_ILi64EEENS7_ILi192EEEEEELi192ENS_10bfloat16_tEfNS_4arch4Sm80ELb0ELb1ELb1ELb1ELb0ELb0ELb1ELb1EEENS1_21CollectiveEpilogueFwdINS6_IJS8_SA_S9_EEENS6_IJNS7_ILi1EEESI_SI_EEESC_SE_Li256ELb1ELb1ELb1ELb0EEENS1_36VarlenDynamicPersistentTileSchedulerILi128ELi64ELi256ELi256ELb1ELb1ELb0ELb1ELb0ELb1EEEEEEEEEvNT_6ParamsE)
        /*004c*/ 	.short	0x0380
        /*004e*/ 	.short	0x0438


	//----- nvinfo : EIATTR_SW_WAR
	.align		4
.L_284:
        /*0050*/ 	.byte	0x04, 0x36
        /*0052*/ 	.short	(.L_286 - .L_285)
.L_285:
        /*0054*/ 	.word	0x00000008
.L_286:


//--------------------- .nv.info._ZN7cutlass13device_kernelIN5flash19enable_sm80_to_sm89INS1_16FlashAttnFwdSm80INS1_25CollectiveMainloopFwdSm80ILi8ELi1ELb0EN4cute5tupleIJNS5_1CILi128EEENS7_ILi64EEENS7_ILi192EEEEEELi192ENS_10bfloat16_tEfNS_4arch4Sm80ELb0ELb1ELb1ELb1ELb0ELb1ELb1ELb1EEENS1_21CollectiveEpilogueFwdINS6_IJS8_SA_S9_EEENS6_IJNS7_ILi1EEESI_SI_EEESC_SE_Li256ELb1ELb1ELb1ELb0EEENS1_36VarlenDynamicPersistentTileSchedulerILi128ELi64ELi256ELi256ELb1ELb1ELb0ELb1ELb0ELb1EEEEEEEEEvNT_6ParamsE --------------------------
	.section	.nv.info._ZN7cutlass13device_kernelIN5flash19enable_sm80_to_sm89INS1_16FlashAttnFwdSm80INS1_25CollectiveMainloopFwdSm80ILi8ELi1ELb0EN4cute5tupleIJNS5_1CILi128EEENS7_ILi64EEENS7_ILi192EEEEEELi192ENS_10bfloat16_tEfNS_4arch4Sm80ELb0ELb1ELb1ELb1ELb0ELb1ELb1ELb1EEENS1_21CollectiveEpilogueFwdINS6_IJS8_SA_S9_EEENS6_IJNS7_ILi1EEESI_SI_EEESC_SE_Li256ELb1ELb1ELb1ELb0EEENS1_36VarlenDynamicPersistentTileSchedulerILi128ELi64ELi256ELi256ELb1ELb1ELb0ELb1ELb0ELb1EEEEEEEEEvNT_6ParamsE,"",@"SHT_CUDA_INFO"
	.sectionflags	@""
	.align	4


	//----- nvinfo : EIATTR_CUDA_API_VERSION
	.align		4
        /*0000*/ 	.byte	0x04, 0x37
        /*0002*/ 	.short	(.L_288 - .L_287)
.L_287:
        /*0004*/ 	.word	0x00000082


	//----- nvinfo : EIATTR_KPARAM_INFO
	.align		4
.L_288:
        /*0008*/ 	.byte	0x04, 0x17
        /*000a*/ 	.short	(.L_290 - .L_289)
.L_289:
        /*000c*/ 	.word	0x00000000
        /*0010*/ 	.short	0x0000
        /*0012*/ 	.short	0x0000
        /*0014*/ 	.byte	0x00, 0xf0, 0xe1, 0x10


	//----- nvinfo : EIATTR_SPARSE_MMA_MASK
	.align		4
.L_290:
        /*0018*/ 	.byte	0x03, 0x50
        /*001a*/ 	.short	0x0000


	//----- nvinfo : EIATTR_MAXREG_COUNT
	.align		4
        /*001c*/ 	.byte	0x03, 0x1b
        /*001e*/ 	.short	0x00ff


	//----- nvinfo : EIATTR_MERCURY_ISA_VERSION
	.align		4
        /*0020*/ 	.byte	0x03, 0x5f
        /*0022*/ 	.short	0x0101


	//----- nvinfo : EIATTR_VRC_CTA_INIT_COUNT
	.align		4
        /*0024*/ 	.byte	0x02, 0x4a
	.zero		1
	.zero		1


	//----- nvinfo : EIATTR_EXIT_INSTR_OFFSETS
	.align		4
        /*0028*/ 	.byte	0x04, 0x1c
        /*002a*/ 	.short	(.L_292 - .L_291)


	//   ....[0]....
.L_291:
        /*002c*/ 	.word	0x00000010


	//----- nvinfo : EIATTR_MAX_THREADS
	.align		4
.L_292:
        /*0030*/ 	.byte	0x04, 0x05
        /*0032*/ 	.short	(.L_294 - .L_293)
.L_293:
        /*0034*/ 	.word	0x00000100
        /*0038*/ 	.word	0x00000001
        /*003c*/ 	.word	0x00000001


	//----- nvinfo : EIATTR_CBANK_PARAM_SIZE
	.align		4
.L_294:
        /*0040*/ 	.byte	0x03, 0x19
        /*0042*/ 	.short	0x0438


	//----- nvinfo : EIATTR_PARAM_CBANK
	.align		4
        /*0044*/ 	.byte	0x04, 0x0a
        /*0046*/ 	.short	(.L_296 - .L_295)
	.align		4
.L_295:
        /*0048*/ 	.word	index@(.nv.constant0._ZN7cutlass13device_kernelIN5flash19enable_sm80_to_sm89INS1_16FlashAttnFwdSm80INS1_25CollectiveMainloopFwdSm80ILi8ELi1ELb0EN4cute5tupleIJNS5_1CILi128EEENS7_ILi64EEENS7_ILi192EEEEEELi192ENS_10bfloat16_tEfNS_4arch4Sm80ELb0ELb1ELb1ELb1ELb0ELb1ELb1ELb1EEENS1_21CollectiveEpilogueFwdINS6_IJS8_SA_S9_EEENS6_IJNS7_ILi1EEESI_SI_EEESC_SE_Li256ELb1ELb1ELb1ELb0EEENS1_36VarlenDynamicPersistentTileSchedulerILi128ELi64ELi256ELi256ELb1ELb1ELb0ELb1ELb0ELb1EEEEEEEEEvNT_6ParamsE)
        /*004c*/ 	.short	0x0380
        /*004e*/ 	.short	0x0438


	//----- nvinfo : EIATTR_SW_WAR
	.align		4
.L_296:
        /*0050*/ 	.byte	0x04, 0x36
        /*0052*/ 	.short	(.L_298 - .L_297)
.L_297:
        /*0054*/ 	.word	0x00000008
.L_298:


//--------------------- .nv.info._ZN7cutlass13device_kernelIN5flash19enable_sm80_to_sm89INS1_16FlashAttnFwdSm80INS1_25CollectiveMainloopFwdSm80ILi8ELi1ELb1EN4cute5tupleIJNS5_1CILi128EEENS7_ILi96EEENS7_ILi192EEEEEELi192ENS_10bfloat16_tEfNS_4arch4Sm80ELb1ELb0ELb1ELb0ELb0ELb0ELb1ELb1EEENS1_21CollectiveEpilogueFwdINS6_IJS8_SA_S9_EEENS6_IJNS7_ILi1EEESI_SI_EEESC_SE_Li256ELb0ELb1ELb1ELb0EEENS1_30DynamicPersistentTileSchedulerILi256ELi256ELb1ELb1ELb0EEEEEEEEEvNT_6ParamsE --------------------------
	.section	.nv.info._ZN7cutlass13device_kernelIN5flash19enable_sm80_to_sm89INS1_16FlashAttnFwdSm80INS1_25CollectiveMainloopFwdSm80ILi8ELi1ELb1EN4cute5tupleIJNS5_1CILi128EEENS7_ILi96EEENS7_ILi192EEEEEELi192ENS_10bfloat16_tEfNS_4arch4Sm80ELb1ELb0ELb1ELb0ELb0ELb0ELb1ELb1EEENS1_21CollectiveEpilogueFwdINS6_IJS8_SA_S9_EEENS6_IJNS7_ILi1EEESI_SI_EEESC_SE_Li256ELb0ELb1ELb1ELb0EEENS1_30DynamicPersistentTileSchedulerILi256ELi256ELb1ELb1ELb0EEEEEEEEEvNT_6ParamsE,"",@"SHT_CUDA_INFO"
	.sectionflags	@""
	.align	4


	//----- nvinfo : EIATTR_CUDA_API_VERSION
	.align		4
        /*0000*/ 	.byte	0x04, 0x37
        /*0002*/ 	.short	(.L_300 - .L_299)
.L_299:
        /*0004*/ 	.word	0x00000082


	//----- nvinfo : EIATTR_KPARAM_INFO
	.align		4
.L_300:
        /*0008*/ 	.byte	0x04, 0x17
        /*000a*/ 	.short	(.L_302 - .L_301)
.L_301:
        /*000c*/ 	.word	0x00000000
        /*0010*/ 	.short	0x0000
        /*0012*/ 	.short	0x0000
        /*0014*/ 	.byte	0x00, 0xf0, 0xa1, 0x10


	//----- nvinfo : EIATTR_SPARSE_MMA_MASK
	.align		4
.L_302:
        /*0018*/ 	.byte	0x03, 0x50
        /*001a*/ 	.short	0x0000


	//----- nvinfo : EIATTR_MAXREG_COUNT
	.align		4
        /*001c*/ 	.byte	0x03, 0x1b
        /*001e*/ 	.short	0x00ff


	//----- nvinfo : EIATTR_MERCURY_ISA_VERSION
	.align		4
        /*0020*/ 	.byte	0x03, 0x5f
        /*0022*/ 	.short	0x0101


	//----- nvinfo : EIATTR_VRC_CTA_INIT_COUNT
	.align		4
        /*0024*/ 	.byte	0x02, 0x4a
	.zero		1
	.zero		1


	//----- nvinfo : EIATTR_EXIT_INSTR_OFFSETS
	.align		4
        /*0028*/ 	.byte	0x04, 0x1c
        /*002a*/ 	.short	(.L_304 - .L_303)


	//   ....[0]....
.L_303:
        /*002c*/ 	.word	0x00000010


	//----- nvinfo : EIATTR_MAX_THREADS
	.align		4
.L_304:
        /*0030*/ 	.byte	0x04, 0x05
        /*0032*/ 	.short	(.L_306 - .L_305)
.L_305:
        /*0034*/ 	.word	0x00000100
        /*0038*/ 	.word	0x00000001
        /*003c*/ 	.word	0x00000001


	//----- nvinfo : EIATTR_CBANK_PARAM_SIZE
	.align		4
.L_306:
        /*0040*/ 	.byte	0x03, 0x19
        /*0042*/ 	.short	0x0428


	//----- nvinfo : EIATTR_PARAM_CBANK
	.align		4
        /*0044*/ 	.byte	0x04, 0x0a
        /*0046*/ 	.short	(.L_308 - .L_307)
	.align		4
.L_307:
        /*0048*/ 	.word	index@(.nv.constant0._ZN7cutlass13device_kernelIN5flash19enable_sm80_to_sm89INS1_16FlashAttnFwdSm80INS1_25CollectiveMainloopFwdSm80ILi8ELi1ELb1EN4cute5tupleIJNS5_1CILi128EEENS7_ILi96EEENS7_ILi192EEEEEELi192ENS_10bfloat16_tEfNS_4arch4Sm80ELb1ELb0ELb1ELb0ELb0ELb0ELb1ELb1EEENS1_21CollectiveEpilogueFwdINS6_IJS8_SA_S9_EEENS6_IJNS7_ILi1EEESI_SI_EEESC_SE_Li256ELb0ELb1ELb1ELb0EEENS1_30DynamicPersistentTileSchedulerILi256ELi256ELb1ELb1ELb0EEEEEEEEEvNT_6ParamsE)
        /*004c*/ 	.short	0x0380
        /*004e*/ 	.short	0x0428


	//----- nvinfo : EIATTR_SW_WAR
	.align		4
.L_308:
        /*0050*/ 	.byte	0x04, 0x36
        /*0052*/ 	.short	(.L_310 - .L_309)
.L_309:
        /*0054*/ 	.word	0x00000008
.L_310:


//--------------------- .nv.info._ZN7cutlass13device_kernelIN5flash19enable_sm80_to_sm89INS1_16FlashAttnFwdSm80INS1_25CollectiveMainloopFwdSm80ILi8ELi1ELb0EN4cute5tupleIJNS5_1CILi128EEENS7_ILi64EEENS7_ILi192EEEEEELi192ENS_10bfloat16_tEfNS_4arch4Sm80ELb1ELb0ELb1ELb1ELb0ELb0ELb1ELb1EEENS1_21CollectiveEpilogueFwdINS6_IJS8_SA_S9_EEENS6_IJNS7_ILi1EEESI_SI_EEESC_SE_Li256ELb1ELb1ELb1ELb0EEENS1_36VarlenDynamicPersistentTileSchedulerILi128ELi64ELi256ELi256ELb1ELb1ELb0ELb1ELb1ELb1EEEEEEEEEvNT_6ParamsE --------------------------
	.section	.nv.info._ZN7cutlass13device_kernelIN5flash19enable_sm80_to_sm89INS1_16FlashAttnFwdSm80INS1_25CollectiveMainloopFwdSm80ILi8ELi1ELb0EN4cute5tupleIJNS5_1CILi128EEENS7_ILi64EEENS7_ILi192EEEEEELi192ENS_10bfloat16_tEfNS_4arch4Sm80ELb1ELb0ELb1ELb1ELb0ELb0ELb1ELb1EEENS1_21CollectiveEpilogueFwdINS6_IJS8_SA_S9_EEENS6_IJNS7_ILi1EEESI_SI_EEESC_SE_Li256ELb1ELb1ELb1ELb0EEENS1_36VarlenDynamicPersistentTileSchedulerILi128ELi64ELi256ELi256ELb1ELb1ELb0ELb1ELb1ELb1EEEEEEEEEvNT_6ParamsE,"",@"SHT_CUDA_INFO"
	.sectionflags	@""
	.align	4


	//----- nvinfo : EIATTR_CUDA_API_VERSION
	.align		4
        /*0000*/ 	.byte	0x04, 0x37
        /*0002*/ 	.short	(.L_312 - .L_311)
.L_311:
        /*0004*/ 	.word	0x00000082


	//----- nvinfo : EIATTR_KPARAM_INFO
	.align		4
.L_312:
        /*0008*/ 	.byte	0x04, 0x17
        /*000a*/ 	.short	(.L_314 - .L_313)
.L_313:
        /*000c*/ 	.word	0x00000000
        /*0010*/ 	.short	0x0000
        /*0012*/ 	.short	0x0000
        /*0014*/ 	.byte	0x00, 0xf0, 0xe1, 0x10


	//----- nvinfo : EIATTR_SPARSE_MMA_MASK
	.align		4
.L_314:
        /*0018*/ 	.byte	0x03, 0x50
        /*001a*/ 	.short	0x0000


	//----- nvinfo : EIATTR_MAXREG_COUNT
	.align		4
        /*001c*/ 	.byte	0x03, 0x1b
        /*001e*/ 	.short	0x00ff


	//----- nvinfo : EIATTR_MERCURY_ISA_VERSION
	.align		4
        /*0020*/ 	.byte	0x03, 0x5f
        /*0022*/ 	.short	0x0101


	//----- nvinfo : EIATTR_VRC_CTA_INIT_COUNT
	.align		4
        /*0024*/ 	.byte	0x02, 0x4a
	.zero		1
	.zero		1


	//----- nvinfo : EIATTR_EXIT_INSTR_OFFSETS
	.align		4
        /*0028*/ 	.byte	0x04, 0x1c
        /*002a*/ 	.short	(.L_316 - .L_315)


	//   ....[0]....
.L_315:
        /*002c*/ 	.word	0x00000010


	//----- nvinfo : EIATTR_MAX_THREADS
	.align		4
.L_316:
        /*0030*/ 	.byte	0x04, 0x05
        /*0032*/ 	.short	(.L_318 - .L_317)
.L_317:
        /*0034*/ 	.word	0x00000100
        /*0038*/ 	.word	0x00000001
        /*003c*/ 	.word	0x00000001


	//----- nvinfo : EIATTR_CBANK_PARAM_SIZE
	.align		4
.L_318:
        /*0040*/ 	.byte	0x03, 0x19
        /*0042*/ 	.short	0x0438


	//----- nvinfo : EIATTR_PARAM_CBANK
	.align		4
        /*0044*/ 	.byte	0x04, 0x0a
        /*0046*/ 	.short	(.L_320 - .L_319)
	.align		4
.L_319:
        /*0048*/ 	.word	index@(.nv.constant0._ZN7cutlass13device_kernelIN5flash19enable_sm80_to_sm89INS1_16FlashAttnFwdSm80INS1_25CollectiveMainloopFwdSm80ILi8ELi1ELb0EN4cute5tupleIJNS5_1CILi128EEENS7_ILi64EEENS7_ILi192EEEEEELi192ENS_10bfloat16_tEfNS_4arch4Sm80ELb1ELb0ELb1ELb1ELb0ELb0ELb1ELb1EEENS1_21CollectiveEpilogueFwdINS6_IJS8_SA_S9_EEENS6_IJNS7_ILi1EEESI_SI_EEESC_SE_Li256ELb1ELb1ELb1ELb0EEENS1_36VarlenDynamicPersistentTileSchedulerILi128ELi64ELi256ELi256ELb1ELb1ELb0ELb1ELb1ELb1EEEEEEEEEvNT_6ParamsE)
        /*004c*/ 	.short	0x0380
        /*004e*/ 	.short	0x0438


	//----- nvinfo : EIATTR_SW_WAR
	.align		4
.L_320:
        /*0050*/ 	.byte	0x04, 0x36
        /*0052*/ 	.short	(.L_322 - .L_321)
.L_321:
        /*0054*/ 	.word	0x00000008
.L_322:


//--------------------- .nv.info._ZN7cutlass13device_kernelIN5flash19enable_sm80_to_sm89INS1_16FlashAttnFwdSm80INS1_25CollectiveMainloopFwdSm80ILi8ELi1ELb0EN4cute5tupleIJNS5_1CILi128EEENS7_ILi64EEENS7_ILi192EEEEEELi192ENS_10bfloat16_tEfNS_4arch4Sm80ELb1ELb0ELb1ELb1ELb0ELb1ELb1ELb1EEENS1_21CollectiveEpilogueFwdINS6_IJS8_SA_S9_EEENS6_IJNS7_ILi1EEESI_SI_EEESC_SE_Li256ELb1ELb1ELb1ELb0EEENS1_36VarlenDynamicPersistentTileSchedulerILi128ELi64ELi256ELi256ELb1ELb1ELb0ELb1ELb1ELb1EEEEEEEEEvNT_6ParamsE --------------------------
	.section	.nv.info._ZN7cutlass13device_kernelIN5flash19enable_sm80_to_sm89INS1_16FlashAttnFwdSm80INS1_25CollectiveMainloopFwdSm80ILi8ELi1ELb0EN4cute5tupleIJNS5_1CILi128EEENS7_ILi64EEENS7_ILi192EEEEEELi192ENS_10bfloat16_tEfNS_4arch4Sm80ELb1ELb0ELb1ELb1ELb0ELb1ELb1ELb1EEENS1_21CollectiveEpilogueFwdINS6_IJS8_SA_S9_EEENS6_IJNS7_ILi1EEESI_SI_EEESC_SE_Li256ELb1ELb1ELb1ELb0EEENS1_36VarlenDynamicPersistentTileSchedulerILi128ELi64ELi256ELi256ELb1ELb1ELb0ELb1ELb1ELb1EEEEEEEEEvNT_6ParamsE,"",@"SHT_CUDA_INFO"
	.sectionflags	@""
	.align	4


	//----- nvinfo : EIATTR_CUDA_API_VERSION
	.align		4
        /*0000*/ 	.byte	0x04, 0x37
        /*0002*/ 	.short	(.L_324 - .L_323)
.L_323:
        /*0004*/ 	.word	0x00000082


	//----- nvinfo : EIATTR_KPARAM_INFO
	.align		4
.L_324:
        /*0008*/ 	.byte	0x04, 0x17
        /*000a*/ 	.short	(.L_326 - .L_325)
.L_325:
        /*000c*/ 	.word	0x00000000
        /*0010*/ 	.short	0x0000
        /*0012*/ 	.short	0x0000
        /*0014*/ 	.byte	0x00, 0xf0, 0xe1, 0x10


	//----- nvinfo : EIATTR_SPARSE_MMA_MASK
	.align		4
.L_326:
        /*0018*/ 	.byte	0x03, 0x50
        /*001a*/ 	.short	0x0000


	//----- nvinfo : EIATTR_MAXREG_COUNT
	.align		4
        /*001c*/ 	.byte	0x03, 0x1b
        /*001e*/ 	.short	0x00ff


	//----- nvinfo : EIATTR_MERCURY_ISA_VERSION
	.align		4
        /*0020*/ 	.byte	0x03, 0x5f
        /*0022*/ 	.short	0x0101


	//----- nvinfo : EIATTR_VRC_CTA_INIT_COUNT
	.align		4
        /*0024*/ 	.byte	0x02, 0x4a
	.zero		1
	.zero		1


	//----- nvinfo : EIATTR_EXIT_INSTR_OFFSETS
	.align		4
        /*0028*/ 	.byte	0x04, 0x1c
        /*002a*/ 	.short	(.L_328 - .L_327)


	//   ....[0]....
.L_327:
        /*002c*/ 	.word	0x00000010


	//----- nvinfo : EIATTR_MAX_THREADS
	.align		4
.L_328:
        /*0030*/ 	.byte	0x04, 0x05
        /*0032*/ 	.short	(.L_330 - .L_329)
.L_329:
        /*0034*/ 	.word	0x00000100
        /*0038*/ 	.word	0x00000001
        /*003c*/ 	.word	0x00000001


	//----- nvinfo : EIATTR_CBANK_PARAM_SIZE
	.align		4
.L_330:
        /*0040*/ 	.byte	0x03, 0x19
        /*0042*/ 	.short	0x0438


	//----- nvinfo : EIATTR_PARAM_CBANK
	.align		4
        /*0044*/ 	.byte	0x04, 0x0a
        /*0046*/ 	.short	(.L_332 - .L_331)
	.align		4
.L_331:
        /*0048*/ 	.word	index@(.nv.constant0._ZN7cutlass13device_kernelIN5flash19enable_sm80_to_sm89INS1_16FlashAttnFwdSm80INS1_25CollectiveMainloopFwdSm80ILi8ELi1ELb0EN4cute5tupleIJNS5_1CILi128EEENS7_ILi64EEENS7_ILi192EEEEEELi192ENS_10bfloat16_tEfNS_4arch4Sm80ELb1ELb0ELb1ELb1ELb0ELb1ELb1ELb1EEENS1_21CollectiveEpilogueFwdINS6_IJS8_SA_S9_EEENS6_IJNS7_ILi1EEESI_SI_EEESC_SE_Li256ELb1ELb1ELb1ELb0EEENS1_36VarlenDynamicPersistentTileSchedulerILi128ELi64ELi256ELi256ELb1ELb1ELb0ELb1ELb1ELb1EEEEEEEEEvNT_6ParamsE)
        /*004c*/ 	.short	0x0380
        /*004e*/ 	.short	0x0438


	//----- nvinfo : EIATTR_SW_WAR
	.align		4
.L_332:
        /*0050*/ 	.byte	0x04, 0x36
        /*0052*/ 	.short	(.L_334 - .L_333)
.L_333:
        /*0054*/ 	.word	0x00000008
.L_334:


//--------------------- .nv.info._ZN7cutlass13device_kernelIN5flash19enable_sm80_to_sm89INS1_16FlashAttnFwdSm80INS1_25CollectiveMainloopFwdSm80ILi8ELi2ELb1EN4cute5tupleIJNS5_1CILi128EEENS7_ILi96EEENS7_ILi192EEEEEELi192ENS_10bfloat16_tEfNS_4arch4Sm80ELb0ELb0ELb1ELb0ELb0ELb0ELb1ELb1EEENS1_21CollectiveEpilogueFwdINS6_IJS8_SA_S9_EEENS6_IJNS7_ILi1EEESI_SI_EEESC_SE_Li256ELb0ELb1ELb1ELb0EEENS1_19SingleTileSchedulerILb0ELb1ELb1ELi128EEEEEEEEEvNT_6ParamsE --------------------------
	.section	.nv.info._ZN7cutlass13device_kernelIN5flash19enable_sm80_to_sm89INS1_16FlashAttnFwdSm80INS1_25CollectiveMainloopFwdSm80ILi8ELi2ELb1EN4cute5tupleIJNS5_1CILi128EEENS7_ILi96EEENS7_ILi192EEEEEELi192ENS_10bfloat16_tEfNS_4arch4Sm80ELb0ELb0ELb1ELb0ELb0ELb0ELb1ELb1EEENS1_21CollectiveEpilogueFwdINS6_IJS8_SA_S9_EEENS6_IJNS7_ILi1EEESI_SI_EEESC_SE_Li256ELb0ELb1ELb1ELb0EEENS1_19SingleTileSchedulerILb0ELb1ELb1ELi128EEEEEEEEEvNT_6ParamsE,"",@"SHT_CUDA_INFO"
	.sectionflags	@""
	.align	4


	//----- nvinfo : EIATTR_CUDA_API_VERSION
	.align		4
        /*0000*/ 	.byte	0x04, 0x37
        /*0002*/ 	.short	(.L_336 - .L_335)
.L_335:
        /*0004*/ 	.word	0x00000082


	//----- nvinfo : EIATTR_KPARAM_INFO
	.align		4
.L_336:
        /*0008*/ 	.byte	0x04, 0x17
        /*000a*/ 	.short	(.L_338 - .L_337)
.L_337:
        /*000c*/ 	.word	0x00000000
        /*0010*/ 	.short	0x0000
        /*0012*/ 	.short	0x0000
        /*0014*/ 	.byte	0x00, 0xf0, 0x61, 0x10


	//----- nvinfo : EIATTR_SPARSE_MMA_MASK
	.align		4
.L_338:
        /*0018*/ 	.byte	0x03, 0x50
        /*001a*/ 	.short	0x0000


	//----- nvinfo : EIATTR_MAXREG_COUNT
	.align		4
        /*001c*/ 	.byte	0x03, 0x1b
        /*001e*/ 	.short	0x00ff


	//----- nvinfo : EIATTR_MERCURY_ISA_VERSION
	.align		4
        /*0020*/ 	.byte	0x03, 0x5f
        /*0022*/ 	.short	0x0101


	//----- nvinfo : EIATTR_VRC_CTA_INIT_COUNT
	.align		4
        /*0024*/ 	.byte	0x02, 0x4a
	.zero		1
	.zero		1


	//----- nvinfo : EIATTR_EXIT_INSTR_OFFSETS
	.align		4
        /*0028*/ 	.byte	0x04, 0x1c
        /*002a*/ 	.short	(.L_340 - .L_339)


	//   ....[0]....
.L_339:
        /*002c*/ 	.word	0x00000010


	//----- nvinfo : EIATTR_MAX_THREADS
	.align		4
.L_340:
        /*0030*/ 	.byte	0x04, 0x05
        /*0032*/ 	.short	(.L_342 - .L_341)
.L_341:
        /*0034*/ 	.word	0x00000100
        /*0038*/ 	.word	0x00000001
        /*003c*/ 	.word	0x00000001


	//----- nvinfo : EIATTR_CBANK_PARAM_SIZE
	.align		4
.L_342:
        /*0040*/ 	.byte	0x03, 0x19
        /*0042*/ 	.short	0x0418


	//----- nvinfo : EIATTR_PARAM_CBANK
	.align		4
        /*0044*/ 	.byte	0x04, 0x0a
        /*0046*/ 	.short	(.L_344 - .L_343)
	.align		4
.L_343:
        /*0048*/ 	.word	index@(.nv.constant0._ZN7cutlass13device_kernelIN5flash19enable_sm80_to_sm89INS1_16FlashAttnFwdSm80INS1_25CollectiveMainloopFwdSm80ILi8ELi2ELb1EN4cute5tupleIJNS5_1CILi128EEENS7_ILi96EEENS7_ILi192EEEEEELi192ENS_10bfloat16_tEfNS_4arch4Sm80ELb0ELb0ELb1ELb0ELb0ELb0ELb1ELb1EEENS1_21CollectiveEpilogueFwdINS6_IJS8_SA_S9_EEENS6_IJNS7_ILi1EEESI_SI_EEESC_SE_Li256ELb0ELb1ELb1ELb0EEENS1_19SingleTileSchedulerILb0ELb1ELb1ELi128EEEEEEEEEvNT_6ParamsE)
        /*004c*/ 	.short	0x0380
        /*004e*/ 	.short	0x0418


	//----- nvinfo : EIATTR_SW_WAR
	.align		4
.L_344:
        /*0050*/ 	.byte	0x04, 0x36
        /*0052*/ 	.short	(.L_346 - .L_345)
.L_345:
        /*0054*/ 	.word	0x00000008
.L_346:


//--------------------- .nv.info._ZN7cutlass13device_kernelIN5flash19enable_sm80_to_sm89INS1_16FlashAttnFwdSm80INS1_25CollectiveMainloopFwdSm80ILi8ELi2ELb0EN4cute5tupleIJNS5_1CILi128EEENS7_ILi64EEENS7_ILi192EEEEEELi192ENS_10bfloat16_tEfNS_4arch4Sm80ELb0ELb0ELb1ELb1ELb0ELb0ELb1ELb1EEENS1_21CollectiveEpilogueFwdINS6_IJS8_SA_S9_EEENS6_IJNS7_ILi1EEESI_SI_EEESC_SE_Li256ELb1ELb1ELb1ELb0EEENS1_36VarlenDynamicPersistentTileSchedulerILi128ELi64ELi256ELi256ELb1ELb1ELb0ELb0ELb1ELb1EEEEEEEEEvNT_6ParamsE --------------------------
	.section	.nv.info._ZN7cutlass13device_kernelIN5flash19enable_sm80_to_sm89INS1_16FlashAttnFwdSm80INS1_25CollectiveMainloopFwdSm80ILi8ELi2ELb0EN4cute5tupleIJNS5_1CILi128EEENS7_ILi64EEENS7_ILi192EEEEEELi192ENS_10bfloat16_tEfNS_4arch4Sm80ELb0ELb0ELb1ELb1ELb0ELb0ELb1ELb1EEENS1_21CollectiveEpilogueFwdINS6_IJS8_SA_S9_EEENS6_IJNS7_ILi1EEESI_SI_EEESC_SE_Li256ELb1ELb1ELb1ELb0EEENS1_36VarlenDynamicPersistentTileSchedulerILi128ELi64ELi256ELi256ELb1ELb1ELb0ELb0ELb1ELb1EEEEEEEEEvNT_6ParamsE,"",@"SHT_CUDA_INFO"
	.sectionflags	@""
	.align	4


	//----- nvinfo : EIATTR_CUDA_API_VERSION
	.align		4
        /*0000*/ 	.byte	0x04, 0x37
        /*0002*/ 	.short	(.L_348 - .L_347)
.L_347:
        /*0004*/ 	.word	0x00000082


	//----- nvinfo : EIATTR_KPARAM_INFO
	.align		4
.L_348:
        /*0008*/ 	.byte	0x04, 0x17
        /*000a*/ 	.short	(.L_350 - .L_349)
.L_349:
        /*000c*/ 	.word	0x00000000
        /*0010*/ 	.short	0x0000
        /*0012*/ 	.short	0x0000
        /*0014*/ 	.byte	0x00, 0xf0, 0xe1, 0x10


	//----- nvinfo : EIATTR_SPARSE_MMA_MASK
	.align		4
.L_350:
        /*0018*/ 	.byte	0x03, 0x50
        /*001a*/ 	.short	0x0000


	//----- nvinfo : EIATTR_MAXREG_COUNT
	.align		4
        /*001c*/ 	.byte	0x03, 0x1b
        /*001e*/ 	.short	0x00ff


	//----- nvinfo : EIATTR_MERCURY_ISA_VERSION
	.align		4
        /*0020*/ 	.byte	0x03, 0x5f
        /*0022*/ 	.short	0x0101


	//----- nvinfo : EIATTR_VRC_CTA_INIT_COUNT
	.align		4
        /*0024*/ 	.byte	0x02, 0x4a
	.zero		1
	.zero		1


	//----- nvinfo : EIATTR_EXIT_INSTR_OFFSETS
	.align		4
        /*0028*/ 	.byte	0x04, 0x1c
        /*002a*/ 	.short	(.L_352 - .L_351)


	//   ....[0]....
.L_351:
        /*002c*/ 	.word	0x00000010


	//----- nvinfo : EIATTR_MAX_THREADS
	.align		4
.L_352:
        /*0030*/ 	.byte	0x04, 0x05
        /*0032*/ 	.short	(.L_354 - .L_353)
.L_353:
        /*0034*/ 	.word	0x00000100
        /*0038*/ 	.word	0x00000001
        /*003c*/ 	.word	0x00000001


	//----- nvinfo : EIATTR_CBANK_PARAM_SIZE
	.align		4
.L_354:
        /*0040*/ 	.byte	0x03, 0x19
        /*0042*/ 	.short	0x0438


	//----- nvinfo : EIATTR_PARAM_CBANK
	.align		4
        /*0044*/ 	.byte	0x04, 0x0a
        /*0046*/ 	.short	(.L_356 - .L_355)
	.align		4
.L_355:
        /*0048*/ 	.word	index@(.nv.constant0._ZN7cutlass13device_kernelIN5flash19enable_sm80_to_sm89INS1_16FlashAttnFwdSm80INS1_25CollectiveMainloopFwdSm80ILi8ELi2ELb0EN4cute5tupleIJNS5_1CILi128EEENS7_ILi64EEENS7_ILi192EEEEEELi192ENS_10bfloat16_tEfNS_4arch4Sm80ELb0ELb0ELb1ELb1ELb0ELb0ELb1ELb1EEENS1_21CollectiveEpilogueFwdINS6_IJS8_SA_S9_EEENS6_IJNS7_ILi1EEESI_SI_EEESC_SE_Li256ELb1ELb1ELb1ELb0EEENS1_36VarlenDynamicPersistentTileSchedulerILi128ELi64ELi256ELi256ELb1ELb1ELb0ELb0ELb1ELb1EEEEEEEEEvNT_6ParamsE)
        /*004c*/ 	.short	0x0380
        /*004e*/ 	.short	0x0438


	//----- nvinfo : EIATTR_SW_WAR
	.align		4
.L_356:
        /*0050*/ 	.byte	0x04, 0x36
        /*0052*/ 	.short	(.L_358 - .L_357)
.L_357:
        /*0054*/ 	.word	0x00000008
.L_358:


//--------------------- .nv.info._ZN7cutlass13device_kernelIN5flash19enable_sm80_to_sm89INS1_16FlashAttnFwdSm80INS1_25CollectiveMainloopFwdSm80ILi8ELi2ELb0EN4cute5tupleIJNS5_1CILi128EEENS7_ILi64EEENS7_ILi192EEEEEELi192ENS_10bfloat16_tEfNS_4arch4Sm80ELb0ELb0ELb1ELb1ELb0ELb1ELb1ELb1EEENS1_21CollectiveEpilogueFwdINS6_IJS8_SA_S9_EEENS6_IJNS7_ILi1EEESI_SI_EEESC_SE_Li256ELb1ELb1ELb1ELb0EEENS1_36VarlenDynamicPersistentTileSchedulerILi128ELi64ELi256ELi256ELb1ELb1ELb0ELb0ELb1ELb1EEEEEEEEEvNT_6ParamsE --------------------------
	.section	.nv.info._ZN7cutlass13device_kernelIN5flash19enable_sm80_to_sm89INS1_16FlashAttnFwdSm80INS1_25CollectiveMainloopFwdSm80ILi8ELi2ELb0EN4cute5tupleIJNS5_1CILi128EEENS7_ILi64EEENS7_ILi192EEEEEELi192ENS_10bfloat16_tEfNS_4arch4Sm80ELb0ELb0ELb1ELb1ELb0ELb1ELb1ELb1EEENS1_21CollectiveEpilogueFwdINS6_IJS8_SA_S9_EEENS6_IJNS7_ILi1EEESI_SI_EEESC_SE_Li256ELb1ELb1ELb1ELb0EEENS1_36VarlenDynamicPersistentTileSchedulerILi128ELi64ELi256ELi256ELb1ELb1ELb0ELb0ELb1ELb1EEEEEEEEEvNT_6ParamsE,"",@"SHT_CUDA_INFO"
	.sectionflags	@""
	.align	4


	//----- nvinfo : EIATTR_CUDA_API_VERSION
	.align		4
        /*0000*/ 	.byte	0x04, 0x37
        /*0002*/ 	.short	(.L_360 - .L_359)
.L_359:
        /*0004*/ 	.word	0x00000082


	//----- nvinfo : EIATTR_KPARAM_INFO
	.align		4
.L_360:
        /*0008*/ 	.byte	0x04, 0x17
        /*000a*/ 	.short	(.L_362 - .L_361)
.L_361:
        /*000c*/ 	.word	0x00000000
        /*0010*/ 	.short	0x0000
        /*0012*/ 	.short	0x0000
        /*0014*/ 	.byte	0x00, 0xf0, 0xe1, 0x10


	//----- nvinfo : EIATTR_SPARSE_MMA_MASK
	.align		4
.L_362:
        /*0018*/ 	.byte	0x03, 0x50
        /*001a*/ 	.short	0x0000


	//----- nvinfo : EIATTR_MAXREG_COUNT
	.align		4
        /*001c*/ 	.byte	0x03, 0x1b
        /*001e*/ 	.short	0x00ff


	//----- nvinfo : EIATTR_MERCURY_ISA_VERSION
	.align		4
        /*0020*/ 	.byte	0x03, 0x5f
        /*0022*/ 	.short	0x0101


	//----- nvinfo : EIATTR_VRC_CTA_INIT_COUNT
	.align		4
        /*0024*/ 	.byte	0x02, 0x4a
	.zero		1
	.zero		1


	//----- nvinfo : EIATTR_EXIT_INSTR_OFFSETS
	.align		4
        /*0028*/ 	.byte	0x04, 0x1c
        /*002a*/ 	.short	(.L_364 - .L_363)


	//   ....[0]....
.L_363:
        /*002c*/ 	.word	0x00000010


	//----- nvinfo : EIATTR_MAX_THREADS
	.align		4
.L_364:
        /*0030*/ 	.byte	0x04, 0x05
        /*0032*/ 	.short	(.L_366 - .L_365)
.L_365:
        /*0034*/ 	.word	0x00000100
        /*0038*/ 	.word	0x00000001
        /*003c*/ 	.word	0x00000001


	//----- nvinfo : EIATTR_CBANK_PARAM_SIZE
	.align		4
.L_366:
        /*0040*/ 	.byte	0x03, 0x19
        /*0042*/ 	.short	0x0438


	//----- nvinfo : EIATTR_PARAM_CBANK
	.align		4
        /*0044*/ 	.byte	0x04, 0x0a
        /*0046*/ 	.short	(.L_368 - .L_367)
	.align		4
.L_367:
        /*0048*/ 	.word	index@(.nv.constant0._ZN7cutlass13device_kernelIN5flash19enable_sm80_to_sm89INS1_16FlashAttnFwdSm80INS1_25CollectiveMainloopFwdSm80ILi8ELi2ELb0EN4cute5tupleIJNS5_1CILi128EEENS7_ILi64EEENS7_ILi192EEEEEELi192ENS_10bfloat16_tEfNS_4arch4Sm80ELb0ELb0ELb1ELb1ELb0ELb1ELb1ELb1EEENS1_21CollectiveEpilogueFwdINS6_IJS8_SA_S9_EEENS6_IJNS7_ILi1EEESI_SI_EEESC_SE_Li256ELb1ELb1ELb1ELb0EEENS1_36VarlenDynamicPersistentTileSchedulerILi128ELi64ELi256ELi256ELb1ELb1ELb0ELb0ELb1ELb1EEEEEEEEEvNT_6ParamsE)
        /*004c*/ 	.short	0x0380
        /*004e*/ 	.short	0x0438


	//----- nvinfo : EIATTR_SW_WAR
	.align		4
.L_368:
        /*0050*/ 	.byte	0x04, 0x36
        /*0052*/ 	.short	(.L_370 - .L_369)
.L_369:
        /*0054*/ 	.word	0x00000008
.L_370:


//--------------------- .nv.info._ZN7cutlass13device_kernelIN5flash19enable_sm80_to_sm89INS1_16FlashAttnFwdSm80INS1_25CollectiveMainloopFwdSm80ILi8ELi2ELb0EN4cute5tupleIJNS5_1CILi128EEENS7_ILi64EEENS7_ILi192EEEEEELi192ENS_10bfloat16_tEfNS_4arch4Sm80ELb0ELb1ELb1ELb0ELb0ELb0ELb1ELb1EEENS1_21CollectiveEpilogueFwdINS6_IJS8_SA_S9_EEENS6_IJNS7_ILi1EEESI_SI_EEESC_SE_Li256ELb0ELb1ELb1ELb0EEENS1_19SingleTileSchedulerILb0ELb1ELb1ELi128EEEEEEEEEvNT_6ParamsE --------------------------
	.section	.nv.info._ZN7cutlass13device_kernelIN5flash19enable_sm80_to_sm89INS1_16FlashAttnFwdSm80INS1_25CollectiveMainloopFwdSm80ILi8ELi2ELb0EN4cute5tupleIJNS5_1CILi128EEENS7_ILi64EEENS7_ILi192EEEEEELi192ENS_10bfloat16_tEfNS_4arch4Sm80ELb0ELb1ELb1ELb0ELb0ELb0ELb1ELb1EEENS1_21CollectiveEpilogueFwdINS6_IJS8_SA_S9_EEENS6_IJNS7_ILi1EEESI_SI_EEESC_SE_Li256ELb0ELb1ELb1ELb0EEENS1_19SingleTileSchedulerILb0ELb1ELb1ELi128EEEEEEEEEvNT_6ParamsE,"",@"SHT_CUDA_INFO"
	.sectionflags	@""
	.align	4


	//----- nvinfo : EIATTR_CUDA_API_VERSION
	.align		4
        /*0000*/ 	.byte	0x04, 0x37
        /*0002*/ 	.short	(.L_372 - .L_371)
.L_371:
        /*0004*/ 	.word	0x00000082


	//----- nvinfo : EIATTR_KPARAM_INFO
	.align		4
.L_372:
        /*0008*/ 	.byte	0x04, 0x17
        /*000a*/ 	.short	(.L_374 - .L_373)
.L_373:
        /*000c*/ 	.word	0x00000000
        /*0010*/ 	.short	0x0000
        /*0012*/ 	.short	0x0000
        /*0014*/ 	.byte	0x00, 0xf0, 0x61, 0x10


	//----- nvinfo : EIATTR_SPARSE_MMA_MASK
	.align		4
.L_374:
        /*0018*/ 	.byte	0x03, 0x50
        /*001a*/ 	.short	0x0000


	//----- nvinfo : EIATTR_MAXREG_COUNT
	.align		4
        /*001c*/ 	.byte	0x03, 0x1b
        /*001e*/ 	.short	0x00ff


	//----- nvinfo : EIATTR_MERCURY_ISA_VERSION
	.align		4
        /*0020*/ 	.byte	0x03, 0x5f
        /*0022*/ 	.short	0x0101


	//----- nvinfo : EIATTR_VRC_CTA_INIT_COUNT
	.align		4
        /*0024*/ 	.byte	0x02, 0x4a
	.zero		1
	.zero		1


	//----- nvinfo : EIATTR_EXIT_INSTR_OFFSETS
	.align		4
        /*0028*/ 	.byte	0x04, 0x1c
        /*002a*/ 	.short	(.L_376 - .L_375)


	//   ....[0]....
.L_375:
        /*002c*/ 	.word	0x00000010


	//----- nvinfo : EIATTR_MAX_THREADS
	.align		4
.L_376:
        /*0030*/ 	.byte	0x04, 0x05
        /*0032*/ 	.short	(.L_378 - .L_377)
.L_377:
        /*0034*/ 	.word	0x00000100
        /*0038*/ 	.word	0x00000001
        /*003c*/ 	.word	0x00000001


	//----- nvinfo : EIATTR_CBANK_PARAM_SIZE
	.align		4
.L_378:
        /*0040*/ 	.byte	0x03, 0x19
        /*0042*/ 	.short	0x0418


	//----- nvinfo : EIATTR_PARAM_CBANK
	.align		4
        /*0044*/ 	.byte	0x04, 0x0a
        /*0046*/ 	.short	(.L_380 - .L_379)
	.align		4
.L_379:
        /*0048*/ 	.word	index@(.nv.constant0._ZN7cutlass13device_kernelIN5flash19enable_sm80_to_sm89INS1_16FlashAttnFwdSm80INS1_25CollectiveMainloopFwdSm80ILi8ELi2ELb0EN4cute5tupleIJNS5_1CILi128EEENS7_ILi64EEENS7_ILi192EEEEEELi192ENS_10bfloat16_tEfNS_4arch4Sm80ELb0ELb1ELb1ELb0ELb0ELb0ELb1ELb1EEENS1_21CollectiveEpilogueFwdINS6_IJS8_SA_S9_EEENS6_IJNS7_ILi1EEESI_SI_EEESC_SE_Li256ELb0ELb1ELb1ELb0EEENS1_19SingleTileSchedulerILb0ELb1ELb1ELi128EEEEEEEEEvNT_6ParamsE)
        /*004c*/ 	.short	0x0380
        /*004e*/ 	.short	0x0418


	//----- nvinfo : EIATTR_SW_WAR
	.align		4
.L_380:
        /*0050*/ 	.byte	0x04, 0x36
        /*0052*/ 	.short	(.L_382 - .L_381)
.L_381:
        /*0054*/ 	.word	0x00000008
.L_382:


//--------------------- .nv.info._ZN7cutlass13device_kernelIN5flash19enable_sm80_to_sm89INS1_16FlashAttnFwdSm80INS1_25CollectiveMainloopFwdSm80ILi8ELi2ELb0EN4cute5tupleIJNS5_1CILi128EEENS7_ILi64EEENS7_ILi192EEEEEELi192ENS_10bfloat16_tEfNS_4arch4Sm80ELb0ELb1ELb1ELb1ELb0ELb0ELb1ELb1EEENS1_21CollectiveEpilogueFwdINS6_IJS8_SA_S9_EEENS6_IJNS7_ILi1EEESI_SI_EEESC_SE_Li256ELb1ELb1ELb1ELb0EEENS1_36VarlenDynamicPersistentTileSchedulerILi128ELi64ELi256ELi256ELb1ELb1ELb0ELb1ELb0ELb1EEEEEEEEEvNT_6ParamsE --------------------------
	.section	.nv.info._ZN7cutlass13device_kernelIN5flash19enable_sm80_to_sm89INS1_16FlashAttnFwdSm80INS1_25CollectiveMainloopFwdSm80ILi8ELi2ELb0EN4cute5tupleIJNS5_1CILi128EEENS7_ILi64EEENS7_ILi192EEEEEELi192ENS_10bfloat16_tEfNS_4arch4Sm80ELb0ELb1ELb1ELb1ELb0ELb0ELb1ELb1EEENS1_21CollectiveEpilogueFwdINS6_IJS8_SA_S9_EEENS6_IJNS7_ILi1EEESI_SI_EEESC_SE_Li256ELb1ELb1ELb1ELb0EEENS1_36VarlenDynamicPersistentTileSchedulerILi128ELi64ELi256ELi256ELb1ELb1ELb0ELb1ELb0ELb1EEEEEEEEEvNT_6ParamsE,"",@"SHT_CUDA_INFO"
	.sectionflags	@""
	.align	4


	//----- nvinfo : EIATTR_CUDA_API_VERSION
	.align		4
        /*0000*/ 	.byte	0x04, 0x37
        /*0002*/ 	.short	(.L_384 - .L_383)
.L_383:
        /*0004*/ 	.word	0x00000082


	//----- nvinfo : EIATTR_KPARAM_INFO
	.align		4
.L_384:
        /*0008*/ 	.byte	0x04, 0x17
        /*000a*/ 	.short	(.L_386 - .L_385)
.L_385:
        /*000c*/ 	.word	0x00000000
        /*0010*/ 	.short	0x0000
        /*0012*/ 	.short	0x0000
        /*0014*/ 	.byte	0x00, 0xf0, 0xe1, 0x10


	//----- nvinfo : EIATTR_SPARSE_MMA_MASK
	.align		4
.L_386:
        /*0018*/ 	.byte	0x03, 0x50
        /*001a*/ 	.short	0x0000


	//----- nvinfo : EIATTR_MAXREG_COUNT
	.align		4
        /*001c*/ 	.byte	0x03, 0x1b
        /*001e*/ 	.short	0x00ff


	//----- nvinfo : EIATTR_MERCURY_ISA_VERSION
	.align		4
        /*0020*/ 	.byte	0x03, 0x5f
        /*0022*/ 	.short	0x0101


	//----- nvinfo : EIATTR_VRC_CTA_INIT_COUNT
	.align		4
        /*0024*/ 	.byte	0x02, 0x4a
	.zero		1
	.zero		1


	//----- nvinfo : EIATTR_EXIT_INSTR_OFFSETS
	.align		4
        /*0028*/ 	.byte	0x04, 0x1c
        /*002a*/ 	.short	(.L_388 - .L_387)


	//   ....[0]....
.L_387:
        /*002c*/ 	.word	0x00000010


	//----- nvinfo : EIATTR_MAX_THREADS
	.align		4
.L_388:
        /*0030*/ 	.byte	0x04, 0x05
        /*0032*/ 	.short	(.L_390 - .L_389)
.L_389:
        /*0034*/ 	.word	0x00000100
        /*0038*/ 	.word	0x00000001
        /*003c*/ 	.word	0x00000001


	//----- nvinfo : EIATTR_CBANK_PARAM_SIZE
	.align		4
.L_390:
        /*0040*/ 	.byte	0x03, 0x19
        /*0042*/ 	.short	0x0438


	//----- nvinfo : EIATTR_PARAM_CBANK
	.align		4
        /*0044*/ 	.byte	0x04, 0x0a
        /*0046*/ 	.short	(.L_392 - .L_391)
	.align		4
.L_391:
        /*0048*/ 	.word	index@(.nv.constant0._ZN7cutlass13device_kernelIN5flash19enable_sm80_to_sm89INS1_16FlashAttnFwdSm80INS1_25CollectiveMainloopFwdSm80ILi8ELi2ELb0EN4cute5tupleIJNS5_1CILi128EEENS7_ILi64EEENS7_ILi192EEEEEELi192ENS_10bfloat16_tEfNS_4arch4Sm80ELb0ELb1ELb1ELb1ELb0ELb0ELb1ELb1EEENS1_21CollectiveEpilogueFwdINS6_IJS8_SA_S9_EEENS6_IJNS7_ILi1EEESI_SI_EEESC_SE_Li256ELb1ELb1ELb1ELb0EEENS1_36VarlenDynamicPersistentTileSchedulerILi128ELi64ELi256ELi256ELb1ELb1ELb0ELb1ELb0ELb1EEEEEEEEEvNT_6ParamsE)
        /*004c*/ 	.short	0x0380
        /*004e*/ 	.short	0x0438


	//----- nvinfo : EIATTR_SW_WAR
	.align		4
.L_392:
        /*0050*/ 	.byte	0x04, 0x36
        /*0052*/ 	.short	(.L_394 - .L_393)
.L_393:
        /*0054*/ 	.word	0x00000008
.L_394:


//--------------------- .nv.info._ZN7cutlass13device_kernelIN5flash19enable_sm80_to_sm89INS1_16FlashAttnFwdSm80INS1_25CollectiveMainloopFwdSm80ILi8ELi2ELb0EN4cute5tupleIJNS5_1CILi128EEENS7_ILi64EEENS7_ILi192EEEEEELi192ENS_10bfloat16_tEfNS_4arch4Sm80ELb0ELb1ELb1ELb1ELb0ELb1ELb1ELb1EEENS1_21CollectiveEpilogueFwdINS6_IJS8_SA_S9_EEENS6_IJNS7_ILi1EEESI_SI_EEESC_SE_Li256ELb1ELb1ELb1ELb0EEENS1_36VarlenDynamicPersistentTileSchedulerILi128ELi64ELi256ELi256ELb1ELb1ELb0ELb1ELb0ELb1EEEEEEEEEvNT_6ParamsE --------------------------
	.section	.nv.info._ZN7cutlass13device_kernelIN5flash19enable_sm80_to_sm89INS1_16FlashAttnFwdSm80INS1_25CollectiveMainloopFwdSm80ILi8ELi2ELb0EN4cute5tupleIJNS5_1CILi128EEENS7_ILi64EEENS7_ILi192EEEEEELi192ENS_10bfloat16_tEfNS_4arch4Sm80ELb0ELb1ELb1ELb1ELb0ELb1ELb1ELb1EEENS1_21CollectiveEpilogueFwdINS6_IJS8_SA_S9_EEENS6_IJNS7_ILi1EEESI_SI_EEESC_SE_Li256ELb1ELb1ELb1ELb0EEENS1_36VarlenDynamicPersistentTileSchedulerILi128ELi64ELi256ELi256ELb1ELb1ELb0ELb1ELb0ELb1EEEEEEEEEvNT_6ParamsE,"",@"SHT_CUDA_INFO"
	.sectionflags	@""
	.align	4


	//----- nvinfo : EIATTR_CUDA_API_VERSION
	.align		4
        /*0000*/ 	.byte	0x04, 0x37
        /*0002*/ 	.short	(.L_396 - .L_395)
.L_395:
        /*0004*/ 	.word	0x00000082


	//----- nvinfo : EIATTR_KPARAM_INFO
	.align		4
.L_396:
        /*0008*/ 	.byte	0x04, 0x17
        /*000a*/ 	.short	(.L_398 - .L_397)
.L_397:
        /*000c*/ 	.word	0x00000000
        /*0010*/ 	.short	0x0000
        /*0012*/ 	.short	0x0000
        /*0014*/ 	.byte	0x00, 0xf0, 0xe1, 0x10


	//----- nvinfo : EIATTR_SPARSE_MMA_MASK
	.align		4
.L_398:
        /*0018*/ 	.byte	0x03, 0x50
        /*001a*/ 	.short	0x0000


	//----- nvinfo : EIATTR_MAXREG_COUNT
	.align		4
        /*001c*/ 	.byte	0x03, 0x1b
        /*001e*/ 	.short	0x00ff


	//----- nvinfo : EIATTR_MERCURY_ISA_VERSION
	.align		4
        /*0020*/ 	.byte	0x03, 0x5f
        /*0022*/ 	.short	0x0101


	//----- nvinfo : EIATTR_VRC_CTA_INIT_COUNT
	.align		4
        /*0024*/ 	.byte	0x02, 0x4a
	.zero		1
	.zero		1


	//----- nvinfo : EIATTR_EXIT_INSTR_OFFSETS
	.align		4
        /*0028*/ 	.byte	0x04, 0x1c
        /*002a*/ 	.short	(.L_400 - .L_399)


	//   ....[0]....
.L_399:
        /*002c*/ 	.word	0x00000010


	//----- nvinfo : EIATTR_MAX_THREADS
	.align		4
.L_400:
        /*0030*/ 	.byte	0x04, 0x05
        /*0032*/ 	.short	(.L_402 - .L_401)
.L_401:
        /*0034*/ 	.word	0x00000100
        /*0038*/ 	.word	0x00000001
        /*003c*/ 	.word	0x00000001


	//----- nvinfo : EIATTR_CBANK_PARAM_SIZE
	.align		4
.L_402:
        /*0040*/ 	.byte	0x03, 0x19
        /*0042*/ 	.short	0x0438


	//----- nvinfo : EIATTR_PARAM_CBANK
	.align		4
        /*0044*/ 	.byte	0x04, 0x0a
        /*0046*/ 	.short	(.L_404 - .L_403)
	.align		4
.L_403:
        /*0048*/ 	.word	index@(.nv.constant0._ZN7cutlass13device_kernelIN5flash19enable_sm80_to_sm89INS1_16FlashAttnFwdSm80INS1_25CollectiveMainloopFwdSm80ILi8ELi2ELb0EN4cute5tupleIJNS5_1CILi128EEENS7_ILi64EEENS7_ILi192EEEEEELi192ENS_10bfloat16_tEfNS_4arch4Sm80ELb0ELb1ELb1ELb1ELb0ELb1ELb1ELb1EEENS1_21CollectiveEpilogueFwdINS6_IJS8_SA_S9_EEENS6_IJNS7_ILi1EEESI_SI_EEESC_SE_Li256ELb1ELb1ELb1ELb0EEENS1_36VarlenDynamicPersistentTileSchedulerILi128ELi64ELi256ELi256ELb1ELb1ELb0ELb1ELb0ELb1EEEEEEEEEvNT_6ParamsE)
        /*004c*/ 	.short	0x0380
        /*004e*/ 	.short	0x0438


	//----- nvinfo : EIATTR_SW_WAR
	.align		4
.L_404:
        /*0050*/ 	.byte	0x04, 0x36
        /*0052*/ 	.short	(.L_406 - .L_405)
.L_405:
        /*0054*/ 	.word	0x00000008
.L_406:


//--------------------- .nv.info._ZN7cutlass13device_kernelIN5flash19enable_sm80_to_sm89INS1_16FlashAttnFwdSm80INS1_25CollectiveMainloopFwdSm80ILi8ELi2ELb1EN4cute5tupleIJNS5_1CILi128EEENS7_ILi96EEENS7_ILi192EEEEEELi192ENS_10bfloat16_tEfNS_4arch4Sm80ELb1ELb0ELb1ELb0ELb0ELb0ELb1ELb1EEENS1_21CollectiveEpilogueFwdINS6_IJS8_SA_S9_EEENS6_IJNS7_ILi1EEESI_SI_EEESC_SE_Li256ELb0ELb1ELb1ELb0EEENS1_30DynamicPersistentTileSchedulerILi256ELi256ELb1ELb1ELb0EEEEEEEEEvNT_6ParamsE --------------------------
	.section	.nv.info._ZN7cutlass13device_kernelIN5flash19enable_sm80_to_sm89INS1_16FlashAttnFwdSm80INS1_25CollectiveMainloopFwdSm80ILi8ELi2ELb1EN4cute5tupleIJNS5_1CILi128EEENS7_ILi96EEENS7_ILi192EEEEEELi192ENS_10bfloat16_tEfNS_4arch4Sm80ELb1ELb0ELb1ELb0ELb0ELb0ELb1ELb1EEENS1_21CollectiveEpilogueFwdINS6_IJS8_SA_S9_EEENS6_IJNS7_ILi1EEESI_SI_EEESC_SE_Li256ELb0ELb1ELb1ELb0EEENS1_30DynamicPersistentTileSchedulerILi256ELi256ELb1ELb1ELb0EEEEEEEEEvNT_6ParamsE,"",@"SHT_CUDA_INFO"
	.sectionflags	@""
	.align	4


	//----- nvinfo : EIATTR_CUDA_API_VERSION
	.align		4
        /*0000*/ 	.byte	0x04, 0x37
        /*0002*/ 	.short	(.L_408 - .L_407)
.L_407:
        /*0004*/ 	.word	0x00000082


	//----- nvinfo : EIATTR_KPARAM_INFO
	.align		4
.L_408:
        /*0008*/ 	.byte	0x04, 0x17
        /*000a*/ 	.short	(.L_410 - .L_409)
.L_409:
        /*000c*/ 	.word	0x00000000
        /*0010*/ 	.short	0x0000
        /*0012*/ 	.short	0x0000
        /*0014*/ 	.byte	0x00, 0xf0, 0xa1, 0x10


	//----- nvinfo : EIATTR_SPARSE_MMA_MASK
	.align		4
.L_410:
        /*0018*/ 	.byte	0x03, 0x50
        /*001a*/ 	.short	0x0000


	//----- nvinfo : EIATTR_MAXREG_COUNT
	.align		4
        /*001c*/ 	.byte	0x03, 0x1b
        /*001e*/ 	.short	0x00ff


	//----- nvinfo : EIATTR_MERCURY_ISA_VERSION
	.align		4
        /*0020*/ 	.byte	0x03, 0x5f
        /*0022*/ 	.short	0x0101


	//----- nvinfo : EIATTR_VRC_CTA_INIT_COUNT
	.align		4
        /*0024*/ 	.byte	0x02, 0x4a
	.zero		1
	.zero		1


	//----- nvinfo : EIATTR_EXIT_INSTR_OFFSETS
	.align		4
        /*0028*/ 	.byte	0x04, 0x1c
        /*002a*/ 	.short	(.L_412 - .L_411)


	//   ....[0]....
.L_411:
        /*002c*/ 	.word	0x00000010


	//----- nvinfo : EIATTR_MAX_THREADS
	.align		4
.L_412:
        /*0030*/ 	.byte	0x04, 0x05
        /*0032*/ 	.short	(.L_414 - .L_413)
.L_413:
        /*0034*/ 	.word	0x00000100
        /*0038*/ 	.word	0x00000001
        /*003c*/ 	.word	0x00000001


	//----- nvinfo : EIATTR_CBANK_PARAM_SIZE
	.align		4
.L_414:
        /*0040*/ 	.byte	0x03, 0x19
        /*0042*/ 	.short	0x0428


	//----- nvinfo : EIATTR_PARAM_CBANK
	.align		4
        /*0044*/ 	.byte	0x04, 0x0a
        /*0046*/ 	.short	(.L_416 - .L_415)
	.align		4
.L_415:
        /*0048*/ 	.word	index@(.nv.constant0._ZN7cutlass13device_kernelIN5flash19enable_sm80_to_sm89INS1_16FlashAttnFwdSm80INS1_25CollectiveMainloopFwdSm80ILi8ELi2ELb1EN4cute5tupleIJNS5_1CILi128EEENS7_ILi96EEENS7_ILi192EEEEEELi192ENS_10bfloat16_tEfNS_4arch4Sm80ELb1ELb0ELb1ELb0ELb0ELb0ELb1ELb1EEENS1_21CollectiveEpilogueFwdINS6_IJS8_SA_S9_EEENS6_IJNS7_ILi1EEESI_SI_EEESC_SE_Li256ELb0ELb1ELb1ELb0EEENS1_30DynamicPersistentTileSchedulerILi256ELi256ELb1ELb1ELb0EEEEEEEEEvNT_6ParamsE)
        /*004c*/ 	.short	0x0380
        /*004e*/ 	.short	0x0428


	//----- nvinfo : EIATTR_SW_WAR
	.align		4
.L_416:
        /*0050*/ 	.byte	0x04, 0x36
        /*0052*/ 	.short	(.L_418 - .L_417)
.L_417:
        /*0054*/ 	.word	0x00000008
.L_418:


//--------------------- .nv.info._ZN7cutlass13device_kernelIN5flash19enable_sm80_to_sm89INS1_16FlashAttnFwdSm80INS1_25CollectiveMainloopFwdSm80ILi8ELi2ELb0EN4cute5tupleIJNS5_1CILi128EEENS7_ILi64EEENS7_ILi192EEEEEELi192ENS_10bfloat16_tEfNS_4arch4Sm80ELb1ELb0ELb1ELb1ELb0ELb0ELb1ELb1EEENS1_21CollectiveEpilogueFwdINS6_IJS8_SA_S9_EEENS6_IJNS7_ILi1EEESI_SI_EEESC_SE_Li256ELb1ELb1ELb1ELb0EEENS1_36VarlenDynamicPersistentTileSchedulerILi128ELi64ELi256ELi256ELb1ELb1ELb0ELb1ELb1ELb1EEEEEEEEEvNT_6ParamsE --------------------------
	.section	.nv.info._ZN7cutlass13device_kernelIN5flash19enable_sm80_to_sm89INS1_16FlashAttnFwdSm80INS1_25CollectiveMainloopFwdSm80ILi8ELi2ELb0EN4cute5tupleIJNS5_1CILi128EEENS7_ILi64EEENS7_ILi192EEEEEELi192ENS_10bfloat16_tEfNS_4arch4Sm80ELb1ELb0ELb1ELb1ELb0ELb0ELb1ELb1EEENS1_21CollectiveEpilogueFwdINS6_IJS8_SA_S9_EEENS6_IJNS7_ILi1EEESI_SI_EEESC_SE_Li256ELb1ELb1ELb1ELb0EEENS1_36VarlenDynamicPersistentTileSchedulerILi128ELi64ELi256ELi256ELb1ELb1ELb0ELb1ELb1ELb1EEEEEEEEEvNT_6ParamsE,"",@"SHT_CUDA_INFO"
	.sectionflags	@""
	.align	4


	//----- nvinfo : EIATTR_CUDA_API_VERSION
	.align		4
        /*0000*/ 	.byte	0x04, 0x37
        /*0002*/ 	.short	(.L_420 - .L_419)
.L_419:
        /*0004*/ 	.word	0x00000082


	//----- nvinfo : EIATTR_KPARAM_INFO
	.align		4
.L_420:
        /*0008*/ 	.byte	0x04, 0x17
        /*000a*/ 	.short	(.L_422 - .L_421)
.L_421:
        /*000c*/ 	.word	0x00000000
        /*0010*/ 	.short	0x0000
        /*0012*/ 	.short	0x0000
        /*0014*/ 	.byte	0x00, 0xf0, 0xe1, 0x10


	//----- nvinfo : EIATTR_SPARSE_MMA_MASK
	.align		4
.L_422:
        /*0018*/ 	.byte	0x03, 0x50
        /*001a*/ 	.short	0x0000


	//----- nvinfo : EIATTR_MAXREG_COUNT
	.align		4
        /*001c*/ 	.byte	0x03, 0x1b
        /*001e*/ 	.short	0x00ff


	//----- nvinfo : EIATTR_MERCURY_ISA_VERSION
	.align		4
        /*0020*/ 	.byte	0x03, 0x5f
        /*0022*/ 	.short	0x0101


	//----- nvinfo : EIATTR_VRC_CTA_INIT_COUNT
	.align		4
        /*0024*/ 	.byte	0x02, 0x4a
	.zero		1
	.zero		1


	//----- nvinfo : EIATTR_EXIT_INSTR_OFFSETS
	.align		4
        /*0028*/ 	.byte	0x04, 0x1c
        /*002a*/ 	.short	(.L_424 - .L_423)


	//   ....[0]....
.L_423:
        /*002c*/ 	.word	0x00000010


	//----- nvinfo : EIATTR_MAX_THREADS
	.align		4
.L_424:
        /*0030*/ 	.byte	0x04, 0x05
        /*0032*/ 	.short	(.L_426 - .L_425)
.L_425:
        /*0034*/ 	.word	0x00000100
        /*0038*/ 	.word	0x00000001
        /*003c*/ 	.word	0x00000001


	//----- nvinfo : EIATTR_CBANK_PARAM_SIZE
	.align		4
.L_426:
        /*0040*/ 	.byte	0x03, 0x19
        /*0042*/ 	.short	0x0438


	//----- nvinfo : EIATTR_PARAM_CBANK
	.align		4
        /*0044*/ 	.byte	0x04, 0x0a
        /*0046*/ 	.short	(.L_428 - .L_427)
	.align		4
.L_427:
        /*0048*/ 	.word	index@(.nv.constant0._ZN7cutlass13device_kernelIN5flash19enable_sm80_to_sm89INS1_16FlashAttnFwdSm80INS1_25CollectiveMainloopFwdSm80ILi8ELi2ELb0EN4cute5tupleIJNS5_1CILi128EEENS7_ILi64EEENS7_ILi192EEEEEELi192ENS_10bfloat16_tEfNS_4arch4Sm80ELb1ELb0ELb1ELb1ELb0ELb0ELb1ELb1EEENS1_21CollectiveEpilogueFwdINS6_IJS8_SA_S9_EEENS6_IJNS7_ILi1EEESI_SI_EEESC_SE_Li256ELb1ELb1ELb1ELb0EEENS1_36VarlenDynamicPersistentTileSchedulerILi128ELi64ELi256ELi256ELb1ELb1ELb0ELb1ELb1ELb1EEEEEEEEEvNT_6ParamsE)
        /*004c*/ 	.short	0x0380
        /*004e*/ 	.short	0x0438


	//----- nvinfo : EIATTR_SW_WAR
	.align		4
.L_428:
        /*0050*/ 	.byte	0x04, 0x36
        /*0052*/ 	.short	(.L_430 - .L_429)
.L_429:
        /*0054*/ 	.word	0x00000008
.L_430:


//--------------------- .nv.info._ZN7cutlass13device_kernelIN5flash19enable_sm80_to_sm89INS1_16FlashAttnFwdSm80INS1_25CollectiveMainloopFwdSm80ILi8ELi2ELb0EN4cute5tupleIJNS5_1CILi128EEENS7_ILi64EEENS7_ILi192EEEEEELi192ENS_10bfloat16_tEfNS_4arch4Sm80ELb1ELb0ELb1ELb1ELb0ELb1ELb1ELb1EEENS1_21CollectiveEpilogueFwdINS6_IJS8_SA_S9_EEENS6_IJNS7_ILi1EEESI_SI_EEESC_SE_Li256ELb1ELb1ELb1ELb0EEENS1_36VarlenDynamicPersistentTileSchedulerILi128ELi64ELi256ELi256ELb1ELb1ELb0ELb1ELb1ELb1EEEEEEEEEvNT_6ParamsE --------------------------
	.section	.nv.info._ZN7cutlass13device_kernelIN5flash19enable_sm80_to_sm89INS1_16FlashAttnFwdSm80INS1_25CollectiveMainloopFwdSm80ILi8ELi2ELb0EN4cute5tupleIJNS5_1CILi128EEENS7_ILi64EEENS7_ILi192EEEEEELi192ENS_10bfloat16_tEfNS_4arch4Sm80ELb1ELb0ELb1ELb1ELb0ELb1ELb1ELb1EEENS1_21CollectiveEpilogueFwdINS6_IJS8_SA_S9_EEENS6_IJNS7_ILi1EEESI_SI_EEESC_SE_Li256ELb1ELb1ELb1ELb0EEENS1_36VarlenDynamicPersistentTileSchedulerILi128ELi64ELi256ELi256ELb1ELb1ELb0ELb1ELb1ELb1EEEEEEEEEvNT_6ParamsE,"",@"SHT_CUDA_INFO"
	.sectionflags	@""
	.align	4


	//----- nvinfo : EIATTR_CUDA_API_VERSION
	.align		4
        /*0000*/ 	.byte	0x04, 0x37
        /*0002*/ 	.short	(.L_432 - .L_431)
.L_431:
        /*0004*/ 	.word	0x00000082


	//----- nvinfo : EIATTR_KPARAM_INFO
	.align		4
.L_432:
        /*0008*/ 	.byte	0x04, 0x17
        /*000a*/ 	.short	(.L_434 - .L_433)
.L_433:
        /*000c*/ 	.word	0x00000000
        /*0010*/ 	.short	0x0000
        /*0012*/ 	.short	0x0000
        /*0014*/ 	.byte	0x00, 0xf0, 0xe1, 0x10


	//----- nvinfo : EIATTR_SPARSE_MMA_MASK
	.align		4
.L_434:
        /*0018*/ 	.byte	0x03, 0x50
        /*001a*/ 	.short	0x0000


	//----- nvinfo : EIATTR_MAXREG_COUNT
	.align		4
        /*001c*/ 	.byte	0x03, 0x1b
        /*001e*/ 	.short	0x00ff


	//----- nvinfo : EIATTR_MERCURY_ISA_VERSION
	.align		4
        /*0020*/ 	.byte	0x03, 0x5f
        /*0022*/ 	.short	0x0101


	//----- nvinfo : EIATTR_VRC_CTA_INIT_COUNT
	.align		4
        /*0024*/ 	.byte	0x02, 0x4a
	.zero		1
	.zero		1


	//----- nvinfo : EIATTR_EXIT_INSTR_OFFSETS
	.align		4
        /*0028*/ 	.byte	0x04, 0x1c
        /*002a*/ 	.short	(.L_436 - .L_435)


	//   ....[0]....
.L_435:
        /*002c*/ 	.word	0x00000010


	//----- nvinfo : EIATTR_MAX_THREADS
	.align		4
.L_436:
        /*0030*/ 	.byte	0x04, 0x05
        /*0032*/ 	.short	(.L_438 - .L_437)
.L_437:
        /*0034*/ 	.word	0x00000100
        /*0038*/ 	.word	0x00000001
        /*003c*/ 	.word	0x00000001


	//----- nvinfo : EIATTR_CBANK_PARAM_SIZE
	.align		4
.L_438:
        /*0040*/ 	.byte	0x03, 0x19
        /*0042*/ 	.short	0x0438


	//----- nvinfo : EIATTR_PARAM_CBANK
	.align		4
        /*0044*/ 	.byte	0x04, 0x0a
        /*0046*/ 	.short	(.L_440 - .L_439)
	.align		4
.L_439:
        /*0048*/ 	.word	index@(.nv.constant0._ZN7cutlass13device_kernelIN5flash19enable_sm80_to_sm89INS1_16FlashAttnFwdSm80INS1_25CollectiveMainloopFwdSm80ILi8ELi2ELb0EN4cute5tupleIJNS5_1CILi128EEENS7_ILi64EEENS7_ILi192EEEEEELi192ENS_10bfloat16_tEfNS_4arch4Sm80ELb1ELb0ELb1ELb1ELb0ELb1ELb1ELb1EEENS1_21CollectiveEpilogueFwdINS6_IJS8_SA_S9_EEENS6_IJNS7_ILi1EEESI_SI_EEESC_SE_Li256ELb1ELb1ELb1ELb0EEENS1_36VarlenDynamicPersistentTileSchedulerILi128ELi64ELi256ELi256ELb1ELb1ELb0ELb1ELb1ELb1EEEEEEEEEvNT_6ParamsE)
        /*004c*/ 	.short	0x0380
        /*004e*/ 	.short	0x0438


	//----- nvinfo : EIATTR_SW_WAR
	.align		4
.L_440:
        /*0050*/ 	.byte	0x04, 0x36
        /*0052*/ 	.short	(.L_442 - .L_441)
.L_441:
        /*0054*/ 	.word	0x00000008
.L_442:


//--------------------- .nv.info._ZN7cutlass13device_kernelIN5flash19enable_sm80_to_sm89INS1_16FlashAttnFwdSm80INS1_25CollectiveMainloopFwdSm80ILi8ELi1ELb1EN4cute5tupleIJNS5_1CILi128EEENS7_ILi96EEENS7_ILi192EEEEEELi192ENS_10bfloat16_tEfNS_4arch4Sm80ELb0ELb0ELb0ELb0ELb0ELb0ELb1ELb1EEENS1_21CollectiveEpilogueFwdINS6_IJS8_SA_S9_EEENS6_IJNS7_ILi1EEESI_SI_EEESC_SE_Li256ELb0ELb1ELb1ELb0EEENS1_19SingleTileSchedulerILb0ELb1ELb1ELi128EEEEEEEEEvNT_6ParamsE --------------------------
	.section	.nv.info._ZN7cutlass13device_kernelIN5flash19enable_sm80_to_sm89INS1_16FlashAttnFwdSm80INS1_25CollectiveMainloopFwdSm80ILi8ELi1ELb1EN4cute5tupleIJNS5_1CILi128EEENS7_ILi96EEENS7_ILi192EEEEEELi192ENS_10bfloat16_tEfNS_4arch4Sm80ELb0ELb0ELb0ELb0ELb0ELb0ELb1ELb1EEENS1_21CollectiveEpilogueFwdINS6_IJS8_SA_S9_EEENS6_IJNS7_ILi1EEESI_SI_EEESC_SE_Li256ELb0ELb1ELb1ELb0EEENS1_19SingleTileSchedulerILb0ELb1ELb1ELi128EEEEEEEEEvNT_6ParamsE,"",@"SHT_CUDA_INFO"
	.sectionflags	@""
	.align	4


	//----- nvinfo : EIATTR_CUDA_API_VERSION
	.align		4
        /*0000*/ 	.byte	0x04, 0x37
        /*0002*/ 	.short	(.L_444 - .L_443)
.L_443:
        /*0004*/ 	.word	0x00000082


	//----- nvinfo : EIATTR_KPARAM_INFO
	.align		4
.L_444:
        /*0008*/ 	.byte	0x04, 0x17
        /*000a*/ 	.short	(.L_446 - .L_445)
.L_445:
        /*000c*/ 	.word	0x00000000
        /*0010*/ 	.short	0x0000
        /*0012*/ 	.short	0x0000
        /*0014*/ 	.byte	0x00, 0xf0, 0x61, 0x10


	//----- nvinfo : EIATTR_SPARSE_MMA_MASK
	.align		4
.L_446:
        /*0018*/ 	.byte	0x03, 0x50
        /*001a*/ 	.short	0x0000


	//----- nvinfo : EIATTR_MAXREG_COUNT
	.align		4
        /*001c*/ 	.byte	0x03, 0x1b
        /*001e*/ 	.short	0x00ff


	//----- nvinfo : EIATTR_MERCURY_ISA_VERSION
	.align		4
        /*0020*/ 	.byte	0x03, 0x5f
        /*0022*/ 	.short	0x0101


	//----- nvinfo : EIATTR_VRC_CTA_INIT_COUNT
	.align		4
        /*0024*/ 	.byte	0x02, 0x4a
	.zero		1
	.zero		1


	//----- nvinfo : EIATTR_EXIT_INSTR_OFFSETS
	.align		4
        /*0028*/ 	.byte	0x04, 0x1c
        /*002a*/ 	.short	(.L_448 - .L_447)


	//   ....[0]....
.L_447:
        /*002c*/ 	.word	0x00000010


	//----- nvinfo : EIATTR_MAX_THREADS
	.align		4
.L_448:
        /*0030*/ 	.byte	0x04, 0x05
        /*0032*/ 	.short	(.L_450 - .L_449)
.L_449:
        /*0034*/ 	.word	0x00000100
        /*0038*/ 	.word	0x00000001
        /*003c*/ 	.word	0x00000001


	//----- nvinfo : EIATTR_CBANK_PARAM_SIZE
	.align		4
.L_450:
        /*0040*/ 	.byte	0x03, 0x19
        /*0042*/ 	.short	0x0418


	//----- nvinfo : EIATTR_PARAM_CBANK
	.align		4
        /*0044*/ 	.byte	0x04, 0x0a
        /*0046*/ 	.short	(.L_452 - .L_451)
	.align		4
.L_451:
        /*0048*/ 	.word	index@(.nv.constant0._ZN7cutlass13device_kernelIN5flash19enable_sm80_to_sm89INS1_16FlashAttnFwdSm80INS1_25CollectiveMainloopFwdSm80ILi8ELi1ELb1EN4cute5tupleIJNS5_1CILi128EEENS7_ILi96EEENS7_ILi192EEEEEELi192ENS_10bfloat16_tEfNS_4arch4Sm80ELb0ELb0ELb0ELb0ELb0ELb0ELb1ELb1EEENS1_21CollectiveEpilogueFwdINS6_IJS8_SA_S9_EEENS6_IJNS7_ILi1EEESI_SI_EEESC_SE_Li256ELb0ELb1ELb1ELb0EEENS1_19SingleTileSchedulerILb0ELb1ELb1ELi128EEEEEEEEEvNT_6ParamsE)
        /*004c*/ 	.short	0x0380
        /*004e*/ 	.short	0x0418


	//----- nvinfo : EIATTR_SW_WAR
	.align		4
.L_452:
        /*0050*/ 	.byte	0x04, 0x36
        /*0052*/ 	.short	(.L_454 - .L_453)
.L_453:
        /*0054*/ 	.word	0x00000008
.L_454:


//--------------------- .nv.info._ZN7cutlass13device_kernelIN5flash19enable_sm80_to_sm89INS1_16FlashAttnFwdSm80INS1_25CollectiveMainloopFwdSm80ILi8ELi1ELb0EN4cute5tupleIJNS5_1CILi128EEENS7_ILi64EEENS7_ILi192EEEEEELi192ENS_10bfloat16_tEfNS_4arch4Sm80ELb0ELb0ELb0ELb1ELb0ELb0ELb1ELb1EEENS1_21CollectiveEpilogueFwdINS6_IJS8_SA_S9_EEENS6_IJNS7_ILi1EEESI_SI_EEESC_SE_Li256ELb1ELb1ELb1ELb0EEENS1_36VarlenDynamicPersistentTileSchedulerILi128ELi64ELi256ELi256ELb1ELb1ELb0ELb0ELb1ELb1EEEEEEEEEvNT_6ParamsE --------------------------
	.section	.nv.info._ZN7cutlass13device_kernelIN5flash19enable_sm80_to_sm89INS1_16FlashAttnFwdSm80INS1_25CollectiveMainloopFwdSm80ILi8ELi1ELb0EN4cute5tupleIJNS5_1CILi128EEENS7_ILi64EEENS7_ILi192EEEEEELi192ENS_10bfloat16_tEfNS_4arch4Sm80ELb0ELb0ELb0ELb1ELb0ELb0ELb1ELb1EEENS1_21CollectiveEpilogueFwdINS6_IJS8_SA_S9_EEENS6_IJNS7_ILi1EEESI_SI_EEESC_SE_Li256ELb1ELb1ELb1ELb0EEENS1_36VarlenDynamicPersistentTileSchedulerILi128ELi64ELi256ELi256ELb1ELb1ELb0ELb0ELb1ELb1EEEEEEEEEvNT_6ParamsE,"",@"SHT_CUDA_INFO"
	.sectionflags	@""
	.align	4


	//----- nvinfo : EIATTR_CUDA_API_VERSION
	.align		4
        /*0000*/ 	.byte	0x04, 0x37
        /*0002*/ 	.short	(.L_456 - .L_455)
.L_455:
        /*0004*/ 	.word	0x00000082


	//----- nvinfo : EIATTR_KPARAM_INFO
	.align		4
.L_456:
        /*0008*/ 	.byte	0x04, 0x17
        /*000a*/ 	.short	(.L_458 - .L_457)
.L_457:
        /*000c*/ 	.word	0x00000000
        /*0010*/ 	.short	0x0000
        /*0012*/ 	.short	0x0000
        /*0014*/ 	.byte	0x00, 0xf0, 0xe1, 0x10


	//----- nvinfo : EIATTR_SPARSE_MMA_MASK
	.align		4
.L_458:
        /*0018*/ 	.byte	0x03, 0x50
        /*001a*/ 	.short	0x0000


	//----- nvinfo : EIATTR_MAXREG_COUNT
	.align		4
        /*001c*/ 	.byte	0x03, 0x1b
        /*001e*/ 	.short	0x00ff


	//----- nvinfo : EIATTR_MERCURY_ISA_VERSION
	.align		4
        /*0020*/ 	.byte	0x03, 0x5f
        /*0022*/ 	.short	0x0101


	//----- nvinfo : EIATTR_VRC_CTA_INIT_COUNT
	.align		4
        /*0024*/ 	.byte	0x02, 0x4a
	.zero		1
	.zero		1


	//----- nvinfo : EIATTR_EXIT_INSTR_OFFSETS
	.align		4
        /*0028*/ 	.byte	0x04, 0x1c
        /*002a*/ 	.short	(.L_460 - .L_459)


	//   ....[0]....
.L_459:
        /*002c*/ 	.word	0x00000010


	//----- nvinfo : EIATTR_MAX_THREADS
	.align		4
.L_460:
        /*0030*/ 	.byte	0x04, 0x05
        /*0032*/ 	.short	(.L_462 - .L_461)
.L_461:
        /*0034*/ 	.word	0x00000100
        /*0038*/ 	.word	0x00000001
        /*003c*/ 	.word	0x00000001


	//----- nvinfo : EIATTR_CBANK_PARAM_SIZE
	.align		4
.L_462:
        /*0040*/ 	.byte	0x03, 0x19
        /*0042*/ 	.short	0x0438


	//----- nvinfo : EIATTR_PARAM_CBANK
	.align		4
        /*0044*/ 	.byte	0x04, 0x0a
        /*0046*/ 	.short	(.L_464 - .L_463)
	.align		4
.L_463:
        /*0048*/ 	.word	index@(.nv.constant0._ZN7cutlass13device_kernelIN5flash19enable_sm80_to_sm89INS1_16FlashAttnFwdSm80INS1_25CollectiveMainloopFwdSm80ILi8ELi1ELb0EN4cute5tupleIJNS5_1CILi128EEENS7_ILi64EEENS7_ILi192EEEEEELi192ENS_10bfloat16_tEfNS_4arch4Sm80ELb0ELb0ELb0ELb1ELb0ELb0ELb1ELb1EEENS1_21CollectiveEpilogueFwdINS6_IJS8_SA_S9_EEENS6_IJNS7_ILi1EEESI_SI_EEESC_SE_Li256ELb1ELb1ELb1ELb0EEENS1_36VarlenDynamicPersistentTileSchedulerILi128ELi64ELi256ELi256ELb1ELb1ELb0ELb0ELb1ELb1EEEEEEEEEvNT_6ParamsE)
        /*004c*/ 	.short	0x0380
        /*004e*/ 	.short	0x0438


	//----- nvinfo : EIATTR_SW_WAR
	.align		4
.L_464:
        /*0050*/ 	.byte	0x04, 0x36
        /*0052*/ 	.short	(.L_466 - .L_465)
.L_465:
        /*0054*/ 	.word	0x00000008
.L_466:


//--------------------- .nv.info._ZN7cutlass13device_kernelIN5flash19enable_sm80_to_sm89INS1_16FlashAttnFwdSm80INS1_25CollectiveMainloopFwdSm80ILi8ELi1ELb0EN4cute5tupleIJNS5_1CILi128EEENS7_ILi64EEENS7_ILi192EEEEEELi192ENS_10bfloat16_tEfNS_4arch4Sm80ELb0ELb0ELb0ELb1ELb0ELb1ELb1ELb1EEENS1_21CollectiveEpilogueFwdINS6_IJS8_SA_S9_EEENS6_IJNS7_ILi1EEESI_SI_EEESC_SE_Li256ELb1ELb1ELb1ELb0EEENS1_36VarlenDynamicPersistentTileSchedulerILi128ELi64ELi256ELi256ELb1ELb1ELb0ELb0ELb1ELb1EEEEEEEEEvNT_6ParamsE --------------------------
	.section	.nv.info._ZN7cutlass13device_kernelIN5flash19enable_sm80_to_sm89INS1_16FlashAttnFwdSm80INS1_25CollectiveMainloopFwdSm80ILi8ELi1ELb0EN4cute5tupleIJNS5_1CILi128EEENS7_ILi64EEENS7_ILi192EEEEEELi192ENS_10bfloat16_tEfNS_4arch4Sm80ELb0ELb0ELb0ELb1ELb0ELb1ELb1ELb1EEENS1_21CollectiveEpilogueFwdINS6_IJS8_SA_S9_EEENS6_IJNS7_ILi1EEESI_SI_EEESC_SE_Li256ELb1ELb1ELb1ELb0EEENS1_36VarlenDynamicPersistentTileSchedulerILi128ELi64ELi256ELi256ELb1ELb1ELb0ELb0ELb1ELb1EEEEEEEEEvNT_6ParamsE,"",@"SHT_CUDA_INFO"
	.sectionflags	@""
	.align	4


	//----- nvinfo : EIATTR_CUDA_API_VERSION
	.align		4
        /*0000*/ 	.byte	0x04, 0x37
        /*0002*/ 	.short	(.L_468 - .L_467)
.L_467:
        /*0004*/ 	.word	0x00000082


	//----- nvinfo : EIATTR_KPARAM_INFO
	.align		4
.L_468:
        /*0008*/ 	.byte	0x04, 0x17
        /*000a*/ 	.short	(.L_470 - .L_469)
.L_469:
        /*000c*/ 	.word	0x00000000
        /*0010*/ 	.short	0x0000
        /*0012*/ 	.short	0x0000
        /*0014*/ 	.byte	0x00, 0xf0, 0xe1, 0x10


	//----- nvinfo : EIATTR_SPARSE_MMA_MASK
	.align		4
.L_470:
        /*0018*/ 	.byte	0x03, 0x50
        /*001a*/ 	.short	0x0000


	//----- nvinfo : EIATTR_MAXREG_COUNT
	.align		4
        /*001c*/ 	.byte	0x03, 0x1b
        /*001e*/ 	.short	0x00ff


	//----- nvinfo : EIATTR_MERCURY_ISA_VERSION
	.align		4
        /*0020*/ 	.byte	0x03, 0x5f
        /*0022*/ 	.short	0x0101


	//----- nvinfo : EIATTR_VRC_CTA_INIT_COUNT
	.align		4
        /*0024*/ 	.byte	0x02, 0x4a
	.zero		1
	.zero		1


	//----- nvinfo : EIATTR_EXIT_INSTR_OFFSETS
	.align		4
        /*0028*/ 	.byte	0x04, 0x1c
        /*002a*/ 	.short	(.L_472 - .L_471)


	//   ....[0]....
.L_471:
        /*002c*/ 	.word	0x00000010


	//----- nvinfo : EIATTR_MAX_THREADS
	.align		4
.L_472:
        /*0030*/ 	.byte	0x04, 0x05
        /*0032*/ 	.short	(.L_474 - .L_473)
.L_473:
        /*0034*/ 	.word	0x00000100
        /*0038*/ 	.word	0x00000001
        /*003c*/ 	.word	0x00000001


	//----- nvinfo : EIATTR_CBANK_PARAM_SIZE
	.align		4
.L_474:
        /*0040*/ 	.byte	0x03, 0x19
        /*0042*/ 	.short	0x0438


	//----- nvinfo : EIATTR_PARAM_CBANK
	.align		4
        /*0044*/ 	.byte	0x04, 0x0a
        /*0046*/ 	.short	(.L_476 - .L_475)
	.align		4
.L_475:
        /*0048*/ 	.word	index@(.nv.constant0._ZN7cutlass13device_kernelIN5flash19enable_sm80_to_sm89INS1_16FlashAttnFwdSm80INS1_25CollectiveMainloopFwdSm80ILi8ELi1ELb0EN4cute5tupleIJNS5_1CILi128EEENS7_ILi64EEENS7_ILi192EEEEEELi192ENS_10bfloat16_tEfNS_4arch4Sm80ELb0ELb0ELb0ELb1ELb0ELb1ELb1ELb1EEENS1_21CollectiveEpilogueFwdINS6_IJS8_SA_S9_EEENS6_IJNS7_ILi1EEESI_SI_EEESC_SE_Li256ELb1ELb1ELb1ELb0EEENS1_36VarlenDynamicPersistentTileSchedulerILi128ELi64ELi256ELi256ELb1ELb1ELb0ELb0ELb1ELb1EEEEEEEEEvNT_6ParamsE)
        /*004c*/ 	.short	0x0380
        /*004e*/ 	.short	0x0438


	//----- nvinfo : EIATTR_SW_WAR
	.align		4
.L_476:
        /*0050*/ 	.byte	0x04, 0x36
        /*0052*/ 	.short	(.L_478 - .L_477)
.L_477:
        /*0054*/ 	.word	0x00000008
.L_478:


//--------------------- .nv.info._ZN7cutlass13device_kernelIN5flash19enable_sm80_to_sm89INS1_16FlashAttnFwdSm80INS1_25CollectiveMainloopFwdSm80ILi8ELi1ELb0EN4cute5tupleIJNS5_1CILi128EEENS7_ILi64EEENS7_ILi192EEEEEELi192ENS_10bfloat16_tEfNS_4arch4Sm80ELb0ELb1ELb0ELb0ELb0ELb0ELb1ELb1EEENS1_21CollectiveEpilogueFwdINS6_IJS8_SA_S9_EEENS6_IJNS7_ILi1EEESI_SI_EEESC_SE_Li256ELb0ELb1ELb1ELb0EEENS1_19SingleTileSchedulerILb0ELb1ELb1ELi128EEEEEEEEEvNT_6ParamsE --------------------------
	.section	.nv.info._ZN7cutlass13device_kernelIN5flash19enable_sm80_to_sm89INS1_16FlashAttnFwdSm80INS1_25CollectiveMainloopFwdSm80ILi8ELi1ELb0EN4cute5tupleIJNS5_1CILi128EEENS7_ILi64EEENS7_ILi192EEEEEELi192ENS_10bfloat16_tEfNS_4arch4Sm80ELb0ELb1ELb0ELb0ELb0ELb0ELb1ELb1EEENS1_21CollectiveEpilogueFwdINS6_IJS8_SA_S9_EEENS6_IJNS7_ILi1EEESI_SI_EEESC_SE_Li256ELb0ELb1ELb1ELb0EEENS1_19SingleTileSchedulerILb0ELb1ELb1ELi128EEEEEEEEEvNT_6ParamsE,"",@"SHT_CUDA_INFO"
	.sectionflags	@""
	.align	4


	//----- nvinfo : EIATTR_CUDA_API_VERSION
	.align		4
        /*0000*/ 	.byte	0x04, 0x37
        /*0002*/ 	.short	(.L_480 - .L_479)
.L_479:
        /*0004*/ 	.word	0x00000082


	//----- nvinfo : EIATTR_KPARAM_INFO
	.align		4
.L_480:
        /*0008*/ 	.byte	0x04, 0x17
        /*000a*/ 	.short	(.L_482 - .L_481)
.L_481:
        /*000c*/ 	.word	0x00000000
        /*0010*/ 	.short	0x0000
        /*0012*/ 	.short	0x0000
        /*0014*/ 	.byte	0x00, 0xf0, 0x61, 0x10


	//----- nvinfo : EIATTR_SPARSE_MMA_MASK
	.align		4
.L_482:
        /*0018*/ 	.byte	0x03, 0x50
        /*001a*/ 	.short	0x0000


	//----- nvinfo : EIATTR_MAXREG_COUNT
	.align		4
        /*001c*/ 	.byte	0x03, 0x1b
        /*001e*/ 	.short	0x00ff


	//----- nvinfo : EIATTR_MERCURY_ISA_VERSION
	.align		4
        /*0020*/ 	.byte	0x03, 0x5f
        /*0022*/ 	.short	0x0101


	//----- nvinfo : EIATTR_VRC_CTA_INIT_COUNT
	.align		4
        /*0024*/ 	.byte	0x02, 0x4a
	.zero		1
	.zero		1


	//----- nvinfo : EIATTR_EXIT_INSTR_OFFSETS
	.align		4
        /*0028*/ 	.byte	0x04, 0x1c
        /*002a*/ 	.short	(.L_484 - .L_483)


	//   ....[0]....
.L_483:
        /*002c*/ 	.word	0x00000010


	//----- nvinfo : EIATTR_MAX_THREADS
	.align		4
.L_484:
        /*0030*/ 	.byte	0x04, 0x05
        /*0032*/ 	.short	(.L_486 - .L_485)
.L_485:
        /*0034*/ 	.word	0x00000100
        /*0038*/ 	.word	0x00000001
        /*003c*/ 	.word	0x00000001


	//----- nvinfo : EIATTR_CBANK_PARAM_SIZE
	.align		4
.L_486:
        /*0040*/ 	.byte	0x03, 0x19
        /*0042*/ 	.short	0x0418


	//----- nvinfo : EIATTR_PARAM_CBANK
	.align		4
        /*0044*/ 	.byte	0x04, 0x0a
        /*0046*/ 	.short	(.L_488 - .L_487)
	.align		4
.L_487:
        /*0048*/ 	.word	index@(.nv.constant0._ZN7cutlass13device_kernelIN5flash19enable_sm80_to_sm89INS1_16FlashAttnFwdSm80INS1_25CollectiveMainloopFwdSm80ILi8ELi1ELb0EN4cute5tupleIJNS5_1CILi128EEENS7_ILi64EEENS7_ILi192EEEEEELi192ENS_10bfloat16_tEfNS_4arch4Sm80ELb0ELb1ELb0ELb0ELb0ELb0ELb1ELb1EEENS1_21CollectiveEpilogueFwdINS6_IJS8_SA_S9_EEENS6_IJNS7_ILi1EEESI_SI_EEESC_SE_Li256ELb0ELb1ELb1ELb0EEENS1_19SingleTileSchedulerILb0ELb1ELb1ELi128EEEEEEEEEvNT_6ParamsE)
        /*004c*/ 	.short	0x0380
        /*004e*/ 	.short	0x0418


	//----- nvinfo : EIATTR_SW_WAR
	.align		4
.L_488:
        /*0050*/ 	.byte	0x04, 0x36
        /*0052*/ 	.short	(.L_490 - .L_489)
.L_489:
        /*0054*/ 	.word	0x00000008
.L_490:


//--------------------- .nv.info._ZN7cutlass13device_kernelIN5flash19enable_sm80_to_sm89INS1_16FlashAttnFwdSm80INS1_25CollectiveMainloopFwdSm80ILi8ELi1ELb0EN4cute5tupleIJNS5_1CILi128EEENS7_ILi64EEENS7_ILi192EEEEEELi192ENS_10bfloat16_tEfNS_4arch4Sm80ELb0ELb1ELb0ELb1ELb0ELb0ELb1ELb1EEENS1_21CollectiveEpilogueFwdINS6_IJS8_SA_S9_EEENS6_IJNS7_ILi1EEESI_SI_EEESC_SE_Li256ELb1ELb1ELb1ELb0EEENS1_36VarlenDynamicPersistentTileSchedulerILi128ELi64ELi256ELi256ELb1ELb1ELb0ELb1ELb0ELb1EEEEEEEEEvNT_6ParamsE --------------------------
	.section	.nv.info._ZN7cutlass13device_kernelIN5flash19enable_sm80_to_sm89INS1_16FlashAttnFwdSm80INS1_25CollectiveMainloopFwdSm80ILi8ELi1ELb0EN4cute5tupleIJNS5_1CILi128EEENS7_ILi64EEENS7_ILi192EEEEEELi192ENS_10bfloat16_tEfNS_4arch4Sm80ELb0ELb1ELb0ELb1ELb0ELb0ELb1ELb1EEENS1_21CollectiveEpilogueFwdINS6_IJS8_SA_S9_EEENS6_IJNS7_ILi1EEESI_SI_EEESC_SE_Li256ELb1ELb1ELb1ELb0EEENS1_36VarlenDynamicPersistentTileSchedulerILi128ELi64ELi256ELi256ELb1ELb1ELb0ELb1ELb0ELb1EEEEEEEEEvNT_6ParamsE,"",@"SHT_CUDA_INFO"
	.sectionflags	@""
	.align	4


	//----- nvinfo : EIATTR_CUDA_API_VERSION
	.align		4
        /*0000*/ 	.byte	0x04, 0x37
        /*0002*/ 	.short	(.L_492 - .L_491)
.L_491:
        /*0004*/ 	.word	0x00000082


	//----- nvinfo : EIATTR_KPARAM_INFO
	.align		4
.L_492:
        /*0008*/ 	.byte	0x04, 0x17
        /*000a*/ 	.short	(.L_494 - .L_493)
.L_493:
        /*000c*/ 	.word	0x00000000
        /*0010*/ 	.short	0x0000
        /*0012*/ 	.short	0x0000
        /*0014*/ 	.byte	0x00, 0xf0, 0xe1, 0x10


	//----- nvinfo : EIATTR_SPARSE_MMA_MASK
	.align		4
.L_494:
        /*0018*/ 	.byte	0x03, 0x50
        /*001a*/ 	.short	0x0000


	//----- nvinfo : EIATTR_MAXREG_COUNT
	.align		4
        /*001c*/ 	.byte	0x03, 0x1b
        /*001e*/ 	.short	0x00ff


	//----- nvinfo : EIATTR_MERCURY_ISA_VERSION
	.align		4
        /*0020*/ 	.byte	0x03, 0x5f
        /*0022*/ 	.short	0x0101


	//----- nvinfo : EIATTR_VRC_CTA_INIT_COUNT
	.align		4
        /*0024*/ 	.byte	0x02, 0x4a
	.zero		1
	.zero		1


	//----- nvinfo : EIATTR_EXIT_INSTR_OFFSETS
	.align		4
        /*0028*/ 	.byte	0x04, 0x1c
        /*002a*/ 	.short	(.L_496 - .L_495)


	//   ....[0]....
.L_495:
        /*002c*/ 	.word	0x00000010


	//----- nvinfo : EIATTR_MAX_THREADS
	.align		4
.L_496:
        /*0030*/ 	.byte	0x04, 0x05
        /*0032*/ 	.short	(.L_498 - .L_497)
.L_497:
        /*0034*/ 	.word	0x00000100
        /*0038*/ 	.word	0x00000001
        /*003c*/ 	.word	0x00000001


	//----- nvinfo : EIATTR_CBANK_PARAM_SIZE
	.align		4
.L_498:
        /*0040*/ 	.byte	0x03, 0x19
        /*0042*/ 	.short	0x0438


	//----- nvinfo : EIATTR_PARAM_CBANK
	.align		4
        /*0044*/ 	.byte	0x04, 0x0a
        /*0046*/ 	.short	(.L_500 - .L_499)
	.align		4
.L_499:
        /*0048*/ 	.word	index@(.nv.constant0._ZN7cutlass13device_kernelIN5flash19enable_sm80_to_sm89INS1_16FlashAttnFwdSm80INS1_25CollectiveMainloopFwdSm80ILi8ELi1ELb0EN4cute5tupleIJNS5_1CILi128EEENS7_ILi64EEENS7_ILi192EEEEEELi192ENS_10bfloat16_tEfNS_4arch4Sm80ELb0ELb1ELb0ELb1ELb0ELb0ELb1ELb1EEENS1_21CollectiveEpilogueFwdINS6_IJS8_SA_S9_EEENS6_IJNS7_ILi1EEESI_SI_EEESC_SE_Li256ELb1ELb1ELb1ELb0EEENS1_36VarlenDynamicPersistentTileSchedulerILi128ELi64ELi256ELi256ELb1ELb1ELb0ELb1ELb0ELb1EEEEEEEEEvNT_6ParamsE)
        /*004c*/ 	.short	0x0380
        /*004e*/ 	.short	0x0438


	//----- nvinfo : EIATTR_SW_WAR
	.align		4
.L_500:
        /*0050*/ 	.byte	0x04, 0x36
        /*0052*/ 	.short	(.L_502 - .L_501)
.L_501:
        /*0054*/ 	.word	0x00000008
.L_502:


//--------------------- .nv.info._ZN7cutlass13device_kernelIN5flash19enable_sm80_to_sm89INS1_16FlashAttnFwdSm80INS1_25CollectiveMainloopFwdSm80ILi8ELi1ELb0EN4cute5tupleIJNS5_1CILi128EEENS7_ILi64EEENS7_ILi192EEEEEELi192ENS_10bfloat16_tEfNS_4arch4Sm80ELb0ELb1ELb0ELb1ELb0ELb1ELb1ELb1EEENS1_21CollectiveEpilogueFwdINS6_IJS8_SA_S9_EEENS6_IJNS7_ILi1EEESI_SI_EEESC_SE_Li256ELb1ELb1ELb1ELb0EEENS1_36VarlenDynamicPersistentTileSchedulerILi128ELi64ELi256ELi256ELb1ELb1ELb0ELb1ELb0ELb1EEEEEEEEEvNT_6ParamsE --------------------------
	.section	.nv.info._ZN7cutlass13device_kernelIN5flash19enable_sm80_to_sm89INS1_16FlashAttnFwdSm80INS1_25CollectiveMainloopFwdSm80ILi8ELi1ELb0EN4cute5tupleIJNS5_1CILi128EEENS7_ILi64EEENS7_ILi192EEEEEELi192ENS_10bfloat16_tEfNS_4arch4Sm80ELb0ELb1ELb0ELb1ELb0ELb1ELb1ELb1EEENS1_21CollectiveEpilogueFwdINS6_IJS8_SA_S9_EEENS6_IJNS7_ILi1EEESI_SI_EEESC_SE_Li256ELb1ELb1ELb1ELb0EEENS1_36VarlenDynamicPersistentTileSchedulerILi128ELi64ELi256ELi256ELb1ELb1ELb0ELb1ELb0ELb1EEEEEEEEEvNT_6ParamsE,"",@"SHT_CUDA_INFO"
	.sectionflags	@""
	.align	4


	//----- nvinfo : EIATTR_CUDA_API_VERSION
	.align		4
        /*0000*/ 	.byte	0x04, 0x37
        /*0002*/ 	.short	(.L_504 - .L_503)
.L_503:
        /*0004*/ 	.word	0x00000082


	//----- nvinfo : EIATTR_KPARAM_INFO
	.align		4
.L_504:
        /*0008*/ 	.byte	0x04, 0x17
        /*000a*/ 	.short	(.L_506 - .L_505)
.L_505:
        /*000c*/ 	.word	0x00000000
        /*0010*/ 	.short	0x0000
        /*0012*/ 	.short	0x0000
        /*0014*/ 	.byte	0x00, 0xf0, 0xe1, 0x10


	//----- nvinfo : EIATTR_SPARSE_MMA_MASK
	.align		4
.L_506:
        /*0018*/ 	.byte	0x03, 0x50
        /*001a*/ 	.short	0x0000


	//----- nvinfo : EIATTR_MAXREG_COUNT
	.align		4
        /*001c*/ 	.byte	0x03, 0x1b
        /*001e*/ 	.short	0x00ff


	//----- nvinfo : EIATTR_MERCURY_ISA_VERSION
	.align		4
        /*0020*/ 	.byte	0x03, 0x5f
        /*0022*/ 	.short	0x0101


	//----- nvinfo : EIATTR_VRC_CTA_INIT_COUNT
	.align		4
        /*0024*/ 	.byte	0x02, 0x4a
	.zero		1
	.zero		1


	//----- nvinfo : EIATTR_EXIT_INSTR_OFFSETS
	.align		4
        /*0028*/ 	.byte	0x04, 0x1c
        /*002a*/ 	.short	(.L_508 - .L_507)


	//   ....[0]....
.L_507:
        /*002c*/ 	.word	0x00000010


	//----- nvinfo : EIATTR_MAX_THREADS
	.align		4
.L_508:
        /*0030*/ 	.byte	0x04, 0x05
        /*0032*/ 	.short	(.L_510 - .L_509)
.L_509:
        /*0034*/ 	.word	0x00000100
        /*0038*/ 	.word	0x00000001
        /*003c*/ 	.word	0x00000001


	//----- nvinfo : EIATTR_CBANK_PARAM_SIZE
	.align		4
.L_510:
        /*0040*/ 	.byte	0x03, 0x19
        /*0042*/ 	.short	0x0438


	//----- nvinfo : EIATTR_PARAM_CBANK
	.align		4
        /*0044*/ 	.byte	0x04, 0x0a
        /*0046*/ 	.short	(.L_512 - .L_511)
	.align		4
.L_511:
        /*0048*/ 	.word	index@(.nv.constant0._ZN7cutlass13device_kernelIN5flash19enable_sm80_to_sm89INS1_16FlashAttnFwdSm80INS1_25CollectiveMainloopFwdSm80ILi8ELi1ELb0EN4cute5tupleIJNS5_1CILi128EEENS7_ILi64EEENS7_ILi192EEEEEELi192ENS_10bfloat16_tEfNS_4arch4Sm80ELb0ELb1ELb0ELb1ELb0ELb1ELb1ELb1EEENS1_21CollectiveEpilogueFwdINS6_IJS8_SA_S9_EEENS6_IJNS7_ILi1EEESI_SI_EEESC_SE_Li256ELb1ELb1ELb1ELb0EEENS1_36VarlenDynamicPersistentTileSchedulerILi128ELi64ELi256ELi256ELb1ELb1ELb0ELb1ELb0ELb1EEEEEEEEEvNT_6ParamsE)
        /*004c*/ 	.short	0x0380
        /*004e*/ 	.short	0x0438


	//----- nvinfo : EIATTR_SW_WAR
	.align		4
.L_512:
        /*0050*/ 	.byte	0x04, 0x36
        /*0052*/ 	.short	(.L_514 - .L_513)
.L_513:
        /*0054*/ 	.word	0x00000008
.L_514:


//--------------------- .nv.info._ZN7cutlass13device_kernelIN5flash19enable_sm80_to_sm89INS1_16FlashAttnFwdSm80INS1_25CollectiveMainloopFwdSm80ILi8ELi1ELb1EN4cute5tupleIJNS5_1CILi128EEENS7_ILi96EEENS7_ILi192EEEEEELi192ENS_10bfloat16_tEfNS_4arch4Sm80ELb1ELb0ELb0ELb0ELb0ELb0ELb1ELb1EEENS1_21CollectiveEpilogueFwdINS6_IJS8_SA_S9_EEENS6_IJNS7_ILi1EEESI_SI_EEESC_SE_Li256ELb0ELb1ELb1ELb0EEENS1_30DynamicPersistentTileSchedulerILi256ELi256ELb1ELb1ELb0EEEEEEEEEvNT_6ParamsE --------------------------
	.section	.nv.info._ZN7cutlass13device_kernelIN5flash19enable_sm80_to_sm89INS1_16FlashAttnFwdSm80INS1_25CollectiveMainloopFwdSm80ILi8ELi1ELb1EN4cute5tupleIJNS5_1CILi128EEENS7_ILi96EEENS7_ILi192EEEEEELi192ENS_10bfloat16_tEfNS_4arch4Sm80ELb1ELb0ELb0ELb0ELb0ELb0ELb1ELb1EEENS1_21CollectiveEpilogueFwdINS6_IJS8_SA_S9_EEENS6_IJNS7_ILi1EEESI_SI_EEESC_SE_Li256ELb0ELb1ELb1ELb0EEENS1_30DynamicPersistentTileSchedulerILi256ELi256ELb1ELb1ELb0EEEEEEEEEvNT_6ParamsE,"",@"SHT_CUDA_INFO"
	.sectionflags	@""
	.align	4


	//----- nvinfo : EIATTR_CUDA_API_VERSION
	.align		4
        /*0000*/ 	.byte	0x04, 0x37
        /*0002*/ 	.short	(.L_516 - .L_515)
.L_515:
        /*0004*/ 	.word	0x00000082


	//----- nvinfo : EIATTR_KPARAM_INFO
	.align		4
.L_516:
        /*0008*/ 	.byte	0x04, 0x17
        /*000a*/ 	.short	(.L_518 - .L_517)
.L_517:
        /*000c*/ 	.word	0x00000000
        /*0010*/ 	.short	0x0000
        /*0012*/ 	.short	0x0000
        /*0014*/ 	.byte	0x00, 0xf0, 0xa1, 0x10


	//----- nvinfo : EIATTR_SPARSE_MMA_MASK
	.align		4
.L_518:
        /*0018*/ 	.byte	0x03, 0x50
        /*001a*/ 	.short	0x0000


	//----- nvinfo : EIATTR_MAXREG_COUNT
	.align		4
        /*001c*/ 	.byte	0x03, 0x1b
        /*001e*/ 	.short	0x00ff


	//----- nvinfo : EIATTR_MERCURY_ISA_VERSION
	.align		4
        /*0020*/ 	.byte	0x03, 0x5f
        /*0022*/ 	.short	0x0101


	//----- nvinfo : EIATTR_VRC_CTA_INIT_COUNT
	.align		4
        /*0024*/ 	.byte	0x02, 0x4a
	.zero		1
	.zero		1


	//----- nvinfo : EIATTR_EXIT_INSTR_OFFSETS
	.align		4
        /*0028*/ 	.byte	0x04, 0x1c
        /*002a*/ 	.short	(.L_520 - .L_519)


	//   ....[0]....
.L_519:
        /*002c*/ 	.word	0x00000010


	//----- nvinfo : EIATTR_MAX_THREADS
	.align		4
.L_520:
        /*0030*/ 	.byte	0x04, 0x05
        /*0032*/ 	.short	(.L_522 - .L_521)
.L_521:
        /*0034*/ 	.word	0x00000100
        /*0038*/ 	.word	0x00000001
        /*003c*/ 	.word	0x00000001


	//----- nvinfo : EIATTR_CBANK_PARAM_SIZE
	.align		4
.L_522:
        /*0040*/ 	.byte	0x03, 0x19
        /*0042*/ 	.short	0x0428


	//----- nvinfo : EIATTR_PARAM_CBANK
	.align		4
        /*0044*/ 	.byte	0x04, 0x0a
        /*0046*/ 	.short	(.L_524 - .L_523)
	.align		4
.L_523:
        /*0048*/ 	.word	index@(.nv.constant0._ZN7cutlass13device_kernelIN5flash19enable_sm80_to_sm89INS1_16FlashAttnFwdSm80INS1_25CollectiveMainloopFwdSm80ILi8ELi1ELb1EN4cute5tupleIJNS5_1CILi128EEENS7_ILi96EEENS7_ILi192EEEEEELi192ENS_10bfloat16_tEfNS_4arch4Sm80ELb1ELb0ELb0ELb0ELb0ELb0ELb1ELb1EEENS1_21CollectiveEpilogueFwdINS6_IJS8_SA_S9_EEENS6_IJNS7_ILi1EEESI_SI_EEESC_SE_Li256ELb0ELb1ELb1ELb0EEENS1_30DynamicPersistentTileSchedulerILi256ELi256ELb1ELb1ELb0EEEEEEEEEvNT_6ParamsE)
        /*004c*/ 	.short	0x0380
        /*004e*/ 	.short	0x0428


	//----- nvinfo : EIATTR_SW_WAR
	.align		4
.L_524:
        /*0050*/ 	.byte	0x04, 0x36
        /*0052*/ 	.short	(.L_526 - .L_525)
.L_525:
        /*0054*/ 	.word	0x00000008
.L_526:


//--------------------- .nv.info._ZN7cutlass13device_kernelIN5flash19enable_sm80_to_sm89INS1_16FlashAttnFwdSm80INS1_25CollectiveMainloopFwdSm80ILi8ELi1ELb0EN4cute5tupleIJNS5_1CILi128EEENS7_ILi64EEENS7_ILi192EEEEEELi192ENS_10bfloat16_tEfNS_4arch4Sm80ELb1ELb0ELb0ELb1ELb0ELb0ELb1ELb1EEENS1_21CollectiveEpilogueFwdINS6_IJS8_SA_S9_EEENS6_IJNS7_ILi1EEESI_SI_EEESC_SE_Li256ELb1ELb1ELb1ELb0EEENS1_36VarlenDynamicPersistentTileSchedulerILi128ELi64ELi256ELi256ELb1ELb1ELb0ELb1ELb1ELb1EEEEEEEEEvNT_6ParamsE --------------------------
	.section	.nv.info._ZN7cutlass13device_kernelIN5flash19enable_sm80_to_sm89INS1_16FlashAttnFwdSm80INS1_25CollectiveMainloopFwdSm80ILi8ELi1ELb0EN4cute5tupleIJNS5_1CILi128EEENS7_ILi64EEENS7_ILi192EEEEEELi192ENS_10bfloat16_tEfNS_4arch4Sm80ELb1ELb0ELb0ELb1ELb0ELb0ELb1ELb1EEENS1_21CollectiveEpilogueFwdINS6_IJS8_SA_S9_EEENS6_IJNS7_ILi1EEESI_SI_EEESC_SE_Li256ELb1ELb1ELb1ELb0EEENS1_36VarlenDynamicPersistentTileSchedulerILi128ELi64ELi256ELi256ELb1ELb1ELb0ELb1ELb1ELb1EEEEEEEEEvNT_6ParamsE,"",@"SHT_CUDA_INFO"
	.sectionflags	@""
	.align	4


	//----- nvinfo : EIATTR_CUDA_API_VERSION
	.align		4
        /*0000*/ 	.byte	0x04, 0x37
        /*0002*/ 	.short	(.L_528 - .L_527)
.L_527:
        /*0004*/ 	.word	0x00000082


	//----- nvinfo : EIATTR_KPARAM_INFO
	.align		4
.L_528:
        /*0008*/ 	.byte	0x04, 0x17
        /*000a*/ 	.short	(.L_530 - .L_529)
.L_529:
        /*000c*/ 	.word	0x00000000
        /*0010*/ 	.short	0x0000
        /*0012*/ 	.short	0x0000
        /*0014*/ 	.byte	0x00, 0xf0, 0xe1, 0x10


	//----- nvinfo : EIATTR_SPARSE_MMA_MASK
	.align		4
.L_530:
        /*0018*/ 	.byte	0x03, 0x50
        /*001a*/ 	.short	0x0000


	//----- nvinfo : EIATTR_MAXREG_COUNT
	.align		4
        /*001c*/ 	.byte	0x03, 0x1b
        /*001e*/ 	.short	0x00ff


	//----- nvinfo : EIATTR_MERCURY_ISA_VERSION
	.align		4
        /*0020*/ 	.byte	0x03, 0x5f
        /*0022*/ 	.short	0x0101


	//----- nvinfo : EIATTR_VRC_CTA_INIT_COUNT
	.align		4
        /*0024*/ 	.byte	0x02, 0x4a
	.zero		1
	.zero		1


	//----- nvinfo : EIATTR_EXIT_INSTR_OFFSETS
	.align		4
        /*0028*/ 	.byte	0x04, 0x1c
        /*002a*/ 	.short	(.L_532 - .L_531)


	//   ....[0]....
.L_531:
        /*002c*/ 	.word	0x00000010


	//----- nvinfo : EIATTR_MAX_THREADS
	.align		4
.L_532:
        /*0030*/ 	.byte	0x04, 0x05
        /*0032*/ 	.short	(.L_534 - .L_533)
.L_533:
        /*0034*/ 	.word	0x00000100
        /*0038*/ 	.word	0x00000001
        /*003c*/ 	.word	0x00000001


	//----- nvinfo : EIATTR_CBANK_PARAM_SIZE
	.align		4
.L_534:
        /*0040*/ 	.byte	0x03, 0x19
        /*0042*/ 	.short	0x0438


	//----- nvinfo : EIATTR_PARAM_CBANK
	.align		4
        /*0044*/ 	.byte	0x04, 0x0a
        /*0046*/ 	.short	(.L_536 - .L_535)
	.align		4
.L_535:
        /*0048*/ 	.word	index@(.nv.constant0._ZN7cutlass13device_kernelIN5flash19enable_sm80_to_sm89INS1_16FlashAttnFwdSm80INS1_25CollectiveMainloopFwdSm80ILi8ELi1ELb0EN4cute5tupleIJNS5_1CILi128EEENS7_ILi64EEENS7_ILi192EEEEEELi192ENS_10bfloat16_tEfNS_4arch4Sm80ELb1ELb0ELb0ELb1ELb0ELb0ELb1ELb1EEENS1_21CollectiveEpilogueFwdINS6_IJS8_SA_S9_EEENS6_IJNS7_ILi1EEESI_SI_EEESC_SE_Li256ELb1ELb1ELb1ELb0EEENS1_36VarlenDynamicPersistentTileSchedulerILi128ELi64ELi256ELi256ELb1ELb1ELb0ELb1ELb1ELb1EEEEEEEEEvNT_6ParamsE)
        /*004c*/ 	.short	0x0380
        /*004e*/ 	.short	0x0438


	//----- nvinfo : EIATTR_SW_WAR
	.align		4
.L_536:
        /*0050*/ 	.byte	0x04, 0x36
        /*0052*/ 	.short	(.L_538 - .L_537)
.L_537:
        /*0054*/ 	.word	0x00000008
.L_538:


//--------------------- .nv.info._ZN7cutlass13device_kernelIN5flash19enable_sm80_to_sm89INS1_16FlashAttnFwdSm80INS1_25CollectiveMainloopFwdSm80ILi8ELi1ELb0EN4cute5tupleIJNS5_1CILi128EEENS7_ILi64EEENS7_ILi192EEEEEELi192ENS_10bfloat16_tEfNS_4arch4Sm80ELb1ELb0ELb0ELb1ELb0ELb1ELb1ELb1EEENS1_21CollectiveEpilogueFwdINS6_IJS8_SA_S9_EEENS6_IJNS7_ILi1EEESI_SI_EEESC_SE_Li256ELb1ELb1ELb1ELb0EEENS1_36VarlenDynamicPersistentTileSchedulerILi128ELi64ELi256ELi256ELb1ELb1ELb0ELb1ELb1ELb1EEEEEEEEEvNT_6ParamsE --------------------------
	.section	.nv.info._ZN7cutlass13device_kernelIN5flash19enable_sm80_to_sm89INS1_16FlashAttnFwdSm80INS1_25CollectiveMainloopFwdSm80ILi8ELi1ELb0EN4cute5tupleIJNS5_1CILi128EEENS7_ILi64EEENS7_ILi192EEEEEELi192ENS_10bfloat16_tEfNS_4arch4Sm80ELb1ELb0ELb0ELb1ELb0ELb1ELb1ELb1EEENS1_21CollectiveEpilogueFwdINS6_IJS8_SA_S9_EEENS6_IJNS7_ILi1EEESI_SI_EEESC_SE_Li256ELb1ELb1ELb1ELb0EEENS1_36VarlenDynamicPersistentTileSchedulerILi128ELi64ELi256ELi256ELb1ELb1ELb0ELb1ELb1ELb1EEEEEEEEEvNT_6ParamsE,"",@"SHT_CUDA_INFO"
	.sectionflags	@""
	.align	4


	//----- nvinfo : EIATTR_CUDA_API_VERSION
	.align		4
        /*0000*/ 	.byte	0x04, 0x37
        /*0002*/ 	.short	(.L_540 - .L_539)
.L_539:
        /*0004*/ 	.word	0x00000082


	//----- nvinfo : EIATTR_KPARAM_INFO
	.align		4
.L_540:
        /*0008*/ 	.byte	0x04, 0x17
        /*000a*/ 	.short	(.L_542 - .L_541)
.L_541:
        /*000c*/ 	.word	0x00000000
        /*0010*/ 	.short	0x0000
        /*0012*/ 	.short	0x0000
        /*0014*/ 	.byte	0x00, 0xf0, 0xe1, 0x10


	//----- nvinfo : EIATTR_SPARSE_MMA_MASK
	.align		4
.L_542:
        /*0018*/ 	.byte	0x03, 0x50
        /*001a*/ 	.short	0x0000


	//----- nvinfo : EIATTR_MAXREG_COUNT
	.align		4
        /*001c*/ 	.byte	0x03, 0x1b
        /*001e*/ 	.short	0x00ff


	//----- nvinfo : EIATTR_MERCURY_ISA_VERSION
	.align		4
        /*0020*/ 	.byte	0x03, 0x5f
        /*0022*/ 	.short	0x0101


	//----- nvinfo : EIATTR_VRC_CTA_INIT_COUNT
	.align		4
        /*0024*/ 	.byte	0x02, 0x4a
	.zero		1
	.zero		1


	//----- nvinfo : EIATTR_EXIT_INSTR_OFFSETS
	.align		4
        /*0028*/ 	.byte	0x04, 0x1c
        /*002a*/ 	.short	(.L_544 - .L_543)


	//   ....[0]....
.L_543:
        /*002c*/ 	.word	0x00000010


	//----- nvinfo : EIATTR_MAX_THREADS
	.align		4
.L_544:
        /*0030*/ 	.byte	0x04, 0x05
        /*0032*/ 	.short	(.L_546 - .L_545)
.L_545:
        /*0034*/ 	.word	0x00000100
        /*0038*/ 	.word	0x00000001
        /*003c*/ 	.word	0x00000001


	//----- nvinfo : EIATTR_CBANK_PARAM_SIZE
	.align		4
.L_546:
        /*0040*/ 	.byte	0x03, 0x19
        /*0042*/ 	.short	0x0438


	//----- nvinfo : EIATTR_PARAM_CBANK
	.align		4
        /*0044*/ 	.byte	0x04, 0x0a
        /*0046*/ 	.short	(.L_548 - .L_547)
	.align		4
.L_547:
        /*0048*/ 	.word	index@(.nv.constant0._ZN7cutlass13device_kernelIN5flash19enable_sm80_to_sm89INS1_16FlashAttnFwdSm80INS1_25CollectiveMainloopFwdSm80ILi8ELi1ELb0EN4cute5tupleIJNS5_1CILi128EEENS7_ILi64EEENS7_ILi192EEEEEELi192ENS_10bfloat16_tEfNS_4arch4Sm80ELb1ELb0ELb0ELb1ELb0ELb1ELb1ELb1EEENS1_21CollectiveEpilogueFwdINS6_IJS8_SA_S9_EEENS6_IJNS7_ILi1EEESI_SI_EEESC_SE_Li256ELb1ELb1ELb1ELb0EEENS1_36VarlenDynamicPersistentTileSchedulerILi128ELi64ELi256ELi256ELb1ELb1ELb0ELb1ELb1ELb1EEEEEEEEEvNT_6ParamsE)
        /*004c*/ 	.short	0x0380
        /*004e*/ 	.short	0x0438


	//----- nvinfo : EIATTR_SW_WAR
	.align		4
.L_548:
        /*0050*/ 	.byte	0x04, 0x36
        /*0052*/ 	.short	(.L_550 - .L_549)
.L_549:
        /*0054*/ 	.word	0x00000008
.L_550:


//--------------------- .nv.info._ZN7cutlass13device_kernelIN5flash19enable_sm80_to_sm89INS1_16FlashAttnFwdSm80INS1_25CollectiveMainloopFwdSm80ILi8ELi2ELb1EN4cute5tupleIJNS5_1CILi128EEENS7_ILi96EEENS7_ILi192EEEEEELi192ENS_10bfloat16_tEfNS_4arch4Sm80ELb0ELb0ELb0ELb0ELb0ELb0ELb1ELb1EEENS1_21CollectiveEpilogueFwdINS6_IJS8_SA_S9_EEENS6_IJNS7_ILi1EEESI_SI_EEESC_SE_Li256ELb0ELb1ELb1ELb0EEENS1_19SingleTileSchedulerILb0ELb1ELb1ELi128EEEEEEEEEvNT_6ParamsE --------------------------
	.section	.nv.info._ZN7cutlass13device_kernelIN5flash19enable_sm80_to_sm89INS1_16FlashAttnFwdSm80INS1_25CollectiveMainloopFwdSm80ILi8ELi2ELb1EN4cute5tupleIJNS5_1CILi128EEENS7_ILi96EEENS7_ILi192EEEEEELi192ENS_10bfloat16_tEfNS_4arch4Sm80ELb0ELb0ELb0ELb0ELb0ELb0ELb1ELb1EEENS1_21CollectiveEpilogueFwdINS6_IJS8_SA_S9_EEENS6_IJNS7_ILi1EEESI_SI_EEESC_SE_Li256ELb0ELb1ELb1ELb0EEENS1_19SingleTileSchedulerILb0ELb1ELb1ELi128EEEEEEEEEvNT_6ParamsE,"",@"SHT_CUDA_INFO"
	.sectionflags	@""
	.align	4


	//----- nvinfo : EIATTR_CUDA_API_VERSION
	.align		4
        /*0000*/ 	.byte	0x04, 0x37
        /*0002*/ 	.short	(.L_552 - .L_551)
.L_551:
        /*0004*/ 	.word	0x00000082


	//----- nvinfo : EIATTR_KPARAM_INFO
	.align		4
.L_552:
        /*0008*/ 	.byte	0x04, 0x17
        /*000a*/ 	.short	(.L_554 - .L_553)
.L_553:
        /*000c*/ 	.word	0x00000000
        /*0010*/ 	.short	0x0000
        /*0012*/ 	.short	0x0000
        /*0014*/ 	.byte	0x00, 0xf0, 0x61, 0x10


	//----- nvinfo : EIATTR_SPARSE_MMA_MASK
	.align		4
.L_554:
        /*0018*/ 	.byte	0x03, 0x50
        /*001a*/ 	.short	0x0000


	//----- nvinfo : EIATTR_MAXREG_COUNT
	.align		4
        /*001c*/ 	.byte	0x03, 0x1b
        /*001e*/ 	.short	0x00ff


	//----- nvinfo : EIATTR_MERCURY_ISA_VERSION
	.align		4
        /*0020*/ 	.byte	0x03, 0x5f
        /*0022*/ 	.short	0x0101


	//----- nvinfo : EIATTR_VRC_CTA_INIT_COUNT
	.align		4
        /*0024*/ 	.byte	0x02, 0x4a
	.zero		1
	.zero		1


	//----- nvinfo : EIATTR_EXIT_INSTR_OFFSETS
	.align		4
        /*0028*/ 	.byte	0x04, 0x1c
        /*002a*/ 	.short	(.L_556 - .L_555)


	//   ....[0]....
.L_555:
        /*002c*/ 	.word	0x00000010


	//----- nvinfo : EIATTR_MAX_THREADS
	.align		4
.L_556:
        /*0030*/ 	.byte	0x04, 0x05
        /*0032*/ 	.short	(.L_558 - .L_557)
.L_557:
        /*0034*/ 	.word	0x00000100
        /*0038*/ 	.word	0x00000001
        /*003c*/ 	.word	0x00000001


	//----- nvinfo : EIATTR_CBANK_PARAM_SIZE
	.align		4
.L_558:
        /*0040*/ 	.byte	0x03, 0x19
        /*0042*/ 	.short	0x0418


	//----- nvinfo : EIATTR_PARAM_CBANK
	.align		4
        /*0044*/ 	.byte	0x04, 0x0a
        /*0046*/ 	.short	(.L_560 - .L_559)
	.align		4
.L_559:
        /*0048*/ 	.word	index@(.nv.constant0._ZN7cutlass13device_kernelIN5flash19enable_sm80_to_sm89INS1_16FlashAttnFwdSm80INS1_25CollectiveMainloopFwdSm80ILi8ELi2ELb1EN4cute5tupleIJNS5_1CILi128EEENS7_ILi96EEENS7_ILi192EEEEEELi192ENS_10bfloat16_tEfNS_4arch4Sm80ELb0ELb0ELb0ELb0ELb0ELb0ELb1ELb1EEENS1_21CollectiveEpilogueFwdINS6_IJS8_SA_S9_EEENS6_IJNS7_ILi1EEESI_SI_EEESC_SE_Li256ELb0ELb1ELb1ELb0EEENS1_19SingleTileSchedulerILb0ELb1ELb1ELi128EEEEEEEEEvNT_6ParamsE)
        /*004c*/ 	.short	0x0380
        /*004e*/ 	.short	0x0418


	//----- nvinfo : EIATTR_SW_WAR
	.align		4
.L_560:
        /*0050*/ 	.byte	0x04, 0x36
        /*0052*/ 	.short	(.L_562 - .L_561)
.L_561:
        /*0054*/ 	.word	0x00000008
.L_562:


//--------------------- .nv.info._ZN7cutlass13device_kernelIN5flash19enable_sm80_to_sm89INS1_16FlashAttnFwdSm80INS1_25CollectiveMainloopFwdSm80ILi8ELi2ELb0EN4cute5tupleIJNS5_1CILi128EEENS7_ILi64EEENS7_ILi192EEEEEELi192ENS_10bfloat16_tEfNS_4arch4Sm80ELb0ELb0ELb0ELb1ELb0ELb0ELb1ELb1EEENS1_21CollectiveEpilogueFwdINS6_IJS8_SA_S9_EEENS6_IJNS7_ILi1EEESI_SI_EEESC_SE_Li256ELb1ELb1ELb1ELb0EEENS1_36VarlenDynamicPersistentTileSchedulerILi128ELi64ELi256ELi256ELb1ELb1ELb0ELb0ELb1ELb1EEEEEEEEEvNT_6ParamsE --------------------------
	.section	.nv.info._ZN7cutlass13device_kernelIN5flash19enable_sm80_to_sm89INS1_16FlashAttnFwdSm80INS1_25CollectiveMainloopFwdSm80ILi8ELi2ELb0EN4cute5tupleIJNS5_1CILi128EEENS7_ILi64EEENS7_ILi192EEEEEELi192ENS_10bfloat16_tEfNS_4arch4Sm80ELb0ELb0ELb0ELb1ELb0ELb0ELb1ELb1EEENS1_21CollectiveEpilogueFwdINS6_IJS8_SA_S9_EEENS6_IJNS7_ILi1EEESI_SI_EEESC_SE_Li256ELb1ELb1ELb1ELb0EEENS1_36VarlenDynamicPersistentTileSchedulerILi128ELi64ELi256ELi256ELb1ELb1ELb0ELb0ELb1ELb1EEEEEEEEEvNT_6ParamsE,"",@"SHT_CUDA_INFO"
	.sectionflags	@""
	.align	4


	//----- nvinfo : EIATTR_CUDA_API_VERSION
	.align		4
        /*0000*/ 	.byte	0x04, 0x37
        /*0002*/ 	.short	(.L_564 - .L_563)
.L_563:
        /*0004*/ 	.word	0x00000082


	//----- nvinfo : EIATTR_KPARAM_INFO
	.align		4
.L_564:
        /*0008*/ 	.byte	0x04, 0x17
        /*000a*/ 	.short	(.L_566 - .L_565)
.L_565:
        /*000c*/ 	.word	0x00000000
        /*0010*/ 	.short	0x0000
        /*0012*/ 	.short	0x0000
        /*0014*/ 	.byte	0x00, 0xf0, 0xe1, 0x10


	//----- nvinfo : EIATTR_SPARSE_MMA_MASK
	.align		4
.L_566:
        /*0018*/ 	.byte	0x03, 0x50
        /*001a*/ 	.short	0x0000


	//----- nvinfo : EIATTR_MAXREG_COUNT
	.align		4
        /*001c*/ 	.byte	0x03, 0x1b
        /*001e*/ 	.short	0x00ff


	//----- nvinfo : EIATTR_MERCURY_ISA_VERSION
	.align		4
        /*0020*/ 	.byte	0x03, 0x5f
        /*0022*/ 	.short	0x0101


	//----- nvinfo : EIATTR_VRC_CTA_INIT_COUNT
	.align		4
        /*0024*/ 	.byte	0x02, 0x4a
	.zero		1
	.zero		1


	//----- nvinfo : EIATTR_EXIT_INSTR_OFFSETS
	.align		4
        /*0028*/ 	.byte	0x04, 0x1c
        /*002a*/ 	.short	(.L_568 - .L_567)


	//   ....[0]....
.L_567:
        /*002c*/ 	.word	0x00000010


	//----- nvinfo : EIATTR_MAX_THREADS
	.align		4
.L_568:
        /*0030*/ 	.byte	0x04, 0x05
        /*0032*/ 	.short	(.L_570 - .L_569)
.L_569:
        /*0034*/ 	.word	0x00000100
        /*0038*/ 	.word	0x00000001
        /*003c*/ 	.word	0x00000001


	//----- nvinfo : EIATTR_CBANK_PARAM_SIZE
	.align		4
.L_570:
        /*0040*/ 	.byte	0x03, 0x19
        /*0042*/ 	.short	0x0438


	//----- nvinfo : EIATTR_PARAM_CBANK
	.align		4
        /*0044*/ 	.byte	0x04, 0x0a
        /*0046*/ 	.short	(.L_572 - .L_571)
	.align		4
.L_571:
        /*0048*/ 	.word	index@(.nv.constant0._ZN7cutlass13device_kernelIN5flash19enable_sm80_to_sm89INS1_16FlashAttnFwdSm80INS1_25CollectiveMainloopFwdSm80ILi8ELi2ELb0EN4cute5tupleIJNS5_1CILi128EEENS7_ILi64EEENS7_ILi192EEEEEELi192ENS_10bfloat16_tEfNS_4arch4Sm80ELb0ELb0ELb0ELb1ELb0ELb0ELb1ELb1EEENS1_21CollectiveEpilogueFwdINS6_IJS8_SA_S9_EEENS6_IJNS7_ILi1EEESI_SI_EEESC_SE_Li256ELb1ELb1ELb1ELb0EEENS1_36VarlenDynamicPersistentTileSchedulerILi128ELi64ELi256ELi256ELb1ELb1ELb0ELb0ELb1ELb1EEEEEEEEEvNT_6ParamsE)
        /*004c*/ 	.short	0x0380
        /*004e*/ 	.short	0x0438


	//----- nvinfo : EIATTR_SW_WAR
	.align		4
.L_572:
        /*0050*/ 	.byte	0x04, 0x36
        /*0052*/ 	.short	(.L_574 - .L_573)
.L_573:
        /*0054*/ 	.word	0x00000008
.L_574:


//--------------------- .nv.info._ZN7cutlass13device_kernelIN5flash19enable_sm80_to_sm89INS1_16FlashAttnFwdSm80INS1_25CollectiveMainloopFwdSm80ILi8ELi2ELb0EN4cute5tupleIJNS5_1CILi128EEENS7_ILi64EEENS7_ILi192EEEEEELi192ENS_10bfloat16_tEfNS_4arch4Sm80ELb0ELb0ELb0ELb1ELb0ELb1ELb1ELb1EEENS1_21CollectiveEpilogueFwdINS6_IJS8_SA_S9_EEENS6_IJNS7_ILi1EEESI_SI_EEESC_SE_Li256ELb1ELb1ELb1ELb0EEENS1_36VarlenDynamicPersistentTileSchedulerILi128ELi64ELi256ELi256ELb1ELb1ELb0ELb0ELb1ELb1EEEEEEEEEvNT_6ParamsE --------------------------
	.section	.nv.info._ZN7cutlass13device_kernelIN5flash19enable_sm80_to_sm89INS1_16FlashAttnFwdSm80INS1_25CollectiveMainloopFwdSm80ILi8ELi2ELb0EN4cute5tupleIJNS5_1CILi128EEENS7_ILi64EEENS7_ILi192EEEEEELi192ENS_10bfloat16_tEfNS_4arch4Sm80ELb0ELb0ELb0ELb1ELb0ELb1ELb1ELb1EEENS1_21CollectiveEpilogueFwdINS6_IJS8_SA_S9_EEENS6_IJNS7_ILi1EEESI_SI_EEESC_SE_Li256ELb1ELb1ELb1ELb0EEENS1_36VarlenDynamicPersistentTileSchedulerILi128ELi64ELi256ELi256ELb1ELb1ELb0ELb0ELb1ELb1EEEEEEEEEvNT_6ParamsE,"",@"SHT_CUDA_INFO"
	.sectionflags	@""
	.align	4


	//----- nvinfo : EIATTR_CUDA_API_VERSION
	.align		4
        /*0000*/ 	.byte	0x04, 0x37
        /*0002*/ 	.short	(.L_576 - .L_575)
.L_575:
        /*0004*/ 	.word	0x00000082


	//----- nvinfo : EIATTR_KPARAM_INFO
	.align		4
.L_576:
        /*0008*/ 	.byte	0x04, 0x17
        /*000a*/ 	.short	(.L_578 - .L_577)
.L_577:
        /*000c*/ 	.word	0x00000000
        /*0010*/ 	.short	0x0000
        /*0012*/ 	.short	0x0000
        /*0014*/ 	.byte	0x00, 0xf0, 0xe1, 0x10


	//----- nvinfo : EIATTR_SPARSE_MMA_MASK
	.align		4
.L_578:
        /*0018*/ 	.byte	0x03, 0x50
        /*001a*/ 	.short	0x0000


	//----- nvinfo : EIATTR_MAXREG_COUNT
	.align		4
        /*001c*/ 	.byte	0x03, 0x1b
        /*001e*/ 	.short	0x00ff


	//----- nvinfo : EIATTR_MERCURY_ISA_VERSION
	.align		4
        /*0020*/ 	.byte	0x03, 0x5f
        /*0022*/ 	.short	0x0101


	//----- nvinfo : EIATTR_VRC_CTA_INIT_COUNT
	.align		4
        /*0024*/ 	.byte	0x02, 0x4a
	.zero		1
	.zero		1


	//----- nvinfo : EIATTR_EXIT_INSTR_OFFSETS
	.align		4
        /*0028*/ 	.byte	0x04, 0x1c
        /*002a*/ 	.short	(.L_580 - .L_579)


	//   ....[0]....
.L_579:
        /*002c*/ 	.word	0x00000010


	//----- nvinfo : EIATTR_MAX_THREADS
	.align		4
.L_580:
        /*0030*/ 	.byte	0x04, 0x05
        /*0032*/ 	.short	(.L_582 - .L_581)
.L_581:
        /*0034*/ 	.word	0x00000100
        /*0038*/ 	.word	0x00000001
        /*003c*/ 	.word	0x00000001


	//----- nvinfo : EIATTR_CBANK_PARAM_SIZE
	.align		4
.L_582:
        /*0040*/ 	.byte	0x03, 0x19
        /*0042*/ 	.short	0x0438


	//----- nvinfo : EIATTR_PARAM_CBANK
	.align		4
        /*0044*/ 	.byte	0x04, 0x0a
        /*0046*/ 	.short	(.L_584 - .L_583)
	.align		4
.L_583:
        /*0048*/ 	.word	index@(.nv.constant0._ZN7cutlass13device_kernelIN5flash19enable_sm80_to_sm89INS1_16FlashAttnFwdSm80INS1_25CollectiveMainloopFwdSm80ILi8ELi2ELb0EN4cute5tupleIJNS5_1CILi128EEENS7_ILi64EEENS7_ILi192EEEEEELi192ENS_10bfloat16_tEfNS_4arch4Sm80ELb0ELb0ELb0ELb1ELb0ELb1ELb1ELb1EEENS1_21CollectiveEpilogueFwdINS6_IJS8_SA_S9_EEENS6_IJNS7_ILi1EEESI_SI_EEESC_SE_Li256ELb1ELb1ELb1ELb0EEENS1_36VarlenDynamicPersistentTileSchedulerILi128ELi64ELi256ELi256ELb1ELb1ELb0ELb0ELb1ELb1EEEEEEEEEvNT_6ParamsE)
        /*004c*/ 	.short	0x0380
        /*004e*/ 	.short	0x0438


	//----- nvinfo : EIATTR_SW_WAR
	.align		4
.L_584:
        /*0050*/ 	.byte	0x04, 0x36
        /*0052*/ 	.short	(.L_586 - .L_585)
.L_585:
        /*0054*/ 	.word	0x00000008
.L_586:


//--------------------- .nv.info._ZN7cutlass13device_kernelIN5flash19enable_sm80_to_sm89INS1_16FlashAttnFwdSm80INS1_25CollectiveMainloopFwdSm80ILi8ELi2ELb0EN4cute5tupleIJNS5_1CILi128EEENS7_ILi64EEENS7_ILi192EEEEEELi192ENS_10bfloat16_tEfNS_4arch4Sm80ELb0ELb1ELb0ELb0ELb0ELb0ELb1ELb1EEENS1_21CollectiveEpilogueFwdINS6_IJS8_SA_S9_EEENS6_IJNS7_ILi1EEESI_SI_EEESC_SE_Li256ELb0ELb1ELb1ELb0EEENS1_19SingleTileSchedulerILb0ELb1ELb1ELi128EEEEEEEEEvNT_6ParamsE --------------------------
	.section	.nv.info._ZN7cutlass13device_kernelIN5flash19enable_sm80_to_sm89INS1_16FlashAttnFwdSm80INS1_25CollectiveMainloopFwdSm80ILi8ELi2ELb0EN4cute5tupleIJNS5_1CILi128EEENS7_ILi64EEENS7_ILi192EEEEEELi192ENS_10bfloat16_tEfNS_4arch4Sm80ELb0ELb1ELb0ELb0ELb0ELb0ELb1ELb1EEENS1_21CollectiveEpilogueFwdINS6_IJS8_SA_S9_EEENS6_IJNS7_ILi1EEESI_SI_EEESC_SE_Li256ELb0ELb1ELb1ELb0EEENS1_19SingleTileSchedulerILb0ELb1ELb1ELi128EEEEEEEEEvNT_6ParamsE,"",@"SHT_CUDA_INFO"
	.sectionflags	@""
	.align	4


	//----- nvinfo : EIATTR_CUDA_API_VERSION
	.align		4
        /*0000*/ 	.byte	0x04, 0x37
        /*0002*/ 	.short	(.L_588 - .L_587)
.L_587:
        /*0004*/ 	.word	0x00000082


	//----- nvinfo : EIATTR_KPARAM_INFO
	.align		4
.L_588:
        /*0008*/ 	.byte	0x04, 0x17
        /*000a*/ 	.short	(.L_590 - .L_589)
.L_589:
        /*000c*/ 	.word	0x00000000
        /*0010*/ 	.short	0x0000
        /*0012*/ 	.short	0x0000
        /*0014*/ 	.byte	0x00, 0xf0, 0x61, 0x10


	//----- nvinfo : EIATTR_SPARSE_MMA_MASK
	.align		4
.L_590:
        /*0018*/ 	.byte	0x03, 0x50
        /*001a*/ 	.short	0x0000


	//----- nvinfo : EIATTR_MAXREG_COUNT
	.align		4
        /*001c*/ 	.byte	0x03, 0x1b
        /*001e*/ 	.short	0x00ff


	//----- nvinfo : EIATTR_MERCURY_ISA_VERSION
	.align		4
        /*0020*/ 	.byte	0x03, 0x5f
        /*0022*/ 	.short	0x0101


	//----- nvinfo : EIATTR_VRC_CTA_INIT_COUNT
	.align		4
        /*0024*/ 	.byte	0x02, 0x4a
	.zero		1
	.zero		1


	//----- nvinfo : EIATTR_EXIT_INSTR_OFFSETS
	.align		4
        /*0028*/ 	.byte	0x04, 0x1c
        /*002a*/ 	.short	(.L_592 - .L_591)


	//   ....[0]....
.L_591:
        /*002c*/ 	.word	0x00000010


	//----- nvinfo : EIATTR_MAX_THREADS
	.align		4
.L_592:
        /*0030*/ 	.byte	0x04, 0x05
        /*0032*/ 	.short	(.L_594 - .L_593)
.L_593:
        /*0034*/ 	.word	0x00000100
        /*0038*/ 	.word	0x00000001
        /*003c*/ 	.word	0x00000001


	//----- nvinfo : EIATTR_CBANK_PARAM_SIZE
	.align		4
.L_594:
        /*0040*/ 	.byte	0x03, 0x19
        /*0042*/ 	.short	0x0418


	//----- nvinfo : EIATTR_PARAM_CBANK
	.align		4
        /*0044*/ 	.byte	0x04, 0x0a
        /*0046*/ 	.short	(.L_596 - .L_595)
	.align		4
.L_595:
        /*0048*/ 	.word	index@(.nv.constant0._ZN7cutlass13device_kernelIN5flash19enable_sm80_to_sm89INS1_16FlashAttnFwdSm80INS1_25CollectiveMainloopFwdSm80ILi8ELi2ELb0EN4cute5tupleIJNS5_1CILi128EEENS7_ILi64EEENS7_ILi192EEEEEELi192ENS_10bfloat16_tEfNS_4arch4Sm80ELb0ELb1ELb0ELb0ELb0ELb0ELb1ELb1EEENS1_21CollectiveEpilogueFwdINS6_IJS8_SA_S9_EEENS6_IJNS7_ILi1EEESI_SI_EEESC_SE_Li256ELb0ELb1ELb1ELb0EEENS1_19SingleTileSchedulerILb0ELb1ELb1ELi128EEEEEEEEEvNT_6ParamsE)
        /*004c*/ 	.short	0x0380
        /*004e*/ 	.short	0x0418


	//----- nvinfo : EIATTR_SW_WAR
	.align		4
.L_596:
        /*0050*/ 	.byte	0x04, 0x36
        /*0052*/ 	.short	(.L_598 - .L_597)
.L_597:
        /*0054*/ 	.word	0x00000008
.L_598:


//--------------------- .nv.info._ZN7cutlass13device_kernelIN5flash19enable_sm80_to_sm89INS1_16FlashAttnFwdSm80INS1_25CollectiveMainloopFwdSm80ILi8ELi2ELb0EN4cute5tupleIJNS5_1CILi128EEENS7_ILi64EEENS7_ILi192EEEEEELi192ENS_10bfloat16_tEfNS_4arch4Sm80ELb0ELb1ELb0ELb1ELb0ELb0ELb1ELb1EEENS1_21CollectiveEpilogueFwdINS6_IJS8_SA_S9_EEENS6_IJNS7_ILi1EEESI_SI_EEESC_SE_Li256ELb1ELb1ELb1ELb0EEENS1_36VarlenDynamicPersistentTileSchedulerILi128ELi64ELi256ELi256ELb1ELb1ELb0ELb1ELb0ELb1EEEEEEEEEvNT_6ParamsE --------------------------
	.section	.nv.info._ZN7cutlass13device_kernelIN5flash19enable_sm80_to_sm89INS1_16FlashAttnFwdSm80INS1_25CollectiveMainloopFwdSm80ILi8ELi2ELb0EN4cute5tupleIJNS5_1CILi128EEENS7_ILi64EEENS7_ILi192EEEEEELi192ENS_10bfloat16_tEfNS_4arch4Sm80ELb0ELb1ELb0ELb1ELb0ELb0ELb1ELb1EEENS1_21CollectiveEpilogueFwdINS6_IJS8_SA_S9_EEENS6_IJNS7_ILi1EEESI_SI_EEESC_SE_Li256ELb1ELb1ELb1ELb0EEENS1_36VarlenDynamicPersistentTileSchedulerILi128ELi64ELi256ELi256ELb1ELb1ELb0ELb1ELb0ELb1EEEEEEEEEvNT_6ParamsE,"",@"SHT_CUDA_INFO"
	.sectionflags	@""
	.align	4


	//----- nvinfo : EIATTR_CUDA_API_VERSION
	.align		4
        /*0000*/ 	.byte	0x04, 0x37
        /*0002*/ 	.short	(.L_600 - .L_599)
.L_599:
        /*0004*/ 	.word	0x00000082


	//----- nvinfo : EIATTR_KPARAM_INFO
	.align		4
.L_600:
        /*0008*/ 	.byte	0x04, 0x17
        /*000a*/ 	.short	(.L_602 - .L_601)
.L_601:
        /*000c*/ 	.word	0x00000000
        /*0010*/ 	.short	0x0000
        /*0012*/ 	.short	0x0000
        /*0014*/ 	.byte	0x00, 0xf0, 0xe1, 0x10


	//----- nvinfo : EIATTR_SPARSE_MMA_MASK
	.align		4
.L_602:
        /*0018*/ 	.byte	0x03, 0x50
        /*001a*/ 	.short	0x0000


	//----- nvinfo : EIATTR_MAXREG_COUNT
	.align		4
        /*001c*/ 	.byte	0x03, 0x1b
        /*001e*/ 	.short	0x00ff


	//----- nvinfo : EIATTR_MERCURY_ISA_VERSION
	.align		4
        /*0020*/ 	.byte	0x03, 0x5f
        /*0022*/ 	.short	0x0101


	//----- nvinfo : EIATTR_VRC_CTA_INIT_COUNT
	.align		4
        /*0024*/ 	.byte	0x02, 0x4a
	.zero		1
	.zero		1


	//----- nvinfo : EIATTR_EXIT_INSTR_OFFSETS
	.align		4
        /*0028*/ 	.byte	0x04, 0x1c
        /*002a*/ 	.short	(.L_604 - .L_603)


	//   ....[0]....
.L_603:
        /*002c*/ 	.word	0x00000010


	//----- nvinfo : EIATTR_MAX_THREADS
	.align		4
.L_604:
        /*0030*/ 	.byte	0x04, 0x05
        /*0032*/ 	.short	(.L_606 - .L_605)
.L_605:
        /*0034*/ 	.word	0x00000100
        /*0038*/ 	.word	0x00000001
        /*003c*/ 	.word	0x00000001


	//----- nvinfo : EIATTR_CBANK_PARAM_SIZE
	.align		4
.L_606:
        /*0040*/ 	.byte	0x03, 0x19
        /*0042*/ 	.short	0x0438


	//----- nvinfo : EIATTR_PARAM_CBANK
	.align		4
        /*0044*/ 	.byte	0x04, 0x0a
        /*0046*/ 	.short	(.L_608 - .L_607)
	.align		4
.L_607:
        /*0048*/ 	.word	index@(.nv.constant0._ZN7cutlass13device_kernelIN5flash19enable_sm80_to_sm89INS1_16FlashAttnFwdSm80INS1_25CollectiveMainloopFwdSm80ILi8ELi2ELb0EN4cute5tupleIJNS5_1CILi128EEENS7_ILi64EEENS7_ILi192EEEEEELi192ENS_10bfloat16_tEfNS_4arch4Sm80ELb0ELb1ELb0ELb1ELb0ELb0ELb1ELb1EEENS1_21CollectiveEpilogueFwdINS6_IJS8_SA_S9_EEENS6_IJNS7_ILi1EEESI_SI_EEESC_SE_Li256ELb1ELb1ELb1ELb0EEENS1_36VarlenDynamicPersistentTileSchedulerILi128ELi64ELi256ELi256ELb1ELb1ELb0ELb1ELb0ELb1EEEEEEEEEvNT_6ParamsE)
        /*004c*/ 	.short	0x0380
        /*004e*/ 	.short	0x0438


	//----- nvinfo : EIATTR_SW_WAR
	.align		4
.L_608:
        /*0050*/ 	.byte	0x04, 0x36
        /*0052*/ 	.short	(.L_610 - .L_609)
.L_609:
        /*0054*/ 	.word	0x00000008
.L_610:


//--------------------- .nv.info._ZN7cutlass13device_kernelIN5flash19enable_sm80_to_sm89INS1_16FlashAttnFwdSm80INS1_25CollectiveMainloopFwdSm80ILi8ELi2ELb0EN4cute5tupleIJNS5_1CILi128EEENS7_ILi64EEENS7_ILi192EEEEEELi192ENS_10bfloat16_tEfNS_4arch4Sm80ELb0ELb1ELb0ELb1ELb0ELb1ELb1ELb1EEENS1_21CollectiveEpilogueFwdINS6_IJS8_SA_S9_EEENS6_IJNS7_ILi1EEESI_SI_EEESC_SE_Li256ELb1ELb1ELb1ELb0EEENS1_36VarlenDynamicPersistentTileSchedulerILi128ELi64ELi256ELi256ELb1ELb1ELb0ELb1ELb0ELb1EEEEEEEEEvNT_6ParamsE --------------------------
	.section	.nv.info._ZN7cutlass13device_kernelIN5flash19enable_sm80_to_sm89INS1_16FlashAttnFwdSm80INS1_25CollectiveMainloopFwdSm80ILi8ELi2ELb0EN4cute5tupleIJNS5_1CILi128EEENS7_ILi64EEENS7_ILi192EEEEEELi192ENS_10bfloat16_tEfNS_4arch4Sm80ELb0ELb1ELb0ELb1ELb0ELb1ELb1ELb1EEENS1_21CollectiveEpilogueFwdINS6_IJS8_SA_S9_EEENS6_IJNS7_ILi1EEESI_SI_EEESC_SE_Li256ELb1ELb1ELb1ELb0EEENS1_36VarlenDynamicPersistentTileSchedulerILi128ELi64ELi256ELi256ELb1ELb1ELb0ELb1ELb0ELb1EEEEEEEEEvNT_6ParamsE,"",@"SHT_CUDA_INFO"
	.sectionflags	@""
	.align	4


	//----- nvinfo : EIATTR_CUDA_API_VERSION
	.align		4
        /*0000*/ 	.byte	0x04, 0x37
        /*0002*/ 	.short	(.L_612 - .L_611)
.L_611:
        /*0004*/ 	.word	0x00000082


	//----- nvinfo : EIATTR_KPARAM_INFO
	.align		4
.L_612:
        /*0008*/ 	.byte	0x04, 0x17
        /*000a*/ 	.short	(.L_614 - .L_613)
.L_613:
        /*000c*/ 	.word	0x00000000
        /*0010*/ 	.short	0x0000
        /*0012*/ 	.short	0x0000
        /*0014*/ 	.byte	0x00, 0xf0, 0xe1, 0x10


	//----- nvinfo : EIATTR_SPARSE_MMA_MASK
	.align		4
.L_614:
        /*0018*/ 	.byte	0x03, 0x50
        /*001a*/ 	.short	0x0000


	//----- nvinfo : EIATTR_MAXREG_COUNT
	.align		4
        /*001c*/ 	.byte	0x03, 0x1b
        /*001e*/ 	.short	0x00ff


	//----- nvinfo : EIATTR_MERCURY_ISA_VERSION
	.align		4
        /*0020*/ 	.byte	0x03, 0x5f
        /*0022*/ 	.short	0x0101


	//----- nvinfo : EIATTR_VRC_CTA_INIT_COUNT
	.align		4
        /*0024*/ 	.byte	0x02, 0x4a
	.zero		1
	.zero		1


	//----- nvinfo : EIATTR_EXIT_INSTR_OFFSETS
	.align		4
        /*0028*/ 	.byte	0x04, 0x1c
        /*002a*/ 	.short	(.L_616 - .L_615)


	//   ....[0]....
.L_615:
        /*002c*/ 	.word	0x00000010


	//----- nvinfo : EIATTR_MAX_THREADS
	.align		4
.L_616:
        /*0030*/ 	.byte	0x04, 0x05
        /*0032*/ 	.short	(.L_618 - .L_617)
.L_617:
        /*0034*/ 	.word	0x00000100
        /*0038*/ 	.word	0x00000001
        /*003c*/ 	.word	0x00000001


	//----- nvinfo : EIATTR_CBANK_PARAM_SIZE
	.align		4
.L_618:
        /*0040*/ 	.byte	0x03, 0x19
        /*0042*/ 	.short	0x0438


	//----- nvinfo : EIATTR_PARAM_CBANK
	.align		4
        /*0044*/ 	.byte	0x04, 0x0a
        /*0046*/ 	.short	(.L_620 - .L_619)
	.align		4
.L_619:
        /*0048*/ 	.word	index@(.nv.constant0._ZN7cutlass13device_kernelIN5flash19enable_sm80_to_sm89INS1_16FlashAttnFwdSm80INS1_25CollectiveMainloopFwdSm80ILi8ELi2ELb0EN4cute5tupleIJNS5_1CILi128EEENS7_ILi64EEENS7_ILi192EEEEEELi192ENS_10bfloat16_tEfNS_4arch4Sm80ELb0ELb1ELb0ELb1ELb0ELb1ELb1ELb1EEENS1_21CollectiveEpilogueFwdINS6_IJS8_SA_S9_EEENS6_IJNS7_ILi1EEESI_SI_EEESC_SE_Li256ELb1ELb1ELb1ELb0EEENS1_36VarlenDynamicPersistentTileSchedulerILi128ELi64ELi256ELi256ELb1ELb1ELb0ELb1ELb0ELb1EEEEEEEEEvNT_6ParamsE)
        /*004c*/ 	.short	0x0380
        /*004e*/ 	.short	0x0438


	//----- nvinfo : EIATTR_SW_WAR
	.align		4
.L_620:
        /*0050*/ 	.byte	0x04, 0x36
        /*0052*/ 	.short	(.L_622 - .L_621)
.L_621:
        /*0054*/ 	.word	0x00000008
.L_622:


//--------------------- .nv.info._ZN7cutlass13device_kernelIN5flash19enable_sm80_to_sm89INS1_16FlashAttnFwdSm80INS1_25CollectiveMainloopFwdSm80ILi8ELi2ELb1EN4cute5tupleIJNS5_1CILi128EEENS7_ILi96EEENS7_ILi192EEEEEELi192ENS_10bfloat16_tEfNS_4arch4Sm80ELb1ELb0ELb0ELb0ELb0ELb0ELb1ELb1EEENS1_21CollectiveEpilogueFwdINS6_IJS8_SA_S9_EEENS6_IJNS7_ILi1EEESI_SI_EEESC_SE_Li256ELb0ELb1ELb1ELb0EEENS1_30DynamicPersistentTileSchedulerILi256ELi256ELb1ELb1ELb0EEEEEEEEEvNT_6ParamsE --------------------------
	.section	.nv.info._ZN7cutlass13device_kernelIN5flash19enable_sm80_to_sm89INS1_16FlashAttnFwdSm80INS1_25CollectiveMainloopFwdSm80ILi8ELi2ELb1EN4cute5tupleIJNS5_1CILi128EEENS7_ILi96EEENS7_ILi192EEEEEELi192ENS_10bfloat16_tEfNS_4arch4Sm80ELb1ELb0ELb0ELb0ELb0ELb0ELb1ELb1EEENS1_21CollectiveEpilogueFwdINS6_IJS8_SA_S9_EEENS6_IJNS7_ILi1EEESI_SI_EEESC_SE_Li256ELb0ELb1ELb1ELb0EEENS1_30DynamicPersistentTileSchedulerILi256ELi256ELb1ELb1ELb0EEEEEEEEEvNT_6ParamsE,"",@"SHT_CUDA_INFO"
	.sectionflags	@""
	.align	4


	//----- nvinfo : EIATTR_CUDA_API_VERSION
	.align		4
        /*0000*/ 	.byte	0x04, 0x37
        /*0002*/ 	.short	(.L_624 - .L_623)
.L_623:
        /*0004*/ 	.word	0x00000082


	//----- nvinfo : EIATTR_KPARAM_INFO
	.align		4
.L_624:
        /*0008*/ 	.byte	0x04, 0x17
        /*000a*/ 	.short	(.L_626 - .L_625)
.L_625:
        /*000c*/ 	.word	0x00000000
        /*0010*/ 	.short	0x0000
        /*0012*/ 	.short	0x0000
        /*0014*/ 	.byte	0x00, 0xf0, 0xa1, 0x10


	//----- nvinfo : EIATTR_SPARSE_MMA_MASK
	.align		4
.L_626:
        /*0018*/ 	.byte	0x03, 0x50
        /*001a*/ 	.short	0x0000


	//----- nvinfo : EIATTR_MAXREG_COUNT
	.align		4
        /*001c*/ 	.byte	0x03, 0x1b
        /*001e*/ 	.short	0x00ff


	//----- nvinfo : EIATTR_MERCURY_ISA_VERSION
	.align		4
        /*0020*/ 	.byte	0x03, 0x5f
        /*0022*/ 	.short	0x0101


	//----- nvinfo : EIATTR_VRC_CTA_INIT_COUNT
	.align		4
        /*0024*/ 	.byte	0x02, 0x4a
	.zero		1
	.zero		1


	//----- nvinfo : EIATTR_EXIT_INSTR_OFFSETS
	.align		4
        /*0028*/ 	.byte	0x04, 0x1c
        /*002a*/ 	.short	(.L_628 - .L_627)


	//   ....[0]....
.L_627:
        /*002c*/ 	.word	0x00000010


	//----- nvinfo : EIATTR_MAX_THREADS
	.align		4
.L_628:
        /*0030*/ 	.byte	0x04, 0x05
        /*0032*/ 	.short	(.L_630 - .L_629)
.L_629:
        /*0034*/ 	.word	0x00000100
        /*0038*/ 	.word	0x00000001
        /*003c*/ 	.word	0x00000001


	//----- nvinfo : EIATTR_CBANK_PARAM_SIZE
	.align		4
.L_630:
        /*0040*/ 	.byte	0x03, 0x19
        /*0042*/ 	.short	0x0428


	//----- nvinfo : EIATTR_PARAM_CBANK
	.align		4
        /*0044*/ 	.byte	0x04, 0x0a
        /*0046*/ 	.short	(.L_632 - .L_631)
	.align		4
.L_631:
        /*0048*/ 	.word	index@(.nv.constant0._ZN7cutlass13device_kernelIN5flash19enable_sm80_to_sm89INS1_16FlashAttnFwdSm80INS1_25CollectiveMainloopFwdSm80ILi8ELi2ELb1EN4cute5tupleIJNS5_1CILi128EEENS7_ILi96EEENS7_ILi192EEEEEELi192ENS_10bfloat16_tEfNS_4arch4Sm80ELb1ELb0ELb0ELb0ELb0ELb0ELb1ELb1EEENS1_21CollectiveEpilogueFwdINS6_IJS8_SA_S9_EEENS6_IJNS7_ILi1EEESI_SI_EEESC_SE_Li256ELb0ELb1ELb1ELb0EEENS1_30DynamicPersistentTileSchedulerILi256ELi256ELb1ELb1ELb0EEEEEEEEEvNT_6ParamsE)
        /*004c*/ 	.short	0x0380
        /*004e*/ 	.short	0x0428


	//----- nvinfo : EIATTR_SW_WAR
	.align		4
.L_632:
        /*0050*/ 	.byte	0x04, 0x36
        /*0052*/ 	.short	(.L_634 - .L_633)
.L_633:
        /*0054*/ 	.word	0x00000008
.L_634:


//--------------------- .nv.info._ZN7cutlass13device_kernelIN5flash19enable_sm80_to_sm89INS1_16FlashAttnFwdSm80INS1_25CollectiveMainloopFwdSm80ILi8ELi2ELb0EN4cute5tupleIJNS5_1CILi128EEENS7_ILi64EEENS7_ILi192EEEEEELi192ENS_10bfloat16_tEfNS_4arch4Sm80ELb1ELb0ELb0ELb1ELb0ELb0ELb1ELb1EEENS1_21CollectiveEpilogueFwdINS6_IJS8_SA_S9_EEENS6_IJNS7_ILi1EEESI_SI_EEESC_SE_Li256ELb1ELb1ELb1ELb0EEENS1_36VarlenDynamicPersistentTileSchedulerILi128ELi64ELi256ELi256ELb1ELb1ELb0ELb1ELb1ELb1EEEEEEEEEvNT_6ParamsE --------------------------
	.section	.nv.info._ZN7cutlass13device_kernelIN5flash19enable_sm80_to_sm89INS1_16FlashAttnFwdSm80INS1_25CollectiveMainloopFwdSm80ILi8ELi2ELb0EN4cute5tupleIJNS5_1CILi128EEENS7_ILi64EEENS7_ILi192EEEEEELi192ENS_10bfloat16_tEfNS_4arch4Sm80ELb1ELb0ELb0ELb1ELb0ELb0ELb1ELb1EEENS1_21CollectiveEpilogueFwdINS6_IJS8_SA_S9_EEENS6_IJNS7_ILi1EEESI_SI_EEESC_SE_Li256ELb1ELb1ELb1ELb0EEENS1_36VarlenDynamicPersistentTileSchedulerILi128ELi64ELi256ELi256ELb1ELb1ELb0ELb1ELb1ELb1EEEEEEEEEvNT_6ParamsE,"",@"SHT_CUDA_INFO"
	.sectionflags	@""
	.align	4


	//----- nvinfo : EIATTR_CUDA_API_VERSION
	.align		4
        /*0000*/ 	.byte	0x04, 0x37
        /*0002*/ 	.short	(.L_636 - .L_635)
.L_635:
        /*0004*/ 	.word	0x00000082


	//----- nvinfo : EIATTR_KPARAM_INFO
	.align		4
.L_636:
        /*0008*/ 	.byte	0x04, 0x17
        /*000a*/ 	.short	(.L_638 - .L_637)
.L_637:
        /*000c*/ 	.word	0x00000000
        /*0010*/ 	.short	0x0000
        /*0012*/ 	.short	0x0000
        /*0014*/ 	.byte	0x00, 0xf0, 0xe1, 0x10


	//----- nvinfo : EIATTR_SPARSE_MMA_MASK
	.align		4
.L_638:
        /*0018*/ 	.byte	0x03, 0x50
        /*001a*/ 	.short	0x0000


	//----- nvinfo : EIATTR_MAXREG_COUNT
	.align		4
        /*001c*/ 	.byte	0x03, 0x1b
        /*001e*/ 	.short	0x00ff


	//----- nvinfo : EIATTR_MERCURY_ISA_VERSION
	.align		4
        /*0020*/ 	.byte	0x03, 0x5f
        /*0022*/ 	.short	0x0101


	//----- nvinfo : EIATTR_VRC_CTA_INIT_COUNT
	.align		4
        /*0024*/ 	.byte	0x02, 0x4a
	.zero		1
	.zero		1


	//----- nvinfo : EIATTR_EXIT_INSTR_OFFSETS
	.align		4
        /*0028*/ 	.byte	0x04, 0x1c
        /*002a*/ 	.short	(.L_640 - .L_639)


	//   ....[0]....
.L_639:
        /*002c*/ 	.word	0x00000010


	//----- nvinfo : EIATTR_MAX_THREADS
	.align		4
.L_640:
        /*0030*/ 	.byte	0x04, 0x05
        /*0032*/ 	.short	(.L_642 - .L_641)
.L_641:
        /*0034*/ 	.word	0x00000100
        /*0038*/ 	.word	0x00000001
        /*003c*/ 	.word	0x00000001


	//----- nvinfo : EIATTR_CBANK_PARAM_SIZE
	.align		4
.L_642:
        /*0040*/ 	.byte	0x03, 0x19
        /*0042*/ 	.short	0x0438


	//----- nvinfo : EIATTR_PARAM_CBANK
	.align		4
        /*0044*/ 	.byte	0x04, 0x0a
        /*0046*/ 	.short	(.L_644 - .L_643)
	.align		4
.L_643:
        /*0048*/ 	.word	index@(.nv.constant0._ZN7cutlass13device_kernelIN5flash19enable_sm80_to_sm89INS1_16FlashAttnFwdSm80INS1_25CollectiveMainloopFwdSm80ILi8ELi2ELb0EN4cute5tupleIJNS5_1CILi128EEENS7_ILi64EEENS7_ILi192EEEEEELi192ENS_10bfloat16_tEfNS_4arch4Sm80ELb1ELb0ELb0ELb1ELb0ELb0ELb1ELb1EEENS1_21CollectiveEpilogueFwdINS6_IJS8_SA_S9_EEENS6_IJNS7_ILi1EEESI_SI_EEESC_SE_Li256ELb1ELb1ELb1ELb0EEENS1_36VarlenDynamicPersistentTileSchedulerILi128ELi64ELi256ELi256ELb1ELb1ELb0ELb1ELb1ELb1EEEEEEEEEvNT_6ParamsE)
        /*004c*/ 	.short	0x0380
        /*004e*/ 	.short	0x0438


	//----- nvinfo : EIATTR_SW_WAR
	.align		4
.L_644:
        /*0050*/ 	.byte	0x04, 0x36
        /*0052*/ 	.short	(.L_646 - .L_645)
.L_645:
        /*0054*/ 	.word	0x00000008
.L_646:


//--------------------- .nv.info._ZN7cutlass13device_kernelIN5flash19enable_sm80_to_sm89INS1_16FlashAttnFwdSm80INS1_25CollectiveMainloopFwdSm80ILi8ELi2ELb0EN4cute5tupleIJNS5_1CILi128EEENS7_ILi64EEENS7_ILi192EEEEEELi192ENS_10bfloat16_tEfNS_4arch4Sm80ELb1ELb0ELb0ELb1ELb0ELb1ELb1ELb1EEENS1_21CollectiveEpilogueFwdINS6_IJS8_SA_S9_EEENS6_IJNS7_ILi1EEESI_SI_EEESC_SE_Li256ELb1ELb1ELb1ELb0EEENS1_36VarlenDynamicPersistentTileSchedulerILi128ELi64ELi256ELi256ELb1ELb1ELb0ELb1ELb1ELb1EEEEEEEEEvNT_6ParamsE --------------------------
	.section	.nv.info._ZN7cutlass13device_kernelIN5flash19enable_sm80_to_sm89INS1_16FlashAttnFwdSm80INS1_25CollectiveMainloopFwdSm80ILi8ELi2ELb0EN4cute5tupleIJNS5_1CILi128EEENS7_ILi64EEENS7_ILi192EEEEEELi192ENS_10bfloat16_tEfNS_4arch4Sm80ELb1ELb0ELb0ELb1ELb0ELb1ELb1ELb1EEENS1_21CollectiveEpilogueFwdINS6_IJS8_SA_S9_EEENS6_IJNS7_ILi1EEESI_SI_EEESC_SE_Li256ELb1ELb1ELb1ELb0EEENS1_36VarlenDynamicPersistentTileSchedulerILi128ELi64ELi256ELi256ELb1ELb1ELb0ELb1ELb1ELb1EEEEEEEEEvNT_6ParamsE,"",@"SHT_CUDA_INFO"
	.sectionflags	@""
	.align	4


	//----- nvinfo : EIATTR_CUDA_API_VERSION
	.align		4
        /*0000*/ 	.byte	0x04, 0x37
        /*0002*/ 	.short	(.L_648 - .L_647)
.L_647:
        /*0004*/ 	.word	0x00000082


	//----- nvinfo : EIATTR_KPARAM_INFO
	.align		4
.L_648:
        /*0008*/ 	.byte	0x04, 0x17
        /*000a*/ 	.short	(.L_650 - .L_649)
.L_649:
        /*000c*/ 	.word	0x00000000
        /*0010*/ 	.short	0x0000
        /*0012*/ 	.short	0x0000
        /*0014*/ 	.byte	0x00, 0xf0, 0xe1, 0x10


	//----- nvinfo : EIATTR_SPARSE_MMA_MASK
	.align		4
.L_650:
        /*0018*/ 	.byte	0x03, 0x50
        /*001a*/ 	.short	0x0000


	//----- nvinfo : EIATTR_MAXREG_COUNT
	.align		4
        /*001c*/ 	.byte	0x03, 0x1b
        /*001e*/ 	.short	0x00ff


	//----- nvinfo : EIATTR_MERCURY_ISA_VERSION
	.align		4
        /*0020*/ 	.byte	0x03, 0x5f
        /*0022*/ 	.short	0x0101


	//----- nvinfo : EIATTR_VRC_CTA_INIT_COUNT
	.align		4
        /*0024*/ 	.byte	0x02, 0x4a
	.zero		1
	.zero		1


	//----- nvinfo : EIATTR_EXIT_INSTR_OFFSETS
	.align		4
        /*0028*/ 	.byte	0x04, 0x1c
        /*002a*/ 	.short	(.L_652 - .L_651)


	//   ....[0]....
.L_651:
        /*002c*/ 	.word	0x00000010


	//----- nvinfo : EIATTR_MAX_THREADS
	.align		4
.L_652:
        /*0030*/ 	.byte	0x04, 0x05
        /*0032*/ 	.short	(.L_654 - .L_653)
.L_653:
        /*0034*/ 	.word	0x00000100
        /*0038*/ 	.word	0x00000001
        /*003c*/ 	.word	0x00000001


	//----- nvinfo : EIATTR_CBANK_PARAM_SIZE
	.align		4
.L_654:
        /*0040*/ 	.byte	0x03, 0x19
        /*0042*/ 	.short	0x0438


	//----- nvinfo : EIATTR_PARAM_CBANK
	.align		4
        /*0044*/ 	.byte	0x04, 0x0a
        /*0046*/ 	.short	(.L_656 - .L_655)
	.align		4
.L_655:
        /*0048*/ 	.word	index@(.nv.constant0._ZN7cutlass13device_kernelIN5flash19enable_sm80_to_sm89INS1_16FlashAttnFwdSm80INS1_25CollectiveMainloopFwdSm80ILi8ELi2ELb0EN4cute5tupleIJNS5_1CILi128EEENS7_ILi64EEENS7_ILi192EEEEEELi192ENS_10bfloat16_tEfNS_4arch4Sm80ELb1ELb0ELb0ELb1ELb0ELb1ELb1ELb1EEENS1_21CollectiveEpilogueFwdINS6_IJS8_SA_S9_EEENS6_IJNS7_ILi1EEESI_SI_EEESC_SE_Li256ELb1ELb1ELb1ELb0EEENS1_36VarlenDynamicPersistentTileSchedulerILi128ELi64ELi256ELi256ELb1ELb1ELb0ELb1ELb1ELb1EEEEEEEEEvNT_6ParamsE)
        /*004c*/ 	.short	0x0380
        /*004e*/ 	.short	0x0438


	//----- nvinfo : EIATTR_SW_WAR
	.align		4
.L_656:
        /*0050*/ 	.byte	0x04, 0x36
        /*0052*/ 	.short	(.L_658 - .L_657)
.L_657:
        /*0054*/ 	.word	0x00000008
.L_658:


//--------------------- .nv.callgraph             --------------------------
	.section	.nv.callgraph,"",@"SHT_CUDA_CALLGRAPH"
	.align	4
	.sectionentsize	8
	.align		4
        /*0000*/ 	.word	0x00000000
	.align		4
        /*0004*/ 	.word	0xffffffff
	.align		4
        /*0008*/ 	.word	0x00000000
	.align		4
        /*000c*/ 	.word	0xfffffffe
	.align		4
        /*0010*/ 	.word	0x00000000
	.align		4
        /*0014*/ 	.word	0xfffffffd
	.align		4
        /*0018*/ 	.word	0x00000000
	.align		4
        /*001c*/ 	.word	0xfffffffc


//--------------------- .nv.constant4             --------------------------
	.section	.nv.constant4,"a",@progbits
	.align	8
	.align		8
.nv.constant4:
        /*0000*/ 	.dword	_ZN83_INTERNAL_d8715712_47_flash_fwd_hdim192_bf16_split_softcapall_sm80_cu_e763cb1e_29324cuda3std3__45__cpo5beginE
	.align		8
        /*0008*/ 	.dword	_ZN83_INTERNAL_d8715712_47_flash_fwd_hdim192_bf16_split_softcapall_sm80_cu_e763cb1e_29324cuda3std3__45__cpo3endE
	.align		8
        /*0010*/ 	.dword	_ZN83_INTERNAL_d8715712_47_flash_fwd_hdim192_bf16_split_softcapall_sm80_cu_e763cb1e_29324cuda3std3__45__cpo6cbeginE
	.align		8
        /*0018*/ 	.dword	_ZN83_INTERNAL_d8715712_47_flash_fwd_hdim192_bf16_split_softcapall_sm80_cu_e763cb1e_29324cuda3std3__45__cpo4cendE
	.align		8
        /*0020*/ 	.dword	_ZN83_INTERNAL_d8715712_47_flash_fwd_hdim192_bf16_split_softcapall_sm80_cu_e763cb1e_29324cuda3std3__485_GLOBAL__N__d8715712_47_flash_fwd_hdim192_bf16_split_softcapall_sm80_cu_e763cb1e_29326ignoreE
	.align		8
        /*0028*/ 	.dword	_ZN83_INTERNAL_d8715712_47_flash_fwd_hdim192_bf16_split_softcapall_sm80_cu_e763cb1e_29324cuda3std3__419piecewise_constructE
	.align		8
        /*0030*/ 	.dword	_ZN83_INTERNAL_d8715712_47_flash_fwd_hdim192_bf16_split_softcapall_sm80_cu_e763cb1e_29324cuda3std3__48in_placeE
	.align		8
        /*0038*/ 	.dword	_ZN83_INTERNAL_d8715712_47_flash_fwd_hdim192_bf16_split_softcapall_sm80_cu_e763cb1e_29324cuda3std6ranges3__45__cpo4swapE
	.align		8
        /*0040*/ 	.dword	_ZN83_INTERNAL_d8715712_47_flash_fwd_hdim192_bf16_split_softcapall_sm80_cu_e763cb1e_29324cuda3std6ranges3__45__cpo9iter_moveE
	.align		8
        /*0048*/ 	.dword	_ZN83_INTERNAL_d8715712_47_flash_fwd_hdim192_bf16_split_softcapall_sm80_cu_e763cb1e_29324cute7productE
	.align		8
        /*0050*/ 	.dword	_ZN83_INTERNAL_d8715712_47_flash_fwd_hdim192_bf16_split_softcapall_sm80_cu_e763cb1e_29324cute1_E


//--------------------- .text._ZN7cutlass13device_kernelIN5flash19enable_sm80_to_sm89INS1_16FlashAttnFwdSm80INS1_25CollectiveMainloopFwdSm80ILi8ELi1ELb1EN4cute5tupleIJNS5_1CILi128EEENS7_ILi96EEENS7_ILi192EEEEEELi192ENS_10bfloat16_tEfNS_4arch4Sm80ELb0ELb0ELb1ELb0ELb0ELb0ELb1ELb1EEENS1_21CollectiveEpilogueFwdINS6_IJS8_SA_S9_EEENS6_IJNS7_ILi1EEESI_SI_EEESC_SE_Li256ELb0ELb1ELb1ELb0EEENS1_19SingleTileSchedulerILb0ELb1ELb1ELi128EEEEEEEEEvNT_6ParamsE --------------------------
	.section	.text._ZN7cutlass13device_kernelIN5flash19enable_sm80_to_sm89INS1_16FlashAttnFwdSm80INS1_25CollectiveMainloopFwdSm80ILi8ELi1ELb1EN4cute5tupleIJNS5_1CILi128EEENS7_ILi96EEENS7_ILi192EEEEEELi192ENS_10bfloat16_tEfNS_4arch4Sm80ELb0ELb0ELb1ELb0ELb0ELb0ELb1ELb1EEENS1_21CollectiveEpilogueFwdINS6_IJS8_SA_S9_EEENS6_IJNS7_ILi1EEESI_SI_EEESC_SE_Li256ELb0ELb1ELb1ELb0EEENS1_19SingleTileSchedulerILb0ELb1ELb1ELi128EEEEEEEEEvNT_6ParamsE,"ax",@progbits
	.align	128
.text._ZN7cutlass13device_kernelIN5flash19enable_sm80_to_sm89INS1_16FlashAttnFwdSm80INS1_25CollectiveMainloopFwdSm80ILi8ELi1ELb1EN4cute5tupleIJNS5_1CILi128EEENS7_ILi96EEENS7_ILi192EEEEEELi192ENS_10bfloat16_tEfNS_4arch4Sm80ELb0ELb0ELb1ELb0ELb0ELb0ELb1ELb1EEENS1_21CollectiveEpilogueFwdINS6_IJS8_SA_S9_EEENS6_IJNS7_ILi1EEESI_SI_EEESC_SE_Li256ELb0ELb1ELb1ELb0EEENS1_19SingleTileSchedulerILb0ELb1ELb1ELi128EEEEEEEEEvNT_6ParamsE:
        .type           _ZN7cutlass13device_kernelIN5flash19enable_sm80_to_sm89INS1_16FlashAttnFwdSm80INS1_25CollectiveMainloopFwdSm80ILi8ELi1ELb1EN4cute5tupleIJNS5_1CILi128EEENS7_ILi96EEENS7_ILi192EEEEEELi192ENS_10bfloat16_tEfNS_4arch4Sm80ELb0ELb0ELb1ELb0ELb0ELb0ELb1ELb1EEENS1_21CollectiveEpilogueFwdINS6_IJS8_SA_S9_EEENS6_IJNS7_ILi1EEESI_SI_EEESC_SE_Li256ELb0ELb1ELb1ELb0EEENS1_19SingleTileSchedulerILb0ELb1ELb1ELi128EEEEEEEEEvNT_6ParamsE,@function
        .size           _ZN7cutlass13device_kernelIN5flash19enable_sm80_to_sm89INS1_16FlashAttnFwdSm80INS1_25CollectiveMainloopFwdSm80ILi8ELi1ELb1EN4cute5tupleIJNS5_1CILi128EEENS7_ILi96EEENS7_ILi192EEEEEELi192ENS_10bfloat16_tEfNS_4arch4Sm80ELb0ELb0ELb1ELb0ELb0ELb0ELb1ELb1EEENS1_21CollectiveEpilogueFwdINS6_IJS8_SA_S9_EEENS6_IJNS7_ILi1EEESI_SI_EEESC_SE_Li256ELb0ELb1ELb1ELb0EEENS1_19SingleTileSchedulerILb0ELb1ELb1ELi128EEEEEEEEEvNT_6ParamsE,(.L_x_36 - _ZN7cutlass13device_kernelIN5flash19enable_sm80_to_sm89INS1_16FlashAttnFwdSm80INS1_25CollectiveMainloopFwdSm80ILi8ELi1ELb1EN4cute5tupleIJNS5_1CILi128EEENS7_ILi96EEENS7_ILi192EEEEEELi192ENS_10bfloat16_tEfNS_4arch4Sm80ELb0ELb0ELb1ELb0ELb0ELb0ELb1ELb1EEENS1_21CollectiveEpilogueFwdINS6_IJS8_SA_S9_EEENS6_IJNS7_ILi1EEESI_SI_EEESC_SE_Li256ELb0ELb1ELb1ELb0EEENS1_19SingleTileSchedulerILb0ELb1ELb1ELi128EEEEEEEEEvNT_6ParamsE)
        .other          _ZN7cutlass13device_kernelIN5flash19enable_sm80_to_sm89INS1_16FlashAttnFwdSm80INS1_25CollectiveMainloopFwdSm80ILi8ELi1ELb1EN4cute5tupleIJNS5_1CILi128EEENS7_ILi96EEENS7_ILi192EEEEEELi192ENS_10bfloat16_tEfNS_4arch4Sm80ELb0ELb0ELb1ELb0ELb0ELb0ELb1ELb1EEENS1_21CollectiveEpilogueFwdINS6_IJS8_SA_S9_EEENS6_IJNS7_ILi1EEESI_SI_EEESC_SE_Li256ELb0ELb1ELb1ELb0EEENS1_19SingleTileSchedulerILb0ELb1ELb1ELi128EEEEEEEEEvNT_6ParamsE,@"STO_CUDA_ENTRY STV_DEFAULT"
_ZN7cutlass13device_kernelIN5flash19enable_sm80_to_sm89INS1_16FlashAttnFwdSm80INS1_25CollectiveMainloopFwdSm80ILi8ELi1ELb1EN4cute5tupleIJNS5_1CILi128EEENS7_ILi96EEENS7_ILi192EEEEEELi192ENS_10bfloat16_tEfNS_4arch4Sm80ELb0ELb0ELb1ELb0ELb0ELb0ELb1ELb1EEENS1_21CollectiveEpilogueFwdINS6_IJS8_SA_S9_EEENS6_IJNS7_ILi1EEESI_SI_EEESC_SE_Li256ELb0ELb1ELb1ELb0EEENS1_19SingleTileSchedulerILb0ELb1ELb1ELi128EEEEEEEEEvNT_6ParamsE:
[----:B------:R-:W-:Y:S01]  /*0000*/  LDC R1, c[0x0][0x37c] ;  /* 0x0000df00ff017b82 */ /* 0x000fe20000000800 */
[----:B------:R-:W-:Y:S05]  /*0010*/  EXIT ;  /* 0x000000000000794d */ /* 0x000fea0003800000 */
.L_x_0:
[----:B------:R-:W-:-:S00]  /*0020*/  BRA `(.L_x_0) ;  /* 0xfffffffc00fc7947 */ /* 0x000fc0000383ffff */
[----:B------:R-:W-:-:S00]  /*0030*/  NOP ;  /* 0x0000000000007918 */ /* 0x000fc00000000000 */
        /* <DEDUP_REMOVED lines=12> */
.L_x_36:


//--------------------- .text._ZN7cutlass13device_kernelIN5flash19enable_sm80_to_sm89INS1_16FlashAttnFwdSm80INS1_25CollectiveMainloopFwdSm80ILi8ELi1ELb0EN4cute5tupleIJNS5_1CILi128EEENS7_ILi64EEENS7_ILi192EEEEEELi192ENS_10bfloat16_tEfNS_4arch4Sm80ELb0ELb0ELb1ELb1ELb0ELb0ELb1ELb1EEENS1_21CollectiveEpilogueFwdINS6_IJS8_SA_S9_EEENS6_IJNS7_ILi1EEESI_SI_EEESC_SE_Li256ELb1ELb1ELb1ELb0EEENS1_36VarlenDynamicPersistentTileSchedulerILi128ELi64ELi256ELi256ELb1ELb1ELb0ELb0ELb1ELb1EEEEEEEEEvNT_6ParamsE --------------------------
	.section	.text._ZN7cutlass13device_kernelIN5flash19enable_sm80_to_sm89INS1_16FlashAttnFwdSm80INS1_25CollectiveMainloopFwdSm80ILi8ELi1ELb0EN4cute5tupleIJNS5_1CILi128EEENS7_ILi64EEENS7_ILi192EEEEEELi192ENS_10bfloat16_tEfNS_4arch4Sm80ELb0ELb0ELb1ELb1ELb0ELb0ELb1ELb1EEENS1_21CollectiveEpilogueFwdINS6_IJS8_SA_S9_EEENS6_IJNS7_ILi1EEESI_SI_EEESC_SE_Li256ELb1ELb1ELb1ELb0EEENS1_36VarlenDynamicPersistentTileSchedulerILi128ELi64ELi256ELi256ELb1ELb1ELb0ELb0ELb1ELb1EEEEEEEEEvNT_6ParamsE,"ax",@progbits
	.align	128
.text._ZN7cutlass13device_kernelIN5flash19enable_sm80_to_sm89INS1_16FlashAttnFwdSm80INS1_25CollectiveMainloopFwdSm80ILi8ELi1ELb0EN4cute5tupleIJNS5_1CILi128EEENS7_ILi64EEENS7_ILi192EEEEEELi192ENS_10bfloat16_tEfNS_4arch4Sm80ELb0ELb0ELb1ELb1ELb0ELb0ELb1ELb1EEENS1_21CollectiveEpilogueFwdINS6_IJS8_SA_S9_EEENS6_IJNS7_ILi1EEESI_SI_EEESC_SE_Li256ELb1ELb1ELb1ELb0EEENS1_36VarlenDynamicPersistentTileSchedulerILi128ELi64ELi256ELi256ELb1ELb1ELb0ELb0ELb1ELb1EEEEEEEEEvNT_6ParamsE:
        .type           _ZN7cutlass13device_kernelIN5flash19enable_sm80_to_sm89INS1_16FlashAttnFwdSm80INS1_25CollectiveMainloopFwdSm80ILi8ELi1ELb0EN4cute5tupleIJNS5_1CILi128EEENS7_ILi64EEENS7_ILi192EEEEEELi192ENS_10bfloat16_tEfNS_4arch4Sm80ELb0ELb0ELb1ELb1ELb0ELb0ELb1ELb1EEENS1_21CollectiveEpilogueFwdINS6_IJS8_SA_S9_EEENS6_IJNS7_ILi1EEESI_SI_EEESC_SE_Li256ELb1ELb1ELb1ELb0EEENS1_36VarlenDynamicPersistentTileSchedulerILi128ELi64ELi256ELi256ELb1ELb1ELb0ELb0ELb1ELb1EEEEEEEEEvNT_6ParamsE,@function
        .size           _ZN7cutlass13device_kernelIN5flash19enable_sm80_to_sm89INS1_16FlashAttnFwdSm80INS1_25CollectiveMainloopFwdSm80ILi8ELi1ELb0EN4cute5tupleIJNS5_1CILi128EEENS7_ILi64EEENS7_ILi192EEEEEELi192ENS_10bfloat16_tEfNS_4arch4Sm80ELb0ELb0ELb1ELb1ELb0ELb0ELb1ELb1EEENS1_21CollectiveEpilogueFwdINS6_IJS8_SA_S9_EEENS6_IJNS7_ILi1EEESI_SI_EEESC_SE_Li256ELb1ELb1ELb1ELb0EEENS1_36VarlenDynamicPersistentTileSchedulerILi128ELi64ELi256ELi256ELb1ELb1ELb0ELb0ELb1ELb1EEEEEEEEEvNT_6ParamsE,(.L_x_37 - _ZN7cutlass13device_kernelIN5flash19enable_sm80_to_sm89INS1_16FlashAttnFwdSm80INS1_25CollectiveMainloopFwdSm80ILi8ELi1ELb0EN4cute5tupleIJNS5_1CILi128EEENS7_ILi64EEENS7_ILi192EEEEEELi192ENS_10bfloat16_tEfNS_4arch4Sm80ELb0ELb0ELb1ELb1ELb0ELb0ELb1ELb1EEENS1_21CollectiveEpilogueFwdINS6_IJS8_SA_S9_EEENS6_IJNS7_ILi1EEESI_SI_EEESC_SE_Li256ELb1ELb1ELb1ELb0EEENS1_36VarlenDynamicPersistentTileSchedulerILi128ELi64ELi256ELi256ELb1ELb1ELb0ELb0ELb1ELb1EEEEEEEEEvNT_6ParamsE)
        .other          _ZN7cutlass13device_kernelIN5flash19enable_sm80_to_sm89INS1_16FlashAttnFwdSm80INS1_25CollectiveMainloopFwdSm80ILi8ELi1ELb0EN4cute5tupleIJNS5_1CILi128EEENS7_ILi64EEENS7_ILi192EEEEEELi192ENS_10bfloat16_tEfNS_4arch4Sm80ELb0ELb0ELb1ELb1ELb0ELb0ELb1ELb1EEENS1_21CollectiveEpilogueFwdINS6_IJS8_SA_S9_EEENS6_IJNS7_ILi1EEESI_SI_EEESC_SE_Li256ELb1ELb1ELb1ELb0EEENS1_36VarlenDynamicPersistentTileSchedulerILi128ELi64ELi256ELi256ELb1ELb1ELb0ELb0ELb1ELb1EEEEEEEEEvNT_6ParamsE,@"STO_CUDA_ENTRY STV_DEFAULT"
_ZN7cutlass13device_kernelIN5flash19enable_sm80_to_sm89INS1_16FlashAttnFwdSm80INS1_25CollectiveMainloopFwdSm80ILi8ELi1ELb0EN4cute5tupleIJNS5_1CILi128EEENS7_ILi64EEENS7_ILi192EEEEEELi192ENS_10bfloat16_tEfNS_4arch4Sm80ELb0ELb0ELb1ELb1ELb0ELb0ELb1ELb1EEENS1_21CollectiveEpilogueFwdINS6_IJS8_SA_S9_EEENS6_IJNS7_ILi1EEESI_SI_EEESC_SE_Li256ELb1ELb1ELb1ELb0EEENS1_36VarlenDynamicPersistentTileSchedulerILi128ELi64ELi256ELi256ELb1ELb1ELb0ELb0ELb1ELb1EEEEEEEEEvNT_6ParamsE:
[----:B------:R-:W-:Y:S01]  /*0000*/  LDC R1, c[0x0][0x37c] ;  /* 0x0000df00ff017b82 */ /* 0x000fe20000000800 */
[----:B------:R-:W-:Y:S05]  /*0010*/  EXIT ;  /* 0x000000000000794d */ /* 0x000fea0003800000 */
.L_x_1:
        /* <DEDUP_REMOVED lines=14> */
.L_x_37:


//--------------------- .text._ZN7cutlass13device_kernelIN5flash19enable_sm80_to_sm89INS1_16FlashAttnFwdSm80INS1_25CollectiveMainloopFwdSm80ILi8ELi1ELb0EN4cute5tupleIJNS5_1CILi128EEENS7_ILi64EEENS7_ILi192EEEEEELi192ENS_10bfloat16_tEfNS_4arch4Sm80ELb0ELb0ELb1ELb1ELb0ELb1ELb1ELb1EEENS1_21CollectiveEpilogueFwdINS6_IJS8_SA_S9_EEENS6_IJNS7_ILi1EEESI_SI_EEESC_SE_Li256ELb1ELb1ELb1ELb0EEENS1_36VarlenDynamicPersistentTileSchedulerILi128ELi64ELi256ELi256ELb1ELb1ELb0ELb0ELb1ELb1EEEEEEEEEvNT_6ParamsE --------------------------
	.section	.text._ZN7cutlass13device_kernelIN5flash19enable_sm80_to_sm89INS1_16FlashAttnFwdSm80INS1_25CollectiveMainloopFwdSm80ILi8ELi1ELb0EN4cute5tupleIJNS5_1CILi128EEENS7_ILi64EEENS7_ILi192EEEEEELi192ENS_10bfloat16_tEfNS_4arch4Sm80ELb0ELb0ELb1ELb1ELb0ELb1ELb1ELb1EEENS1_21CollectiveEpilogueFwdINS6_IJS8_SA_S9_EEENS6_IJNS7_ILi1EEESI_SI_EEESC_SE_Li256ELb1ELb1ELb1ELb0EEENS1_36VarlenDynamicPersistentTileSchedulerILi128ELi64ELi256ELi256ELb1ELb1ELb0ELb0ELb1ELb1EEEEEEEEEvNT_6ParamsE,"ax",@progbits
	.align	128
.text._ZN7cutlass13device_kernelIN5flash19enable_sm80_to_sm89INS1_16FlashAttnFwdSm80INS1_25CollectiveMainloopFwdSm80ILi8ELi1ELb0EN4cute5tupleIJNS5_1CILi128EEENS7_ILi64EEENS7_ILi192EEEEEELi192ENS_10bfloat16_tEfNS_4arch4Sm80ELb0ELb0ELb1ELb1ELb0ELb1ELb1ELb1EEENS1_21CollectiveEpilogueFwdINS6_IJS8_SA_S9_EEENS6_IJNS7_ILi1EEESI_SI_EEESC_SE_Li256ELb1ELb1ELb1ELb0EEENS1_36VarlenDynamicPersistentTileSchedulerILi128ELi64ELi256ELi256ELb1ELb1ELb0ELb0ELb1ELb1EEEEEEEEEvNT_6ParamsE:
        .type           _ZN7cutlass13device_kernelIN5flash19enable_sm80_to_sm89INS1_16FlashAttnFwdSm80INS1_25CollectiveMainloopFwdSm80ILi8ELi1ELb0EN4cute5tupleIJNS5_1CILi128EEENS7_ILi64EEENS7_ILi192EEEEEELi192ENS_10bfloat16_tEfNS_4arch4Sm80ELb0ELb0ELb1ELb1ELb0ELb1ELb1ELb1EEENS1_21CollectiveEpilogueFwdINS6_IJS8_SA_S9_EEENS6_IJNS7_ILi1EEESI_SI_EEESC_SE_Li256ELb1ELb1ELb1ELb0EEENS1_36VarlenDynamicPersistentTileSchedulerILi128ELi64ELi256ELi256ELb1ELb1ELb0ELb0ELb1ELb1EEEEEEEEEvNT_6ParamsE,@function
        .size           _ZN7cutlass13device_kernelIN5flash19enable_sm80_to_sm89INS1_16FlashAttnFwdSm80INS1_25CollectiveMainloopFwdSm80ILi8ELi1ELb0EN4cute5tupleIJNS5_1CILi128EEENS7_ILi64EEENS7_ILi192EEEEEELi192ENS_10bfloat16_tEfNS_4arch4Sm80ELb0ELb0ELb1ELb1ELb0ELb1ELb1ELb1EEENS1_21CollectiveEpilogueFwdINS6_IJS8_SA_S9_EEENS6_IJNS7_ILi1EEESI_SI_EEESC_SE_Li256ELb1ELb1ELb1ELb0EEENS1_36VarlenDynamicPersistentTileSchedulerILi128ELi64ELi256ELi256ELb1ELb1ELb0ELb0ELb1ELb1EEEEEEEEEvNT_6ParamsE,(.L_x_38 - _ZN7cutlass13device_kernelIN5flash19enable_sm80_to_sm89INS1_16FlashAttnFwdSm80INS1_25CollectiveMainloopFwdSm80ILi8ELi1ELb0EN4cute5tupleIJNS5_1CILi128EEENS7_ILi64EEENS7_ILi192EEEEEELi192ENS_10bfloat16_tEfNS_4arch4Sm80ELb0ELb0ELb1ELb1ELb0ELb1ELb1ELb1EEENS1_21CollectiveEpilogueFwdINS6_IJS8_SA_S9_EEENS6_IJNS7_ILi1EEESI_SI_EEESC_SE_Li256ELb1ELb1ELb1ELb0EEENS1_36VarlenDynamicPersistentTileSchedulerILi128ELi64ELi256ELi256ELb1ELb1ELb0ELb0ELb1ELb1EEEEEEEEEvNT_6ParamsE)
        .other          _ZN7cutlass13device_kernelIN5flash19enable_sm80_to_sm89INS1_16FlashAttnFwdSm80INS1_25CollectiveMainloopFwdSm80ILi8ELi1ELb0EN4cute5tupleIJNS5_1CILi128EEENS7_ILi64EEENS7_ILi192EEEEEELi192ENS_10bfloat16_tEfNS_4arch4Sm80ELb0ELb0ELb1ELb1ELb0ELb1ELb1ELb1EEENS1_21CollectiveEpilogueFwdINS6_IJS8_SA_S9_EEENS6_IJNS7_ILi1EEESI_SI_EEESC_SE_Li256ELb1ELb1ELb1ELb0EEENS1_36VarlenDynamicPersistentTileSchedulerILi128ELi64ELi256ELi256ELb1ELb1ELb0ELb0ELb1ELb1EEEEEEEEEvNT_6ParamsE,@"STO_CUDA_ENTRY STV_DEFAULT"
_ZN7cutlass13device_kernelIN5flash19enable_sm80_to_sm89INS1_16FlashAttnFwdSm80INS1_25CollectiveMainloopFwdSm80ILi8ELi1ELb0EN4cute5tupleIJNS5_1CILi128EEENS7_ILi64EEENS7_ILi192EEEEEELi192ENS_10bfloat16_tEfNS_4arch4Sm80ELb0ELb0ELb1ELb1ELb0ELb1ELb1ELb1EEENS1_21CollectiveEpilogueFwdINS6_IJS8_SA_S9_EEENS6_IJNS7_ILi1EEESI_SI_EEESC_SE_Li256ELb1ELb1ELb1ELb0EEENS1_36VarlenDynamicPersistentTileSchedulerILi128ELi64ELi256ELi256ELb1ELb1ELb0ELb0ELb1ELb1EEEEEEEEEvNT_6ParamsE:
[----:B------:R-:W-:Y:S01]  /*0000*/  LDC R1, c[0x0][0x37c] ;  /* 0x0000df00ff017b82 */ /* 0x000fe20000000800 */
[----:B------:R-:W-:Y:S05]  /*0010*/  EXIT ;  /* 0x000000000000794d */ /* 0x000fea0003800000 */
.L_x_2:
        /* <DEDUP_REMOVED lines=14> */
.L_x_38:


//--------------------- .text._ZN7cutlass13device_kernelIN5flash19enable_sm80_to_sm89INS1_16FlashAttnFwdSm80INS1_25CollectiveMainloopFwdSm80ILi8ELi1ELb0EN4cute5tupleIJNS5_1CILi128EEENS7_ILi64EEENS7_ILi192EEEEEELi192ENS_10bfloat16_tEfNS_4arch4Sm80ELb0ELb1ELb1ELb0ELb0ELb0ELb1ELb1EEENS1_21CollectiveEpilogueFwdINS6_IJS8_SA_S9_EEENS6_IJNS7_ILi1EEESI_SI_EEESC_SE_Li256ELb0ELb1ELb1ELb0EEENS1_19SingleTileSchedulerILb0ELb1ELb1ELi128EEEEEEEEEvNT_6ParamsE --------------------------
	.section	.text._ZN7cutlass13device_kernelIN5flash19enable_sm80_to_sm89INS1_16FlashAttnFwdSm80INS1_25CollectiveMainloopFwdSm80ILi8ELi1ELb0EN4cute5tupleIJNS5_1CILi128EEENS7_ILi64EEENS7_ILi192EEEEEELi192ENS_10bfloat16_tEfNS_4arch4Sm80ELb0ELb1ELb1ELb0ELb0ELb0ELb1ELb1EEENS1_21CollectiveEpilogueFwdINS6_IJS8_SA_S9_EEENS6_IJNS7_ILi1EEESI_SI_EEESC_SE_Li256ELb0ELb1ELb1ELb0EEENS1_19SingleTileSchedulerILb0ELb1ELb1ELi128EEEEEEEEEvNT_6ParamsE,"ax",@progbits
	.align	128
.text._ZN7cutlass13device_kernelIN5flash19enable_sm80_to_sm89INS1_16FlashAttnFwdSm80INS1_25CollectiveMainloopFwdSm80ILi8ELi1ELb0EN4cute5tupleIJNS5_1CILi128EEENS7_ILi64EEENS7_ILi192EEEEEELi192ENS_10bfloat16_tEfNS_4arch4Sm80ELb0ELb1ELb1ELb0ELb0ELb0ELb1ELb1EEENS1_21CollectiveEpilogueFwdINS6_IJS8_SA_S9_EEENS6_IJNS7_ILi1EEESI_SI_EEESC_SE_Li256ELb0ELb1ELb1ELb0EEENS1_19SingleTileSchedulerILb0ELb1ELb1ELi128EEEEEEEEEvNT_6ParamsE:
        .type           _ZN7cutlass13device_kernelIN5flash19enable_sm80_to_sm89INS1_16FlashAttnFwdSm80INS1_25CollectiveMainloopFwdSm80ILi8ELi1ELb0EN4cute5tupleIJNS5_1CILi128EEENS7_ILi64EEENS7_ILi192EEEEEELi192ENS_10bfloat16_tEfNS_4arch4Sm80ELb0ELb1ELb1ELb0ELb0ELb0ELb1ELb1EEENS1_21CollectiveEpilogueFwdINS6_IJS8_SA_S9_EEENS6_IJNS7_ILi1EEESI_SI_EEESC_SE_Li256ELb0ELb1ELb1ELb0EEENS1_19SingleTileSchedulerILb0ELb1ELb1ELi128EEEEEEEEEvNT_6ParamsE,@function
        .size           _ZN7cutlass13device_kernelIN5flash19enable_sm80_to_sm89INS1_16FlashAttnFwdSm80INS1_25CollectiveMainloopFwdSm80ILi8ELi1ELb0EN4cute5tupleIJNS5_1CILi128EEENS7_ILi64EEENS7_ILi192EEEEEELi192ENS_10bfloat16_tEfNS_4arch4Sm80ELb0ELb1ELb1ELb0ELb0ELb0ELb1ELb1EEENS1_21CollectiveEpilogueFwdINS6_IJS8_SA_S9_EEENS6_IJNS7_ILi1EEESI_SI_EEESC_SE_Li256ELb0ELb1ELb1ELb0EEENS1_19SingleTileSchedulerILb0ELb1ELb1ELi128EEEEEEEEEvNT_6ParamsE,(.L_x_39 - _ZN7cutlass13device_kernelIN5flash19enable_sm80_to_sm89INS1_16FlashAttnFwdSm80INS1_25CollectiveMainloopFwdSm80ILi8ELi1ELb0EN4cute5tupleIJNS5_1CILi128EEENS7_ILi64EEENS7_ILi192EEEEEELi192ENS_10bfloat16_tEfNS_4arch4Sm80ELb0ELb1ELb1ELb0ELb0ELb0ELb1ELb1EEENS1_21CollectiveEpilogueFwdINS6_IJS8_SA_S9_EEENS6_IJNS7_ILi1EEESI_SI_EEESC_SE_Li256ELb0ELb1ELb1ELb0EEENS1_19SingleTileSchedulerILb0ELb1ELb1ELi128EEEEEEEEEvNT_6ParamsE)
        .other          _ZN7cutlass13device_kernelIN5flash19enable_sm80_to_sm89INS1_16FlashAttnFwdSm80INS1_25CollectiveMainloopFwdSm80ILi8ELi1ELb0EN4cute5tupleIJNS5_1CILi128EEENS7_ILi64EEENS7_ILi192EEEEEELi192ENS_10bfloat16_tEfNS_4arch4Sm80ELb0ELb1ELb1ELb0ELb0ELb0ELb1ELb1EEENS1_21CollectiveEpilogueFwdINS6_IJS8_SA_S9_EEENS6_IJNS7_ILi1EEESI_SI_EEESC_SE_Li256ELb0ELb1ELb1ELb0EEENS1_19SingleTileSchedulerILb0ELb1ELb1ELi128EEEEEEEEEvNT_6ParamsE,@"STO_CUDA_ENTRY STV_DEFAULT"
_ZN7cutlass13device_kernelIN5flash19enable_sm80_to_sm89INS1_16FlashAttnFwdSm80INS1_25CollectiveMainloopFwdSm80ILi8ELi1ELb0EN4cute5tupleIJNS5_1CILi128EEENS7_ILi64EEENS7_ILi192EEEEEELi192ENS_10bfloat16_tEfNS_4arch4Sm80ELb0ELb1ELb1ELb0ELb0ELb0ELb1ELb1EEENS1_21CollectiveEpilogueFwdINS6_IJS8_SA_S9_EEENS6_IJNS7_ILi1EEESI_SI_EEESC_SE_Li256ELb0ELb1ELb1ELb0EEENS1_19SingleTileSchedulerILb0ELb1ELb1ELi128EEEEEEEEEvNT_6ParamsE:
[----:B------:R-:W-:Y:S01]  /*0000*/  LDC R1, c[0x0][0x37c] ;  /* 0x0000df00ff017b82 */ /* 0x000fe20000000800 */
[----:B------:R-:W-:Y:S05]  /*0010*/  EXIT ;  /* 0x000000000000794d */ /* 0x000fea0003800000 */
.L_x_3:
        /* <DEDUP_REMOVED lines=14> */
.L_x_39:


//--------------------- .text._ZN7cutlass13device_kernelIN5flash19enable_sm80_to_sm89INS1_16FlashAttnFwdSm80INS1_25CollectiveMainloopFwdSm80ILi8ELi1ELb0EN4cute5tupleIJNS5_1CILi128EEENS7_ILi64EEENS7_ILi192EEEEEELi192ENS_10bfloat16_tEfNS_4arch4Sm80ELb0ELb1ELb1ELb1ELb0ELb0ELb1ELb1EEENS1_21CollectiveEpilogueFwdINS6_IJS8_SA_S9_EEENS6_IJNS7_ILi1EEESI_SI_EEESC_SE_Li256ELb1ELb1ELb1ELb0EEENS1_36VarlenDynamicPersistentTileSchedulerILi128ELi64ELi256ELi256ELb1ELb1ELb0ELb1ELb0ELb1EEEEEEEEEvNT_6ParamsE --------------------------
	.section	.text._ZN7cutlass13device_kernelIN5flash19enable_sm80_to_sm89INS1_16FlashAttnFwdSm80INS1_25CollectiveMainloopFwdSm80ILi8ELi1ELb0EN4cute5tupleIJNS5_1CILi128EEENS7_ILi64EEENS7_ILi192EEEEEELi192ENS_10bfloat16_tEfNS_4arch4Sm80ELb0ELb1ELb1ELb1ELb0ELb0ELb1ELb1EEENS1_21CollectiveEpilogueFwdINS6_IJS8_SA_S9_EEENS6_IJNS7_ILi1EEESI_SI_EEESC_SE_Li256ELb1ELb1ELb1ELb0EEENS1_36VarlenDynamicPersistentTileSchedulerILi128ELi64ELi256ELi256ELb1ELb1ELb0ELb1ELb0ELb1EEEEEEEEEvNT_6ParamsE,"ax",@progbits
	.align	128
.text._ZN7cutlass13device_kernelIN5flash19enable_sm80_to_sm89INS1_16FlashAttnFwdSm80INS1_25CollectiveMainloopFwdSm80ILi8ELi1ELb0EN4cute5tupleIJNS5_1CILi128EEENS7_ILi64EEENS7_ILi192EEEEEELi192ENS_10bfloat16_tEfNS_4arch4Sm80ELb0ELb1ELb1ELb1ELb0ELb0ELb1ELb1EEENS1_21CollectiveEpilogueFwdINS6_IJS8_SA_S9_EEENS6_IJNS7_ILi1EEESI_SI_EEESC_SE_Li256ELb1ELb1ELb1ELb0EEENS1_36VarlenDynamicPersistentTileSchedulerILi128ELi64ELi256ELi256ELb1ELb1ELb0ELb1ELb0ELb1EEEEEEEEEvNT_6ParamsE:
        .type           _ZN7cutlass13device_kernelIN5flash19enable_sm80_to_sm89INS1_16FlashAttnFwdSm80INS1_25CollectiveMainloopFwdSm80ILi8ELi1ELb0EN4cute5tupleIJNS5_1CILi128EEENS7_ILi64EEENS7_ILi192EEEEEELi192ENS_10bfloat16_tEfNS_4arch4Sm80ELb0ELb1ELb1ELb1ELb0ELb0ELb1ELb1EEENS1_21CollectiveEpilogueFwdINS6_IJS8_SA_S9_EEENS6_IJNS7_ILi1EEESI_SI_EEESC_SE_Li256ELb1ELb1ELb1ELb0EEENS1_36VarlenDynamicPersistentTileSchedulerILi128ELi64ELi256ELi256ELb1ELb1ELb0ELb1ELb0ELb1EEEEEEEEEvNT_6ParamsE,@function
        .size           _ZN7cutlass13device_kernelIN5flash19enable_sm80_to_sm89INS1_16FlashAttnFwdSm80INS1_25CollectiveMainloopFwdSm80ILi8ELi1ELb0EN4cute5tupleIJNS5_1CILi128EEENS7_ILi64EEENS7_ILi192EEEEEELi192ENS_10bfloat16_tEfNS_4arch4Sm80ELb0ELb1ELb1ELb1ELb0ELb0ELb1ELb1EEENS1_21CollectiveEpilogueFwdINS6_IJS8_SA_S9_EEENS6_IJNS7_ILi1EEESI_SI_EEESC_SE_Li256ELb1ELb1ELb1ELb0EEENS1_36VarlenDynamicPersistentTileSchedulerILi128ELi64ELi256ELi256ELb1ELb1ELb0ELb1ELb0ELb1EEEEEEEEEvNT_6ParamsE,(.L_x_40 - _ZN7cutlass13device_kernelIN5flash19enable_sm80_to_sm89INS1_16FlashAttnFwdSm80INS1_25CollectiveMainloopFwdSm80ILi8ELi1ELb0EN4cute5tupleIJNS5_1CILi128EEENS7_ILi64EEENS7_ILi192EEEEEELi192ENS_10bfloat16_tEfNS_4arch4Sm80ELb0ELb1ELb1ELb1ELb0ELb0ELb1ELb1EEENS1_21CollectiveEpilogueFwdINS6_IJS8_SA_S9_EEENS6_IJNS7_ILi1EEESI_SI_EEESC_SE_Li256ELb1ELb1ELb1ELb0EEENS1_36VarlenDynamicPersistentTileSchedulerILi128ELi64ELi256ELi256ELb1ELb1ELb0ELb1ELb0ELb1EEEEEEEEEvNT_6ParamsE)
        .other          _ZN7cutlass13device_kernelIN5flash19enable_sm80_to_sm89INS1_16FlashAttnFwdSm80INS1_25CollectiveMainloopFwdSm80ILi8ELi1ELb0EN4cute5tupleIJNS5_1CILi128EEENS7_ILi64EEENS7_ILi192EEEEEELi192ENS_10bfloat16_tEfNS_4arch4Sm80ELb0ELb1ELb1ELb1ELb0ELb0ELb1ELb1EEENS1_21CollectiveEpilogueFwdINS6_IJS8_SA_S9_EEENS6_IJNS7_ILi1EEESI_SI_EEESC_SE_Li256ELb1ELb1ELb1ELb0EEENS1_36VarlenDynamicPersistentTileSchedulerILi128ELi64ELi256ELi256ELb1ELb1ELb0ELb1ELb0ELb1EEEEEEEEEvNT_6ParamsE,@"STO_CUDA_ENTRY STV_DEFAULT"
_ZN7cutlass13device_kernelIN5flash19enable_sm80_to_sm89INS1_16FlashAttnFwdSm80INS1_25CollectiveMainloopFwdSm80ILi8ELi1ELb0EN4cute5tupleIJNS5_1CILi128EEENS7_ILi64EEENS7_ILi192EEEEEELi192ENS_10bfloat16_tEfNS_4arch4Sm80ELb0ELb1ELb1ELb1ELb0ELb0ELb1ELb1EEENS1_21CollectiveEpilogueFwdINS6_IJS8_SA_S9_EEENS6_IJNS7_ILi1EEESI_SI_EEESC_SE_Li256ELb1ELb1ELb1ELb0EEENS1_36VarlenDynamicPersistentTileSchedulerILi128ELi64ELi256ELi256ELb1ELb1ELb0ELb1ELb0ELb1EEEEEEEEEvNT_6ParamsE:
[----:B------:R-:W-:Y:S01]  /*0000*/  LDC R1, c[0x0][0x37c] ;  /* 0x0000df00ff017b82 */ /* 0x000fe20000000800 */
[----:B------:R-:W-:Y:S05]  /*0010*/  EXIT ;  /* 0x000000000000794d */ /* 0x000fea0003800000 */
.L_x_4:
        /* <DEDUP_REMOVED lines=14> */
.L_x_40:


//--------------------- .text._ZN7cutlass13device_kernelIN5flash19enable_sm80_to_sm89INS1_16FlashAttnFwdSm80INS1_25CollectiveMainloopFwdSm80ILi8ELi1ELb0EN4cute5tupleIJNS5_1CILi128EEENS7_ILi64EEENS7_ILi192EEEEEELi192ENS_10bfloat16_tEfNS_4arch4Sm80ELb0ELb1ELb1ELb1ELb0ELb1ELb1ELb1EEENS1_21CollectiveEpilogueFwdINS6_IJS8_SA_S9_EEENS6_IJNS7_ILi1EEESI_SI_EEESC_SE_Li256ELb1ELb1ELb1ELb0EEENS1_36VarlenDynamicPersistentTileSchedulerILi128ELi64ELi256ELi256ELb1ELb1ELb0ELb1ELb0ELb1EEEEEEEEEvNT_6ParamsE --------------------------
	.section	.text._ZN7cutlass13device_kernelIN5flash19enable_sm80_to_sm89INS1_16FlashAttnFwdSm80INS1_25CollectiveMainloopFwdSm80ILi8ELi1ELb0EN4cute5tupleIJNS5_1CILi128EEENS7_ILi64EEENS7_ILi192EEEEEELi192ENS_10bfloat16_tEfNS_4arch4Sm80ELb0ELb1ELb1ELb1ELb0ELb1ELb1ELb1EEENS1_21CollectiveEpilogueFwdINS6_IJS8_SA_S9_EEENS6_IJNS7_ILi1EEESI_SI_EEESC_SE_Li256ELb1ELb1ELb1ELb0EEENS1_36VarlenDynamicPersistentTileSchedulerILi128ELi64ELi256ELi256ELb1ELb1ELb0ELb1ELb0ELb1EEEEEEEEEvNT_6ParamsE,"ax",@progbits
	.align	128
.text._ZN7cutlass13device_kernelIN5flash19enable_sm80_to_sm89INS1_16FlashAttnFwdSm80INS1_25CollectiveMainloopFwdSm80ILi8ELi1ELb0EN4cute5tupleIJNS5_1CILi128EEENS7_ILi64EEENS7_ILi192EEEEEELi192ENS_10bfloat16_tEfNS_4arch4Sm80ELb0ELb1ELb1ELb1ELb0ELb1ELb1ELb1EEENS1_21CollectiveEpilogueFwdINS6_IJS8_SA_S9_EEENS6_IJNS7_ILi1EEESI_SI_EEESC_SE_Li256ELb1ELb1ELb1ELb0EEENS1_36VarlenDynamicPersistentTileSchedulerILi128ELi64ELi256ELi256ELb1ELb1ELb0ELb1ELb0ELb1EEEEEEEEEvNT_6ParamsE:
        .type           _ZN7cutlass13device_kernelIN5flash19enable_sm80_to_sm89INS1_16FlashAttnFwdSm80INS1_25CollectiveMainloopFwdSm80ILi8ELi1ELb0EN4cute5tupleIJNS5_1CILi128EEENS7_ILi64EEENS7_ILi192EEEEEELi192ENS_10bfloat16_tEfNS_4arch4Sm80ELb0ELb1ELb1ELb1ELb0ELb1ELb1ELb1EEENS1_21CollectiveEpilogueFwdINS6_IJS8_SA_S9_EEENS6_IJNS7_ILi1EEESI_SI_EEESC_SE_Li256ELb1ELb1ELb1ELb0EEENS1_36VarlenDynamicPersistentTileSchedulerILi128ELi64ELi256ELi256ELb1ELb1ELb0ELb1ELb0ELb1EEEEEEEEEvNT_6ParamsE,@function
        .size           _ZN7cutlass13device_kernelIN5flash19enable_sm80_to_sm89INS1_16FlashAttnFwdSm80INS1_25CollectiveMainloopFwdSm80ILi8ELi1ELb0EN4cute5tupleIJNS5_1CILi128EEENS7_ILi64EEENS7_ILi192EEEEEELi192ENS_10bfloat16_tEfNS_4arch4Sm80ELb0ELb1ELb1ELb1ELb0ELb1ELb1ELb1EEENS1_21CollectiveEpilogueFwdINS6_IJS8_SA_S9_EEENS6_IJNS7_ILi1EEESI_SI_EEESC_SE_Li256ELb1ELb1ELb1ELb0EEENS1_36VarlenDynamicPersistentTileSchedulerILi128ELi64ELi256ELi256ELb1ELb1ELb0ELb1ELb0ELb1EEEEEEEEEvNT_6ParamsE,(.L_x_41 - _ZN7cutlass13device_kernelIN5flash19enable_sm80_to_sm89INS1_16FlashAttnFwdSm80INS1_25CollectiveMainloopFwdSm80ILi8ELi1ELb0EN4cute5tupleIJNS5_1CILi128EEENS7_ILi64EEENS7_ILi192EEEEEELi192ENS_10bfloat16_tEfNS_4arch4Sm80ELb0ELb1ELb1ELb1ELb0ELb1ELb1ELb1EEENS1_21CollectiveEpilogueFwdINS6_IJS8_SA_S9_EEENS6_IJNS7_ILi1EEESI_SI_EEESC_SE_Li256ELb1ELb1ELb1ELb0EEENS1_36VarlenDynamicPersistentTileSchedulerILi128ELi64ELi256ELi256ELb1ELb1ELb0ELb1ELb0ELb1EEEEEEEEEvNT_6ParamsE)
        .other          _ZN7cutlass13device_kernelIN5flash19enable_sm80_to_sm89INS1_16FlashAttnFwdSm80INS1_25CollectiveMainloopFwdSm80ILi8ELi1ELb0EN4cute5tupleIJNS5_1CILi128EEENS7_ILi64EEENS7_ILi192EEEEEELi192ENS_10bfloat16_tEfNS_4arch4Sm80ELb0ELb1ELb1ELb1ELb0ELb1ELb1ELb1EEENS1_21CollectiveEpilogueFwdINS6_IJS8_SA_S9_EEENS6_IJNS7_ILi1EEESI_SI_EEESC_SE_Li256ELb1ELb1ELb1ELb0EEENS1_36VarlenDynamicPersistentTileSchedulerILi128ELi64ELi256ELi256ELb1ELb1ELb0ELb1ELb0ELb1EEEEEEEEEvNT_6ParamsE,@"STO_CUDA_ENTRY STV_DEFAULT"
_ZN7cutlass13device_kernelIN5flash19enable_sm80_to_sm89INS1_16FlashAttnFwdSm80INS1_25CollectiveMainloopFwdSm80ILi8ELi1ELb0EN4cute5tupleIJNS5_1CILi128EEENS7_ILi64EEENS7_ILi192EEEEEELi192ENS_10bfloat16_tEfNS_4arch4Sm80ELb0ELb1ELb1ELb1ELb0ELb1ELb1ELb1EEENS1_21CollectiveEpilogueFwdINS6_IJS8_SA_S9_EEENS6_IJNS7_ILi1EEESI_SI_EEESC_SE_Li256ELb1ELb1ELb1ELb0EEENS1_36VarlenDynamicPersistentTileSchedulerILi128ELi64ELi256ELi256ELb1ELb1ELb0ELb1ELb0ELb1EEEEEEEEEvNT_6ParamsE:
[----:B------:R-:W-:Y:S01]  /*0000*/  LDC R1, c[0x0][0x37c] ;  /* 0x0000df00ff017b82 */ /* 0x000fe20000000800 */
[----:B------:R-:W-:Y:S05]  /*0010*/  EXIT ;  /* 0x000000000000794d */ /* 0x000fea0003800000 */
.L_x_5:
        /* <DEDUP_REMOVED lines=14> */
.L_x_41:


//--------------------- .text._ZN7cutlass13device_kernelIN5flash19enable_sm80_to_sm89INS1_16FlashAttnFwdSm80INS1_25CollectiveMainloopFwdSm80ILi8ELi1ELb1EN4cute5tupleIJNS5_1CILi128EEENS7_ILi96EEENS7_ILi192EEEEEELi192ENS_10bfloat16_tEfNS_4arch4Sm80ELb1ELb0ELb1ELb0ELb0ELb0ELb1ELb1EEENS1_21CollectiveEpilogueFwdINS6_IJS8_SA_S9_EEENS6_IJNS7_ILi1EEESI_SI_EEESC_SE_Li256ELb0ELb1ELb1ELb0EEENS1_30DynamicPersistentTileSchedulerILi256ELi256ELb1ELb1ELb0EEEEEEEEEvNT_6ParamsE --------------------------
	.section	.text._ZN7cutlass13device_kernelIN5flash19enable_sm80_to_sm89INS1_16FlashAttnFwdSm80INS1_25CollectiveMainloopFwdSm80ILi8ELi1ELb1EN4cute5tupleIJNS5_1CILi128EEENS7_ILi96EEENS7_ILi192EEEEEELi192ENS_10bfloat16_tEfNS_4arch4Sm80ELb1ELb0ELb1ELb0ELb0ELb0ELb1ELb1EEENS1_21CollectiveEpilogueFwdINS6_IJS8_SA_S9_EEENS6_IJNS7_ILi1EEESI_SI_EEESC_SE_Li256ELb0ELb1ELb1ELb0EEENS1_30DynamicPersistentTileSchedulerILi256ELi256ELb1ELb1ELb0EEEEEEEEEvNT_6ParamsE,"ax",@progbits
	.align	128
.text._ZN7cutlass13device_kernelIN5flash19enable_sm80_to_sm89INS1_16FlashAttnFwdSm80INS1_25CollectiveMainloopFwdSm80ILi8ELi1ELb1EN4cute5tupleIJNS5_1CILi128EEENS7_ILi96EEENS7_ILi192EEEEEELi192ENS_10bfloat16_tEfNS_4arch4Sm80ELb1ELb0ELb1ELb0ELb0ELb0ELb1ELb1EEENS1_21CollectiveEpilogueFwdINS6_IJS8_SA_S9_EEENS6_IJNS7_ILi1EEESI_SI_EEESC_SE_Li256ELb0ELb1ELb1ELb0EEENS1_30DynamicPersistentTileSchedulerILi256ELi256ELb1ELb1ELb0EEEEEEEEEvNT_6ParamsE:
        .type           _ZN7cutlass13device_kernelIN5flash19enable_sm80_to_sm89INS1_16FlashAttnFwdSm80INS1_25CollectiveMainloopFwdSm80ILi8ELi1ELb1EN4cute5tupleIJNS5_1CILi128EEENS7_ILi96EEENS7_ILi192EEEEEELi192ENS_10bfloat16_tEfNS_4arch4Sm80ELb1ELb0ELb1ELb0ELb0ELb0ELb1ELb1EEENS1_21CollectiveEpilogueFwdINS6_IJS8_SA_S9_EEENS6_IJNS7_ILi1EEESI_SI_EEESC_SE_Li256ELb0ELb1ELb1ELb0EEENS1_30DynamicPersistentTileSchedulerILi256ELi256ELb1ELb1ELb0EEEEEEEEEvNT_6ParamsE,@function
        .size           _ZN7cutlass13device_kernelIN5flash19enable_sm80_to_sm89INS1_16FlashAttnFwdSm80INS1_25CollectiveMainloopFwdSm80ILi8ELi1ELb1EN4cute5tupleIJNS5_1CILi128EEENS7_ILi96EEENS7_ILi192EEEEEELi192ENS_10bfloat16_tEfNS_4arch4Sm80ELb1ELb0ELb1ELb0ELb0ELb0ELb1ELb1EEENS1_21CollectiveEpilogueFwdINS6_IJS8_SA_S9_EEENS6_IJNS7_ILi1EEESI_SI_EEESC_SE_Li256ELb0ELb1ELb1ELb0EEENS1_30DynamicPersistentTileSchedulerILi256ELi256ELb1ELb1ELb0EEEEEEEEEvNT_6ParamsE,(.L_x_42 - _ZN7cutlass13device_kernelIN5flash19enable_sm80_to_sm89INS1_16FlashAttnFwdSm80INS1_25CollectiveMainloopFwdSm80ILi8ELi1ELb1EN4cute5tupleIJNS5_1CILi128EEENS7_ILi96EEENS7_ILi192EEEEEELi192ENS_10bfloat16_tEfNS_4arch4Sm80ELb1ELb0ELb1ELb0ELb0ELb0ELb1ELb1EEENS1_21CollectiveEpilogueFwdINS6_IJS8_SA_S9_EEENS6_IJNS7_ILi1EEESI_SI_EEESC_SE_Li256ELb0ELb1ELb1ELb0EEENS1_30DynamicPersistentTileSchedulerILi256ELi256ELb1ELb1ELb0EEEEEEEEEvNT_6ParamsE)
        .other          _ZN7cutlass13device_kernelIN5flash19enable_sm80_to_sm89INS1_16FlashAttnFwdSm80INS1_25CollectiveMainloopFwdSm80ILi8ELi1ELb1EN4cute5tupleIJNS5_1CILi128EEENS7_ILi96EEENS7_ILi192EEEEEELi192ENS_10bfloat16_tEfNS_4arch4Sm80ELb1ELb0ELb1ELb0ELb0ELb0ELb1ELb1EEENS1_21CollectiveEpilogueFwdINS6_IJS8_SA_S9_EEENS6_IJNS7_ILi1EEESI_SI_EEESC_SE_Li256ELb0ELb1ELb1ELb0EEENS1_30DynamicPersistentTileSchedulerILi256ELi256ELb1ELb1ELb0EEEEEEEEEvNT_6ParamsE,@"STO_CUDA_ENTRY STV_DEFAULT"
_ZN7cutlass13device_kernelIN5flash19enable_sm80_to_sm89INS1_16FlashAttnFwdSm80INS1_25CollectiveMainloopFwdSm80ILi8ELi1ELb1EN4cute5tupleIJNS5_1CILi128EEENS7_ILi96EEENS7_ILi192EEEEEELi192ENS_10bfloat16_tEfNS_4arch4Sm80ELb1ELb0ELb1ELb0ELb0ELb0ELb1ELb1EEENS1_21CollectiveEpilogueFwdINS6_IJS8_SA_S9_EEENS6_IJNS7_ILi1EEESI_SI_EEESC_SE_Li256ELb0ELb1ELb1ELb0EEENS1_30DynamicPersistentTileSchedulerILi256ELi256ELb1ELb1ELb0EEEEEEEEEvNT_6ParamsE:
[----:B------:R-:W-:Y:S01]  /*0000*/  LDC R1, c[0x0][0x37c] ;  /* 0x0000df00ff017b82 */ /* 0x000fe20000000800 */
[----:B------:R-:W-:Y:S05]  /*0010*/  EXIT ;  /* 0x000000000000794d */ /* 0x000fea0003800000 */
.L_x_6:
        /* <DEDUP_REMOVED lines=14> */
.L_x_42:


//--------------------- .text._ZN7cutlass13device_kernelIN5flash19enable_sm80_to_sm89INS1_16FlashAttnFwdSm80INS1_25CollectiveMainloopFwdSm80ILi8ELi1ELb0EN4cute5tupleIJNS5_1CILi128EEENS7_ILi64EEENS7_ILi192EEEEEELi192ENS_10bfloat16_tEfNS_4arch4Sm80ELb1ELb0ELb1ELb1ELb0ELb0ELb1ELb1EEENS1_21CollectiveEpilogueFwdINS6_IJS8_SA_S9_EEENS6_IJNS7_ILi1EEESI_SI_EEESC_SE_Li256ELb1ELb1ELb1ELb0EEENS1_36VarlenDynamicPersistentTileSchedulerILi128ELi64ELi256ELi256ELb1ELb1ELb0ELb1ELb1ELb1EEEEEEEEEvNT_6ParamsE --------------------------
	.section	.text._ZN7cutlass13device_kernelIN5flash19enable_sm80_to_sm89INS1_16FlashAttnFwdSm80INS1_25CollectiveMainloopFwdSm80ILi8ELi1ELb0EN4cute5tupleIJNS5_1CILi128EEENS7_ILi64EEENS7_ILi192EEEEEELi192ENS_10bfloat16_tEfNS_4arch4Sm80ELb1ELb0ELb1ELb1ELb0ELb0ELb1ELb1EEENS1_21CollectiveEpilogueFwdINS6_IJS8_SA_S9_EEENS6_IJNS7_ILi1EEESI_SI_EEESC_SE_Li256ELb1ELb1ELb1ELb0EEENS1_36VarlenDynamicPersistentTileSchedulerILi128ELi64ELi256ELi256ELb1ELb1ELb0ELb1ELb1ELb1EEEEEEEEEvNT_6ParamsE,"ax",@progbits
	.align	128
.text._ZN7cutlass13device_kernelIN5flash19enable_sm80_to_sm89INS1_16FlashAttnFwdSm80INS1_25CollectiveMainloopFwdSm80ILi8ELi1ELb0EN4cute5tupleIJNS5_1CILi128EEENS7_ILi64EEENS7_ILi192EEEEEELi192ENS_10bfloat16_tEfNS_4arch4Sm80ELb1ELb0ELb1ELb1ELb0ELb0ELb1ELb1EEENS1_21CollectiveEpilogueFwdINS6_IJS8_SA_S9_EEENS6_IJNS7_ILi1EEESI_SI_EEESC_SE_Li256ELb1ELb1ELb1ELb0EEENS1_36VarlenDynamicPersistentTileSchedulerILi128ELi64ELi256ELi256ELb1ELb1ELb0ELb1ELb1ELb1EEEEEEEEEvNT_6ParamsE:
        .type           _ZN7cutlass13device_kernelIN5flash19enable_sm80_to_sm89INS1_16FlashAttnFwdSm80INS1_25CollectiveMainloopFwdSm80ILi8ELi1ELb0EN4cute5tupleIJNS5_1CILi128EEENS7_ILi64EEENS7_ILi192EEEEEELi192ENS_10bfloat16_tEfNS_4arch4Sm80ELb1ELb0ELb1ELb1ELb0ELb0ELb1ELb1EEENS1_21CollectiveEpilogueFwdINS6_IJS8_SA_S9_EEENS6_IJNS7_ILi1EEESI_SI_EEESC_SE_Li256ELb1ELb1ELb1ELb0EEENS1_36VarlenDynamicPersistentTileSchedulerILi128ELi64ELi256ELi256ELb1ELb1ELb0ELb1ELb1ELb1EEEEEEEEEvNT_6ParamsE,@function
        .size           _ZN7cutlass13device_kernelIN5flash19enable_sm80_to_sm89INS1_16FlashAttnFwdSm80INS1_25CollectiveMainloopFwdSm80ILi8ELi1ELb0EN4cute5tupleIJNS5_1CILi128EEENS7_ILi64EEENS7_ILi192EEEEEELi192ENS_10bfloat16_tEfNS_4arch4Sm80ELb1ELb0ELb1ELb1ELb0ELb0ELb1ELb1EEENS1_21CollectiveEpilogueFwdINS6_IJS8_SA_S9_EEENS6_IJNS7_ILi1EEESI_SI_EEESC_SE_Li256ELb1ELb1ELb1ELb0EEENS1_36VarlenDynamicPersistentTileSchedulerILi128ELi64ELi256ELi256ELb1ELb1ELb0ELb1ELb1ELb1EEEEEEEEEvNT_6ParamsE,(.L_x_43 - _ZN7cutlass13device_kernelIN5flash19enable_sm80_to_sm89INS1_16FlashAttnFwdSm80INS1_25CollectiveMainloopFwdSm80ILi8ELi1ELb0EN4cute5tupleIJNS5_1CILi128EEENS7_ILi64EEENS7_ILi192EEEEEELi192ENS_10bfloat16_tEfNS_4arch4Sm80ELb1ELb0ELb1ELb1ELb0ELb0ELb1ELb1EEENS1_21CollectiveEpilogueFwdINS6_IJS8_SA_S9_EEENS6_IJNS7_ILi1EEESI_SI_EEESC_SE_Li256ELb1ELb1ELb1ELb0EEENS1_36VarlenDynamicPersistentTileSchedulerILi128ELi64ELi256ELi256ELb1ELb1ELb0ELb1ELb1ELb1EEEEEEEEEvNT_6ParamsE)
        .other          _ZN7cutlass13device_kernelIN5flash19enable_sm80_to_sm89INS1_16FlashAttnFwdSm80INS1_25CollectiveMainloopFwdSm80ILi8ELi1ELb0EN4cute5tupleIJNS5_1CILi128EEENS7_ILi64EEENS7_ILi192EEEEEELi192ENS_10bfloat16_tEfNS_4arch4Sm80ELb1ELb0ELb1ELb1ELb0ELb0ELb1ELb1EEENS1_21CollectiveEpilogueFwdINS6_IJS8_SA_S9_EEENS6_IJNS7_ILi1EEESI_SI_EEESC_SE_Li256ELb1ELb1ELb1ELb0EEENS1_36VarlenDynamicPersistentTileSchedulerILi128ELi64ELi256ELi256ELb1ELb1ELb0ELb1ELb1ELb1EEEEEEEEEvNT_6ParamsE,@"STO_CUDA_ENTRY STV_DEFAULT"
_ZN7cutlass13device_kernelIN5flash19enable_sm80_to_sm89INS1_16FlashAttnFwdSm80INS1_25CollectiveMainloopFwdSm80ILi8ELi1ELb0EN4cute5tupleIJNS5_1CILi128EEENS7_ILi64EEENS7_ILi192EEEEEELi192ENS_10bfloat16_tEfNS_4arch4Sm80ELb1ELb0ELb1ELb1ELb0ELb0ELb1ELb1EEENS1_21CollectiveEpilogueFwdINS6_IJS8_SA_S9_EEENS6_IJNS7_ILi1EEESI_SI_EEESC_SE_Li256ELb1ELb1ELb1ELb0EEENS1_36VarlenDynamicPersistentTileSchedulerILi128ELi64ELi256ELi256ELb1ELb1ELb0ELb1ELb1ELb1EEEEEEEEEvNT_6ParamsE:
[----:B------:R-:W-:Y:S01]  /*0000*/  LDC R1, c[0x0][0x37c] ;  /* 0x0000df00ff017b82 */ /* 0x000fe20000000800 */
[----:B------:R-:W-:Y:S05]  /*0010*/  EXIT ;  /* 0x000000000000794d */ /* 0x000fea0003800000 */
.L_x_7:
        /* <DEDUP_REMOVED lines=14> */
.L_x_43:


//--------------------- .text._ZN7cutlass13device_kernelIN5flash19enable_sm80_to_sm89INS1_16FlashAttnFwdSm80INS1_25CollectiveMainloopFwdSm80ILi8ELi1ELb0EN4cute5tupleIJNS5_1CILi128EEENS7_ILi64EEENS7_ILi192EEEEEELi192ENS_10bfloat16_tEfNS_4arch4Sm80ELb1ELb0ELb1ELb1ELb0ELb1ELb1ELb1EEENS1_21CollectiveEpilogueFwdINS6_IJS8_SA_S9_EEENS6_IJNS7_ILi1EEESI_SI_EEESC_SE_Li256ELb1ELb1ELb1ELb0EEENS1_36VarlenDynamicPersistentTileSchedulerILi128ELi64ELi256ELi256ELb1ELb1ELb0ELb1ELb1ELb1EEEEEEEEEvNT_6ParamsE --------------------------
	.section	.text._ZN7cutlass13device_kernelIN5flash19enable_sm80_to_sm89INS1_16FlashAttnFwdSm80INS1_25CollectiveMainloopFwdSm80ILi8ELi1ELb0EN4cute5tupleIJNS5_1CILi128EEENS7_ILi64EEENS7_ILi192EEEEEELi192ENS_10bfloat16_tEfNS_4arch4Sm80ELb1ELb0ELb1ELb1ELb0ELb1ELb1ELb1EEENS1_21CollectiveEpilogueFwdINS6_IJS8_SA_S9_EEENS6_IJNS7_ILi1EEESI_SI_EEESC_SE_Li256ELb1ELb1ELb1ELb0EEENS1_36VarlenDynamicPersistentTileSchedulerILi128ELi64ELi256ELi256ELb1ELb1ELb0ELb1ELb1ELb1EEEEEEEEEvNT_6ParamsE,"ax",@progbits
	.align	128
.text._ZN7cutlass13device_kernelIN5flash19enable_sm80_to_sm89INS1_16FlashAttnFwdSm80INS1_25CollectiveMainloopFwdSm80ILi8ELi1ELb0EN4cute5tupleIJNS5_1CILi128EEENS7_ILi64EEENS7_ILi192EEEEEELi192ENS_10bfloat16_tEfNS_4arch4Sm80ELb1ELb0ELb1ELb1ELb0ELb1ELb1ELb1EEENS1_21CollectiveEpilogueFwdINS6_IJS8_SA_S9_EEENS6_IJNS7_ILi1EEESI_SI_EEESC_SE_Li256ELb1ELb1ELb1ELb0EEENS1_36VarlenDynamicPersistentTileSchedulerILi128ELi64ELi256ELi256ELb1ELb1ELb0ELb1ELb1ELb1EEEEEEEEEvNT_6ParamsE:
        .type           _ZN7cutlass13device_kernelIN5flash19enable_sm80_to_sm89INS1_16FlashAttnFwdSm80INS1_25CollectiveMainloopFwdSm80ILi8ELi1ELb0EN4cute5tupleIJNS5_1CILi128EEENS7_ILi64EEENS7_ILi192EEEEEELi192ENS_10bfloat16_tEfNS_4arch4Sm80ELb1ELb0ELb1ELb1ELb0ELb1ELb1ELb1EEENS1_21CollectiveEpilogueFwdINS6_IJS8_SA_S9_EEENS6_IJNS7_ILi1EEESI_SI_EEESC_SE_Li256ELb1ELb1ELb1ELb0EEENS1_36VarlenDynamicPersistentTileSchedulerILi128ELi64ELi256ELi256ELb1ELb1ELb0ELb1ELb1ELb1EEEEEEEEEvNT_6ParamsE,@function
        .size           _ZN7cutlass13device_kernelIN5flash19enable_sm80_to_sm89INS1_16FlashAttnFwdSm80INS1_25CollectiveMainloopFwdSm80ILi8ELi1ELb0EN4cute5tupleIJNS5_1CILi128EEENS7_ILi64EEENS7_ILi192EEEEEELi192ENS_10bfloat16_tEfNS_4arch4Sm80ELb1ELb0ELb1ELb1ELb0ELb1ELb1ELb1EEENS1_21CollectiveEpilogueFwdINS6_IJS8_SA_S9_EEENS6_IJNS7_ILi1EEESI_SI_EEESC_SE_Li256ELb1ELb1ELb1ELb0EEENS1_36VarlenDynamicPersistentTileSchedulerILi128ELi64ELi256ELi256ELb1ELb1ELb0ELb1ELb1ELb1EEEEEEEEEvNT_6ParamsE,(.L_x_44 - _ZN7cutlass13device_kernelIN5flash19enable_sm80_to_sm89INS1_16FlashAttnFwdSm80INS1_25CollectiveMainloopFwdSm80ILi8ELi1ELb0EN4cute5tupleIJNS5_1CILi128EEENS7_ILi64EEENS7_ILi192EEEEEELi192ENS_10bfloat16_tEfNS_4arch4Sm80ELb1ELb0ELb1ELb1ELb0ELb1ELb1ELb1EEENS1_21CollectiveEpilogueFwdINS6_IJS8_SA_S9_EEENS6_IJNS7_ILi1EEESI_SI_EEESC_SE_Li256ELb1ELb1ELb1ELb0EEENS1_36VarlenDynamicPersistentTileSchedulerILi128ELi64ELi256ELi256ELb1ELb1ELb0ELb1ELb1ELb1EEEEEEEEEvNT_6ParamsE)
        .other          _ZN7cutlass13device_kernelIN5flash19enable_sm80_to_sm89INS1_16FlashAttnFwdSm80INS1_25CollectiveMainloopFwdSm80ILi8ELi1ELb0EN4cute5tupleIJNS5_1CILi128EEENS7_ILi64EEENS7_ILi192EEEEEELi192ENS_10bfloat16_tEfNS_4arch4Sm80ELb1ELb0ELb1ELb1ELb0ELb1ELb1ELb1EEENS1_21CollectiveEpilogueFwdINS6_IJS8_SA_S9_EEENS6_IJNS7_ILi1EEESI_SI_EEESC_SE_Li256ELb1ELb1ELb1ELb0EEENS1_36VarlenDynamicPersistentTileSchedulerILi128ELi64ELi256ELi256ELb1ELb1ELb0ELb1ELb1ELb1EEEEEEEEEvNT_6ParamsE,@"STO_CUDA_ENTRY STV_DEFAULT"
_ZN7cutlass13device_kernelIN5flash19enable_sm80_to_sm89INS1_16FlashAttnFwdSm80INS1_25CollectiveMainloopFwdSm80ILi8ELi1ELb0EN4cute5tupleIJNS5_1CILi128EEENS7_ILi64EEENS7_ILi192EEEEEELi192ENS_10bfloat16_tEfNS_4arch4Sm80ELb1ELb0ELb1ELb1ELb0ELb1ELb1ELb1EEENS1_21CollectiveEpilogueFwdINS6_IJS8_SA_S9_EEENS6_IJNS7_ILi1EEESI_SI_EEESC_SE_Li256ELb1ELb1ELb1ELb0EEENS1_36VarlenDynamicPersistentTileSchedulerILi128ELi64ELi256ELi256ELb1ELb1ELb0ELb1ELb1ELb1EEEEEEEEEvNT_6ParamsE:
[----:B------:R-:W-:Y:S01]  /*0000*/  LDC R1, c[0x0][0x37c] ;  /* 0x0000df00ff017b82 */ /* 0x000fe20000000800 */
[----:B------:R-:W-:Y:S05]  /*0010*/  EXIT ;  /* 0x000000000000794d */ /* 0x000fea0003800000 */
.L_x_8:
        /* <DEDUP_REMOVED lines=14> */
.L_x_44:


//--------------------- .text._ZN7cutlass13device_kernelIN5flash19enable_sm80_to_sm89INS1_16FlashAttnFwdSm80INS1_25CollectiveMainloopFwdSm80ILi8ELi2ELb1EN4cute5tupleIJNS5_1CILi128EEENS7_ILi96EEENS7_ILi192EEEEEELi192ENS_10bfloat16_tEfNS_4arch4Sm80ELb0ELb0ELb1ELb0ELb0ELb0ELb1ELb1EEENS1_21CollectiveEpilogueFwdINS6_IJS8_SA_S9_EEENS6_IJNS7_ILi1EEESI_SI_EEESC_SE_Li256ELb0ELb1ELb1ELb0EEENS1_19SingleTileSchedulerILb0ELb1ELb1ELi128EEEEEEEEEvNT_6ParamsE --------------------------
	.section	.text._ZN7cutlass13device_kernelIN5flash19enable_sm80_to_sm89INS1_16FlashAttnFwdSm80INS1_25CollectiveMainloopFwdSm80ILi8ELi2ELb1EN4cute5tupleIJNS5_1CILi128EEENS7_ILi96EEENS7_ILi192EEEEEELi192ENS_10bfloat16_tEfNS_4arch4Sm80ELb0ELb0ELb1ELb0ELb0ELb0ELb1ELb1EEENS1_21CollectiveEpilogueFwdINS6_IJS8_SA_S9_EEENS6_IJNS7_ILi1EEESI_SI_EEESC_SE_Li256ELb0ELb1ELb1ELb0EEENS1_19SingleTileSchedulerILb0ELb1ELb1ELi128EEEEEEEEEvNT_6ParamsE,"ax",@progbits
	.align	128
.text._ZN7cutlass13device_kernelIN5flash19enable_sm80_to_sm89INS1_16FlashAttnFwdSm80INS1_25CollectiveMainloopFwdSm80ILi8ELi2ELb1EN4cute5tupleIJNS5_1CILi128EEENS7_ILi96EEENS7_ILi192EEEEEELi192ENS_10bfloat16_tEfNS_4arch4Sm80ELb0ELb0ELb1ELb0ELb0ELb0ELb1ELb1EEENS1_21CollectiveEpilogueFwdINS6_IJS8_SA_S9_EEENS6_IJNS7_ILi1EEESI_SI_EEESC_SE_Li256ELb0ELb1ELb1ELb0EEENS1_19SingleTileSchedulerILb0ELb1ELb1ELi128EEEEEEEEEvNT_6ParamsE:
        .type           _ZN7cutlass13device_kernelIN5flash19enable_sm80_to_sm89INS1_16FlashAttnFwdSm80INS1_25CollectiveMainloopFwdSm80ILi8ELi2ELb1EN4cute5tupleIJNS5_1CILi128EEENS7_ILi96EEENS7_ILi192EEEEEELi192ENS_10bfloat16_tEfNS_4arch4Sm80ELb0ELb0ELb1ELb0ELb0ELb0ELb1ELb1EEENS1_21CollectiveEpilogueFwdINS6_IJS8_SA_S9_EEENS6_IJNS7_ILi1EEESI_SI_EEESC_SE_Li256ELb0ELb1ELb1ELb0EEENS1_19SingleTileSchedulerILb0ELb1ELb1ELi128EEEEEEEEEvNT_6ParamsE,@function
        .size           _ZN7cutlass13device_kernelIN5flash19enable_sm80_to_sm89INS1_16FlashAttnFwdSm80INS1_25CollectiveMainloopFwdSm80ILi8ELi2ELb1EN4cute5tupleIJNS5_1CILi128EEENS7_ILi96EEENS7_ILi192EEEEEELi192ENS_10bfloat16_tEfNS_4arch4Sm80ELb0ELb0ELb1ELb0ELb0ELb0ELb1ELb1EEENS1_21CollectiveEpilogueFwdINS6_IJS8_SA_S9_EEENS6_IJNS7_ILi1EEESI_SI_EEESC_SE_Li256ELb0ELb1ELb1ELb0EEENS1_19SingleTileSchedulerILb0ELb1ELb1ELi128EEEEEEEEEvNT_6ParamsE,(.L_x_45 - _ZN7cutlass13device_kernelIN5flash19enable_sm80_to_sm89INS1_16FlashAttnFwdSm80INS1_25CollectiveMainloopFwdSm80ILi8ELi2ELb1EN4cute5tupleIJNS5_1CILi128EEENS7_ILi96EEENS7_ILi192EEEEEELi192ENS_10bfloat16_tEfNS_4arch4Sm80ELb0ELb0ELb1ELb0ELb0ELb0ELb1ELb1EEENS1_21CollectiveEpilogueFwdINS6_IJS8_SA_S9_EEENS6_IJNS7_ILi1EEESI_SI_EEESC_SE_Li256ELb0ELb1ELb1ELb0EEENS1_19SingleTileSchedulerILb0ELb1ELb1ELi128EEEEEEEEEvNT_6ParamsE)
        .other          _ZN7cutlass13device_kernelIN5flash19enable_sm80_to_sm89INS1_16FlashAttnFwdSm80INS1_25CollectiveMainloopFwdSm80ILi8ELi2ELb1EN4cute5tupleIJNS5_1CILi128EEENS7_ILi96EEENS7_ILi192EEEEEELi192ENS_10bfloat16_tEfNS_4arch4Sm80ELb0ELb0ELb1ELb0ELb0ELb0ELb1ELb1EEENS1_21CollectiveEpilogueFwdINS6_IJS8_SA_S9_EEENS6_IJNS7_ILi1EEESI_SI_EEESC_SE_Li256ELb0ELb1ELb1ELb0EEENS1_19SingleTileSchedulerILb0ELb1ELb1ELi128EEEEEEEEEvNT_6ParamsE,@"STO_CUDA_ENTRY STV_DEFAULT"
_ZN7cutlass13device_kernelIN5flash19enable_sm80_to_sm89INS1_16FlashAttnFwdSm80INS1_25CollectiveMainloopFwdSm80ILi8ELi2ELb1EN4cute5tupleIJNS5_1CILi128EEENS7_ILi96EEENS7_ILi192EEEEEELi192ENS_10bfloat16_tEfNS_4arch4Sm80ELb0ELb0ELb1ELb0ELb0ELb0ELb1ELb1EEENS1_21CollectiveEpilogueFwdINS6_IJS8_SA_S9_EEENS6_IJNS7_ILi1EEESI_SI_EEESC_SE_Li256ELb0ELb1ELb1ELb0EEENS1_19SingleTileSchedulerILb0ELb1ELb1ELi128EEEEEEEEEvNT_6ParamsE:
[----:B------:R-:W-:Y:S01]  /*0000*/  LDC R1, c[0x0][0x37c] ;  /* 0x0000df00ff017b82 */ /* 0x000fe20000000800 */
[----:B------:R-:W-:Y:S05]  /*0010*/  EXIT ;  /* 0x000000000000794d */ /* 0x000fea0003800000 */
.L_x_9:
        /* <DEDUP_REMOVED lines=14> */
.L_x_45:


//--------------------- .text._ZN7cutlass13device_kernelIN5flash19enable_sm80_to_sm89INS1_16FlashAttnFwdSm80INS1_25CollectiveMainloopFwdSm80ILi8ELi2ELb0EN4cute5tupleIJNS5_1CILi128EEENS7_ILi64EEENS7_ILi192EEEEEELi192ENS_10bfloat16_tEfNS_4arch4Sm80ELb0ELb0ELb1ELb1ELb0ELb0ELb1ELb1EEENS1_21CollectiveEpilogueFwdINS6_IJS8_SA_S9_EEENS6_IJNS7_ILi1EEESI_SI_EEESC_SE_Li256ELb1ELb1ELb1ELb0EEENS1_36VarlenDynamicPersistentTileSchedulerILi128ELi64ELi256ELi256ELb1ELb1ELb0ELb0ELb1ELb1EEEEEEEEEvNT_6ParamsE --------------------------
	.section	.text._ZN7cutlass13device_kernelIN5flash19enable_sm80_to_sm89INS1_16FlashAttnFwdSm80INS1_25CollectiveMainloopFwdSm80ILi8ELi2ELb0EN4cute5tupleIJNS5_1CILi128EEENS7_ILi64EEENS7_ILi192EEEEEELi192ENS_10bfloat16_tEfNS_4arch4Sm80ELb0ELb0ELb1ELb1ELb0ELb0ELb1ELb1EEENS1_21CollectiveEpilogueFwdINS6_IJS8_SA_S9_EEENS6_IJNS7_ILi1EEESI_SI_EEESC_SE_Li256ELb1ELb1ELb1ELb0EEENS1_36VarlenDynamicPersistentTileSchedulerILi128ELi64ELi256ELi256ELb1ELb1ELb0ELb0ELb1ELb1EEEEEEEEEvNT_6ParamsE,"ax",@progbits
	.align	128
.text._ZN7cutlass13device_kernelIN5flash19enable_sm80_to_sm89INS1_16FlashAttnFwdSm80INS1_25CollectiveMainloopFwdSm80ILi8ELi2ELb0EN4cute5tupleIJNS5_1CILi128EEENS7_ILi64EEENS7_ILi192EEEEEELi192ENS_10bfloat16_tEfNS_4arch4Sm80ELb0ELb0ELb1ELb1ELb0ELb0ELb1ELb1EEENS1_21CollectiveEpilogueFwdINS6_IJS8_SA_S9_EEENS6_IJNS7_ILi1EEESI_SI_EEESC_SE_Li256ELb1ELb1ELb1ELb0EEENS1_36VarlenDynamicPersistentTileSchedulerILi128ELi64ELi256ELi256ELb1ELb1ELb0ELb0ELb1ELb1EEEEEEEEEvNT_6ParamsE:
        .type           _ZN7cutlass13device_kernelIN5flash19enable_sm80_to_sm89INS1_16FlashAttnFwdSm80INS1_25CollectiveMainloopFwdSm80ILi8ELi2ELb0EN4cute5tupleIJNS5_1CILi128EEENS7_ILi64EEENS7_ILi192EEEEEELi192ENS_10bfloat16_tEfNS_4arch4Sm80ELb0ELb0ELb1ELb1ELb0ELb0ELb1ELb1EEENS1_21CollectiveEpilogueFwdINS6_IJS8_SA_S9_EEENS6_IJNS7_ILi1EEESI_SI_EEESC_SE_Li256ELb1ELb1ELb1ELb0EEENS1_36VarlenDynamicPersistentTileSchedulerILi128ELi64ELi256ELi256ELb1ELb1ELb0ELb0ELb1ELb1EEEEEEEEEvNT_6ParamsE,@function
        .size           _ZN7cutlass13device_kernelIN5flash19enable_sm80_to_sm89INS1_16FlashAttnFwdSm80INS1_25CollectiveMainloopFwdSm80ILi8ELi2ELb0EN4cute5tupleIJNS5_1CILi128EEENS7_ILi64EEENS7_ILi192EEEEEELi192ENS_10bfloat16_tEfNS_4arch4Sm80ELb0ELb0ELb1ELb1ELb0ELb0ELb1ELb1EEENS1_21CollectiveEpilogueFwdINS6_IJS8_SA_S9_EEENS6_IJNS7_ILi1EEESI_SI_EEESC_SE_Li256ELb1ELb1ELb1ELb0EEENS1_36VarlenDynamicPersistentTileSchedulerILi128ELi64ELi256ELi256ELb1ELb1ELb0ELb0ELb1ELb1EEEEEEEEEvNT_6ParamsE,(.L_x_46 - _ZN7cutlass13device_kernelIN5flash19enable_sm80_to_sm89INS1_16FlashAttnFwdSm80INS1_25CollectiveMainloopFwdSm80ILi8ELi2ELb0EN4cute5tupleIJNS5_1CILi128EEENS7_ILi64EEENS7_ILi192EEEEEELi192ENS_10bfloat16_tEfNS_4arch4Sm80ELb0ELb0ELb1ELb1ELb0ELb0ELb1ELb1EEENS1_21CollectiveEpilogueFwdINS6_IJS8_SA_S9_EEENS6_IJNS7_ILi1EEESI_SI_EEESC_SE_Li256ELb1ELb1ELb1ELb0EEENS1_36VarlenDynamicPersistentTileSchedulerILi128ELi64ELi256ELi256ELb1ELb1ELb0ELb0ELb1ELb1EEEEEEEEEvNT_6ParamsE)
        .other          _ZN7cutlass13device_kernelIN5flash19enable_sm80_to_sm89INS1_16FlashAttnFwdSm80INS1_25CollectiveMainloopFwdSm80ILi8ELi2ELb0EN4cute5tupleIJNS5_1CILi128EEENS7_ILi64EEENS7_ILi192EEEEEELi192ENS_10bfloat16_tEfNS_4arch4Sm80ELb0ELb0ELb1ELb1ELb0ELb0ELb1ELb1EEENS1_21CollectiveEpilogueFwdINS6_IJS8_SA_S9_EEENS6_IJNS7_ILi1EEESI_SI_EEESC_SE_Li256ELb1ELb1ELb1ELb0EEENS1_36VarlenDynamicPersistentTileSchedulerILi128ELi64ELi256ELi256ELb1ELb1ELb0ELb0ELb1ELb1EEEEEEEEEvNT_6ParamsE,@"STO_CUDA_ENTRY STV_DEFAULT"
_ZN7cutlass13device_kernelIN5flash19enable_sm80_to_sm89INS1_16FlashAttnFwdSm80INS1_25CollectiveMainloopFwdSm80ILi8ELi2ELb0EN4cute5tupleIJNS5_1CILi128EEENS7_ILi64EEENS7_ILi192EEEEEELi192ENS_10bfloat16_tEfNS_4arch4Sm80ELb0ELb0ELb1ELb1ELb0ELb0ELb1ELb1EEENS1_21CollectiveEpilogueFwdINS6_IJS8_SA_S9_EEENS6_IJNS7_ILi1EEESI_SI_EEESC_SE_Li256ELb1ELb1ELb1ELb0EEENS1_36VarlenDynamicPersistentTileSchedulerILi128ELi64ELi256ELi256ELb1ELb1ELb0ELb0ELb1ELb1EEEEEEEEEvNT_6ParamsE:
[----:B------:R-:W-:Y:S01]  /*0000*/  LDC R1, c[0x0][0x37c] ;  /* 0x0000df00ff017b82 */ /* 0x000fe20000000800 */
[----:B------:R-:W-:Y:S05]  /*0010*/  EXIT ;  /* 0x000000000000794d */ /* 0x000fea0003800000 */
.L_x_10:
        /* <DEDUP_REMOVED lines=14> */
.L_x_46:


//--------------------- .text._ZN7cutlass13device_kernelIN5flash19enable_sm80_to_sm89INS1_16FlashAttnFwdSm80INS1_25CollectiveMainloopFwdSm80ILi8ELi2ELb0EN4cute5tupleIJNS5_1CILi128EEENS7_ILi64EEENS7_ILi192EEEEEELi192ENS_10bfloat16_tEfNS_4arch4Sm80ELb0ELb0ELb1ELb1ELb0ELb1ELb1ELb1EEENS1_21CollectiveEpilogueFwdINS6_IJS8_SA_S9_EEENS6_IJNS7_ILi1EEESI_SI_EEESC_SE_Li256ELb1ELb1ELb1ELb0EEENS1_36VarlenDynamicPersistentTileSchedulerILi128ELi64ELi256ELi256ELb1ELb1ELb0ELb0ELb1ELb1EEEEEEEEEvNT_6ParamsE --------------------------
	.section	.text._ZN7cutlass13device_kernelIN5flash19enable_sm80_to_sm89INS1_16FlashAttnFwdSm80INS1_25CollectiveMainloopFwdSm80ILi8ELi2ELb0EN4cute5tupleIJNS5_1CILi128EEENS7_ILi64EEENS7_ILi192EEEEEELi192ENS_10bfloat16_tEfNS_4arch4Sm80ELb0ELb0ELb1ELb1ELb0ELb1ELb1ELb1EEENS1_21CollectiveEpilogueFwdINS6_IJS8_SA_S9_EEENS6_IJNS7_ILi1EEESI_SI_EEESC_SE_Li256ELb1ELb1ELb1ELb0EEENS1_36VarlenDynamicPersistentTileSchedulerILi128ELi64ELi256ELi256ELb1ELb1ELb0ELb0ELb1ELb1EEEEEEEEEvNT_6ParamsE,"ax",@progbits
	.align	128
.text._ZN7cutlass13device_kernelIN5flash19enable_sm80_to_sm89INS1_16FlashAttnFwdSm80INS1_25CollectiveMainloopFwdSm80ILi8ELi2ELb0EN4cute5tupleIJNS5_1CILi128EEENS7_ILi64EEENS7_ILi192EEEEEELi192ENS_10bfloat16_tEfNS_4arch4Sm80ELb0ELb0ELb1ELb1ELb0ELb1ELb1ELb1EEENS1_21CollectiveEpilogueFwdINS6_IJS8_SA_S9_EEENS6_IJNS7_ILi1EEESI_SI_EEESC_SE_Li256ELb1ELb1ELb1ELb0EEENS1_36VarlenDynamicPersistentTileSchedulerILi128ELi64ELi256ELi256ELb1ELb1ELb0ELb0ELb1ELb1EEEEEEEEEvNT_6ParamsE:
        .type           _ZN7cutlass13device_kernelIN5flash19enable_sm80_to_sm89INS1_16FlashAttnFwdSm80INS1_25CollectiveMainloopFwdSm80ILi8ELi2ELb0EN4cute5tupleIJNS5_1CILi128EEENS7_ILi64EEENS7_ILi192EEEEEELi192ENS_10bfloat16_tEfNS_4arch4Sm80ELb0ELb0ELb1ELb1ELb0ELb1ELb1ELb1EEENS1_21CollectiveEpilogueFwdINS6_IJS8_SA_S9_EEENS6_IJNS7_ILi1EEESI_SI_EEESC_SE_Li256ELb1ELb1ELb1ELb0EEENS1_36VarlenDynamicPersistentTileSchedulerILi128ELi64ELi256ELi256ELb1ELb1ELb0ELb0ELb1ELb1EEEEEEEEEvNT_6ParamsE,@function
        .size           _ZN7cutlass13device_kernelIN5flash19enable_sm80_to_sm89INS1_16FlashAttnFwdSm80INS1_25CollectiveMainloopFwdSm80ILi8ELi2ELb0EN4cute5tupleIJNS5_1CILi128EEENS7_ILi64EEENS7_ILi192EEEEEELi192ENS_10bfloat16_tEfNS_4arch4Sm80ELb0ELb0ELb1ELb1ELb0ELb1ELb1ELb1EEENS1_21CollectiveEpilogueFwdINS6_IJS8_SA_S9_EEENS6_IJNS7_ILi1EEESI_SI_EEESC_SE_Li256ELb1ELb1ELb1ELb0EEENS1_36VarlenDynamicPersistentTileSchedulerILi128ELi64ELi256ELi256ELb1ELb1ELb0ELb0ELb1ELb1EEEEEEEEEvNT_6ParamsE,(.L_x_47 - _ZN7cutlass13device_kernelIN5flash19enable_sm80_to_sm89INS1_16FlashAttnFwdSm80INS1_25CollectiveMainloopFwdSm80ILi8ELi2ELb0EN4cute5tupleIJNS5_1CILi128EEENS7_ILi64EEENS7_ILi192EEEEEELi192ENS_10bfloat16_tEfNS_4arch4Sm80ELb0ELb0ELb1ELb1ELb0ELb1ELb1ELb1EEENS1_21CollectiveEpilogueFwdINS6_IJS8_SA_S9_EEENS6_IJNS7_ILi1EEESI_SI_EEESC_SE_Li256ELb1ELb1ELb1ELb0EEENS1_36VarlenDynamicPersistentTileSchedulerILi128ELi64ELi256ELi256ELb1ELb1ELb0ELb0ELb1ELb1EEEEEEEEEvNT_6ParamsE)
        .other          _ZN7cutlass13device_kernelIN5flash19enable_sm80_to_sm89INS1_16FlashAttnFwdSm80INS1_25CollectiveMainloopFwdSm80ILi8ELi2ELb0EN4cute5tupleIJNS5_1CILi128EEENS7_ILi64EEENS7_ILi192EEEEEELi192ENS_10bfloat16_tEfNS_4arch4Sm80ELb0ELb0ELb1ELb1ELb0ELb1ELb1ELb1EEENS1_21CollectiveEpilogueFwdINS6_IJS8_SA_S9_EEENS6_IJNS7_ILi1EEESI_SI_EEESC_SE_Li256ELb1ELb1ELb1ELb0EEENS1_36VarlenDynamicPersistentTileSchedulerILi128ELi64ELi256ELi256ELb1ELb1ELb0ELb0ELb1ELb1EEEEEEEEEvNT_6ParamsE,@"STO_CUDA_ENTRY STV_DEFAULT"
_ZN7cutlass13device_kernelIN5flash19enable_sm80_to_sm89INS1_16FlashAttnFwdSm80INS1_25CollectiveMainloopFwdSm80ILi8ELi2ELb0EN4cute5tupleIJNS5_1CILi128EEENS7_ILi64EEENS7_ILi192EEEEEELi192ENS_10bfloat16_tEfNS_4arch4Sm80ELb0ELb0ELb1ELb1ELb0ELb1ELb1ELb1EEENS1_21CollectiveEpilogueFwdINS6_IJS8_SA_S9_EEENS6_IJNS7_ILi1EEESI_SI_EEESC_SE_Li256ELb1ELb1ELb1ELb0EEENS1_36VarlenDynamicPersistentTileSchedulerILi128ELi64ELi256ELi256ELb1ELb1ELb0ELb0ELb1ELb1EEEEEEEEEvNT_6ParamsE:
[----:B------:R-:W-:Y:S01]  /*0000*/  LDC R1, c[0x0][0x37c] ;  /* 0x0000df00ff017b82 */ /* 0x000fe20000000800 */
[----:B------:R-:W-:Y:S05]  /*0010*/  EXIT ;  /* 0x000000000000794d */ /* 0x000fea0003800000 */
.L_x_11:
        /* <DEDUP_REMOVED lines=14> */
.L_x_47:


//--------------------- .text._ZN7cutlass13device_kernelIN5flash19enable_sm80_to_sm89INS1_16FlashAttnFwdSm80INS1_25CollectiveMainloopFwdSm80ILi8ELi2ELb0EN4cute5tupleIJNS5_1CILi128EEENS7_ILi64EEENS7_ILi192EEEEEELi192ENS_10bfloat16_tEfNS_4arch4Sm80ELb0ELb1ELb1ELb0ELb0ELb0ELb1ELb1EEENS1_21CollectiveEpilogueFwdINS6_IJS8_SA_S9_EEENS6_IJNS7_ILi1EEESI_SI_EEESC_SE_Li256ELb0ELb1ELb1ELb0EEENS1_19SingleTileSchedulerILb0ELb1ELb1ELi128EEEEEEEEEvNT_6ParamsE --------------------------
	.section	.text._ZN7cutlass13device_kernelIN5flash19enable_sm80_to_sm89INS1_16FlashAttnFwdSm80INS1_25CollectiveMainloopFwdSm80ILi8ELi2ELb0EN4cute5tupleIJNS5_1CILi128EEENS7_ILi64EEENS7_ILi192EEEEEELi192ENS_10bfloat16_tEfNS_4arch4Sm80ELb0ELb1ELb1ELb0ELb0ELb0ELb1ELb1EEENS1_21CollectiveEpilogueFwdINS6_IJS8_SA_S9_EEENS6_IJNS7_ILi1EEESI_SI_EEESC_SE_Li256ELb0ELb1ELb1ELb0EEENS1_19SingleTileSchedulerILb0ELb1ELb1ELi128EEEEEEEEEvNT_6ParamsE,"ax",@progbits
	.align	128
.text._ZN7cutlass13device_kernelIN5flash19enable_sm80_to_sm89INS1_16FlashAttnFwdSm80INS1_25CollectiveMainloopFwdSm80ILi8ELi2ELb0EN4cute5tupleIJNS5_1CILi128EEENS7_ILi64EEENS7_ILi192EEEEEELi192ENS_10bfloat16_tEfNS_4arch4Sm80ELb0ELb1ELb1ELb0ELb0ELb0ELb1ELb1EEENS1_21CollectiveEpilogueFwdINS6_IJS8_SA_S9_EEENS6_IJNS7_ILi1EEESI_SI_EEESC_SE_Li256ELb0ELb1ELb1ELb0EEENS1_19SingleTileSchedulerILb0ELb1ELb1ELi128EEEEEEEEEvNT_6ParamsE:
        .type           _ZN7cutlass13device_kernelIN5flash19enable_sm80_to_sm89INS1_16FlashAttnFwdSm80INS1_25CollectiveMainloopFwdSm80ILi8ELi2ELb0EN4cute5tupleIJNS5_1CILi128EEENS7_ILi64EEENS7_ILi192EEEEEELi192ENS_10bfloat16_tEfNS_4arch4Sm80ELb0ELb1ELb1ELb0ELb0ELb0ELb1ELb1EEENS1_21CollectiveEpilogueFwdINS6_IJS8_SA_S9_EEENS6_IJNS7_ILi1EEESI_SI_EEESC_SE_Li256ELb0ELb1ELb1ELb0EEENS1_19SingleTileSchedulerILb0ELb1ELb1ELi128EEEEEEEEEvNT_6ParamsE,@function
        .size           _ZN7cutlass13device_kernelIN5flash19enable_sm80_to_sm89INS1_16FlashAttnFwdSm80INS1_25CollectiveMainloopFwdSm80ILi8ELi2ELb0EN4cute5tupleIJNS5_1CILi128EEENS7_ILi64EEENS7_ILi192EEEEEELi192ENS_10bfloat16_tEfNS_4arch4Sm80ELb0ELb1ELb1ELb0ELb0ELb0ELb1ELb1EEENS1_21CollectiveEpilogueFwdINS6_IJS8_SA_S9_EEENS6_IJNS7_ILi1EEESI_SI_EEESC_SE_Li256ELb0ELb1ELb1ELb0EEENS1_19SingleTileSchedulerILb0ELb1ELb1ELi128EEEEEEEEEvNT_6ParamsE,(.L_x_48 - _ZN7cutlass13device_kernelIN5flash19enable_sm80_to_sm89INS1_16FlashAttnFwdSm80INS1_25CollectiveMainloopFwdSm80ILi8ELi2ELb0EN4cute5tupleIJNS5_1CILi128EEENS7_ILi64EEENS7_ILi192EEEEEELi192ENS_10bfloat16_tEfNS_4arch4Sm80ELb0ELb1ELb1ELb0ELb0ELb0ELb1ELb1EEENS1_21CollectiveEpilogueFwdINS6_IJS8_SA_S9_EEENS6_IJNS7_ILi1EEESI_SI_EEESC_SE_Li256ELb0ELb1ELb1ELb0EEENS1_19SingleTileSchedulerILb0ELb1ELb1ELi128EEEEEEEEEvNT_6ParamsE)
        .other          _ZN7cutlass13device_kernelIN5flash19enable_sm80_to_sm89INS1_16FlashAttnFwdSm80INS1_25CollectiveMainloopFwdSm80ILi8ELi2ELb0EN4cute5tupleIJNS5_1CILi128EEENS7_ILi64EEENS7_ILi192EEEEEELi192ENS_10bfloat16_tEfNS_4arch4Sm80ELb0ELb1ELb1ELb0ELb0ELb0ELb1ELb1EEENS1_21CollectiveEpilogueFwdINS6_IJS8_SA_S9_EEENS6_IJNS7_ILi1EEESI_SI_EEESC_SE_Li256ELb0ELb1ELb1ELb0EEENS1_19SingleTileSchedulerILb0ELb1ELb1ELi128EEEEEEEEEvNT_6ParamsE,@"STO_CUDA_ENTRY STV_DEFAULT"
_ZN7cutlass13device_kernelIN5flash19enable_sm80_to_sm89INS1_16FlashAttnFwdSm80INS1_25CollectiveMainloopFwdSm80ILi8ELi2ELb0EN4cute5tupleIJNS5_1CILi128EEENS7_ILi64EEENS7_ILi192EEEEEELi192ENS_10bfloat16_tEfNS_4arch4Sm80ELb0ELb1ELb1ELb0ELb0ELb0ELb1ELb1EEENS1_21CollectiveEpilogueFwdINS6_IJS8_SA_S9_EEENS6_IJNS7_ILi1EEESI_SI_EEESC_SE_Li256ELb0ELb1ELb1ELb0EEENS1_19SingleTileSchedulerILb0ELb1ELb1ELi128EEEEEEEEEvNT_6ParamsE:
[----:B------:R-:W-:Y:S01]  /*0000*/  LDC R1, c[0x0][0x37c] ;  /* 0x0000df00ff017b82 */ /* 0x000fe20000000800 */
[----:B------:R-:W-:Y:S05]  /*0010*/  EXIT ;  /* 0x000000000000794d */ /* 0x000fea0003800000 */
.L_x_12:
        /* <DEDUP_REMOVED lines=14> */
.L_x_48:


//--------------------- .text._ZN7cutlass13device_kernelIN5flash19enable_sm80_to_sm89INS1_16FlashAttnFwdSm80INS1_25CollectiveMainloopFwdSm80ILi8ELi2ELb0EN4cute5tupleIJNS5_1CILi128EEENS7_ILi64EEENS7_ILi192EEEEEELi192ENS_10bfloat16_tEfNS_4arch4Sm80ELb0ELb1ELb1ELb1ELb0ELb0ELb1ELb1EEENS1_21CollectiveEpilogueFwdINS6_IJS8_SA_S9_EEENS6_IJNS7_ILi1EEESI_SI_EEESC_SE_Li256ELb1ELb1ELb1ELb0EEENS1_36VarlenDynamicPersistentTileSchedulerILi128ELi64ELi256ELi256ELb1ELb1ELb0ELb1ELb0ELb1EEEEEEEEEvNT_6ParamsE --------------------------
	.section	.text._ZN7cutlass13device_kernelIN5flash19enable_sm80_to_sm89INS1_16FlashAttnFwdSm80INS1_25CollectiveMainloopFwdSm80ILi8ELi2ELb0EN4cute5tupleIJNS5_1CILi128EEENS7_ILi64EEENS7_ILi192EEEEEELi192ENS_10bfloat16_tEfNS_4arch4Sm80ELb0ELb1ELb1ELb1ELb0ELb0ELb1ELb1EEENS1_21CollectiveEpilogueFwdINS6_IJS8_SA_S9_EEENS6_IJNS7_ILi1EEESI_SI_EEESC_SE_Li256ELb1ELb1ELb1ELb0EEENS1_36VarlenDynamicPersistentTileSchedulerILi128ELi64ELi256ELi256ELb1ELb1ELb0ELb1ELb0ELb1EEEEEEEEEvNT_6ParamsE,"ax",@progbits
	.align	128
.text._ZN7cutlass13device_kernelIN5flash19enable_sm80_to_sm89INS1_16FlashAttnFwdSm80INS1_25CollectiveMainloopFwdSm80ILi8ELi2ELb0EN4cute5tupleIJNS5_1CILi128EEENS7_ILi64EEENS7_ILi192EEEEEELi192ENS_10bfloat16_tEfNS_4arch4Sm80ELb0ELb1ELb1ELb1ELb0ELb0ELb1ELb1EEENS1_21CollectiveEpilogueFwdINS6_IJS8_SA_S9_EEENS6_IJNS7_ILi1EEESI_SI_EEESC_SE_Li256ELb1ELb1ELb1ELb0EEENS1_36VarlenDynamicPersistentTileSchedulerILi128ELi64ELi256ELi256ELb1ELb1ELb0ELb1ELb0ELb1EEEEEEEEEvNT_6ParamsE:
        .type           _ZN7cutlass13device_kernelIN5flash19enable_sm80_to_sm89INS1_16FlashAttnFwdSm80INS1_25CollectiveMainloopFwdSm80ILi8ELi2ELb0EN4cute5tupleIJNS5_1CILi128EEENS7_ILi64EEENS7_ILi192EEEEEELi192ENS_10bfloat16_tEfNS_4arch4Sm80ELb0ELb1ELb1ELb1ELb0ELb0ELb1ELb1EEENS1_21CollectiveEpilogueFwdINS6_IJS8_SA_S9_EEENS6_IJNS7_ILi1EEESI_SI_EEESC_SE_Li256ELb1ELb1ELb1ELb0EEENS1_36VarlenDynamicPersistentTileSchedulerILi128ELi64ELi256ELi256ELb1ELb1ELb0ELb1ELb0ELb1EEEEEEEEEvNT_6ParamsE,@function
        .size           _ZN7cutlass13device_kernelIN5flash19enable_sm80_to_sm89INS1_16FlashAttnFwdSm80INS1_25CollectiveMainloopFwdSm80ILi8ELi2ELb0EN4cute5tupleIJNS5_1CILi128EEENS7_ILi64EEENS7_ILi192EEEEEELi192ENS_10bfloat16_tEfNS_4arch4Sm80ELb0ELb1ELb1ELb1ELb0ELb0ELb1ELb1EEENS1_21CollectiveEpilogueFwdINS6_IJS8_SA_S9_EEENS6_IJNS7_ILi1EEESI_SI_EEESC_SE_Li256ELb1ELb1ELb1ELb0EEENS1_36VarlenDynamicPersistentTileSchedulerILi128ELi64ELi256ELi256ELb1ELb1ELb0ELb1ELb0ELb1EEEEEEEEEvNT_6ParamsE,(.L_x_49 - _ZN7cutlass13device_kernelIN5flash19enable_sm80_to_sm89INS1_16FlashAttnFwdSm80INS1_25CollectiveMainloopFwdSm80ILi8ELi2ELb0EN4cute5tupleIJNS5_1CILi128EEENS7_ILi64EEENS7_ILi192EEEEEELi192ENS_10bfloat16_tEfNS_4arch4Sm80ELb0ELb1ELb1ELb1ELb0ELb0ELb1ELb1EEENS1_21CollectiveEpilogueFwdINS6_IJS8_SA_S9_EEENS6_IJNS7_ILi1EEESI_SI_EEESC_SE_Li256ELb1ELb1ELb1ELb0EEENS1_36VarlenDynamicPersistentTileSchedulerILi128ELi64ELi256ELi256ELb1ELb1ELb0ELb1ELb0ELb1EEEEEEEEEvNT_6ParamsE)
        .other          _ZN7cutlass13device_kernelIN5flash19enable_sm80_to_sm89INS1_16FlashAttnFwdSm80INS1_25CollectiveMainloopFwdSm80ILi8ELi2ELb0EN4cute5tupleIJNS5_1CILi128EEENS7_ILi64EEENS7_ILi192EEEEEELi192ENS_10bfloat16_tEfNS_4arch4Sm80ELb0ELb1ELb1ELb1ELb0ELb0ELb1ELb1EEENS1_21CollectiveEpilogueFwdINS6_IJS8_SA_S9_EEENS6_IJNS7_ILi1EEESI_SI_EEESC_SE_Li256ELb1ELb1ELb1ELb0EEENS1_36VarlenDynamicPersistentTileSchedulerILi128ELi64ELi256ELi256ELb1ELb1ELb0ELb1ELb0ELb1EEEEEEEEEvNT_6ParamsE,@"STO_CUDA_ENTRY STV_DEFAULT"
_ZN7cutlass13device_kernelIN5flash19enable_sm80_to_sm89INS1_16FlashAttnFwdSm80INS1_25CollectiveMainloopFwdSm80ILi8ELi2ELb0EN4cute5tupleIJNS5_1CILi128EEENS7_ILi64EEENS7_ILi192EEEEEELi192ENS_10bfloat16_tEfNS_4arch4Sm80ELb0ELb1ELb1ELb1ELb0ELb0ELb1ELb1EEENS1_21CollectiveEpilogueFwdINS6_IJS8_SA_S9_EEENS6_IJNS7_ILi1EEESI_SI_EEESC_SE_Li256ELb1ELb1ELb1ELb0EEENS1_36VarlenDynamicPersistentTileSchedulerILi128ELi64ELi256ELi256ELb1ELb1ELb0ELb1ELb0ELb1EEEEEEEEEvNT_6ParamsE:
[----:B------:R-:W-:Y:S01]  /*0000*/  LDC R1, c[0x0][0x37c] ;  /* 0x0000df00ff017b82 */ /* 0x000fe20000000800 */
[----:B------:R-:W-:Y:S05]  /*0010*/  EXIT ;  /* 0x000000000000794d */ /* 0x000fea0003800000 */
.L_x_13:
        /* <DEDUP_REMOVED lines=14> */
.L_x_49:


//--------------------- .text._ZN7cutlass13device_kernelIN5flash19enable_sm80_to_sm89INS1_16FlashAttnFwdSm80INS1_25CollectiveMainloopFwdSm80ILi8ELi2ELb0EN4cute5tupleIJNS5_1CILi128EEENS7_ILi64EEENS7_ILi192EEEEEELi192ENS_10bfloat16_tEfNS_4arch4Sm80ELb0ELb1ELb1ELb1ELb0ELb1ELb1ELb1EEENS1_21CollectiveEpilogueFwdINS6_IJS8_SA_S9_EEENS6_IJNS7_ILi1EEESI_SI_EEESC_SE_Li256ELb1ELb1ELb1ELb0EEENS1_36VarlenDynamicPersistentTileSchedulerILi128ELi64ELi256ELi256ELb1ELb1ELb0ELb1ELb0ELb1EEEEEEEEEvNT_6ParamsE --------------------------
	.section	.text._ZN7cutlass13device_kernelIN5flash19enable_sm80_to_sm89INS1_16FlashAttnFwdSm80INS1_25CollectiveMainloopFwdSm80ILi8ELi2ELb0EN4cute5tupleIJNS5_1CILi128EEENS7_ILi64EEENS7_ILi192EEEEEELi192ENS_10bfloat16_tEfNS_4arch4Sm80ELb0ELb1ELb1ELb1ELb0ELb1ELb1ELb1EEENS1_21CollectiveEpilogueFwdINS6_IJS8_SA_S9_EEENS6_IJNS7_ILi1EEESI_SI_EEESC_SE_Li256ELb1ELb1ELb1ELb0EEENS1_36VarlenDynamicPersistentTileSchedulerILi128ELi64ELi256ELi256ELb1ELb1ELb0ELb1ELb0ELb1EEEEEEEEEvNT_6ParamsE,"ax",@progbits
	.align	128
.text._ZN7cutlass13device_kernelIN5flash19enable_sm80_to_sm89INS1_16FlashAttnFwdSm80INS1_25CollectiveMainloopFwdSm80ILi8ELi2ELb0EN4cute5tupleIJNS5_1CILi128EEENS7_ILi64EEENS7_ILi192EEEEEELi192ENS_10bfloat16_tEfNS_4arch4Sm80ELb0ELb1ELb1ELb1ELb0ELb1ELb1ELb1EEENS1_21CollectiveEpilogueFwdINS6_IJS8_SA_S9_EEENS6_IJNS7_ILi1EEESI_SI_EEESC_SE_Li256ELb1ELb1ELb1ELb0EEENS1_36VarlenDynamicPersistentTileSchedulerILi128ELi64ELi256ELi256ELb1ELb1ELb0ELb1ELb0ELb1EEEEEEEEEvNT_6ParamsE:
        .type           _ZN7cutlass13device_kernelIN5flash19enable_sm80_to_sm89INS1_16FlashAttnFwdSm80INS1_25CollectiveMainloopFwdSm80ILi8ELi2ELb0EN4cute5tupleIJNS5_1CILi128EEENS7_ILi64EEENS7_ILi192EEEEEELi192ENS_10bfloat16_tEfNS_4arch4Sm80ELb0ELb1ELb1ELb1ELb0ELb1ELb1ELb1EEENS1_21CollectiveEpilogueFwdINS6_IJS8_SA_S9_EEENS6_IJNS7_ILi1EEESI_SI_EEESC_SE_Li256ELb1ELb1ELb1ELb0EEENS1_36VarlenDynamicPersistentTileSchedulerILi128ELi64ELi256ELi256ELb1ELb1ELb0ELb1ELb0ELb1EEEEEEEEEvNT_6ParamsE,@function
        .size           _ZN7cutlass13device_kernelIN5flash19enable_sm80_to_sm89INS1_16FlashAttnFwdSm80INS1_25CollectiveMainloopFwdSm80ILi8ELi2ELb0EN4cute5tupleIJNS5_1CILi128EEENS7_ILi64EEENS7_ILi192EEEEEELi192ENS_10bfloat16_tEfNS_4arch4Sm80ELb0ELb1ELb1ELb1ELb0ELb1ELb1ELb1EEENS1_21CollectiveEpilogueFwdINS6_IJS8_SA_S9_EEENS6_IJNS7_ILi1EEESI_SI_EEESC_SE_Li256ELb1ELb1ELb1ELb0EEENS1_36VarlenDynamicPersistentTileSchedulerILi128ELi64ELi256ELi256ELb1ELb1ELb0ELb1ELb0ELb1EEEEEEEEEvNT_6ParamsE,(.L_x_50 - _ZN7cutlass13device_kernelIN5flash19enable_sm80_to_sm89INS1_16FlashAttnFwdSm80INS1_25CollectiveMainloopFwdSm80ILi8ELi2ELb0EN4cute5tupleIJNS5_1CILi128EEENS7_ILi64EEENS7_ILi192EEEEEELi192ENS_10bfloat16_tEfNS_4arch4Sm80ELb0ELb1ELb1ELb1ELb0ELb1ELb1ELb1EEENS1_21CollectiveEpilogueFwdINS6_IJS8_SA_S9_EEENS6_IJNS7_ILi1EEESI_SI_EEESC_SE_Li256ELb1ELb1ELb1ELb0EEENS1_36VarlenDynamicPersistentTileSchedulerILi128ELi64ELi256ELi256ELb1ELb1ELb0ELb1ELb0ELb1EEEEEEEEEvNT_6ParamsE)
        .other          _ZN7cutlass13device_kernelIN5flash19enable_sm80_to_sm89INS1_16FlashAttnFwdSm80INS1_25CollectiveMainloopFwdSm80ILi8ELi2ELb0EN4cute5tupleIJNS5_1CILi128EEENS7_ILi64EEENS7_ILi192EEEEEELi192ENS_10bfloat16_tEfNS_4arch4Sm80ELb0ELb1ELb1ELb1ELb0ELb1ELb1ELb1EEENS1_21CollectiveEpilogueFwdINS6_IJS8_SA_S9_EEENS6_IJNS7_ILi1EEESI_SI_EEESC_SE_Li256ELb1ELb1ELb1ELb0EEENS1_36VarlenDynamicPersistentTileSchedulerILi128ELi64ELi256ELi256ELb1ELb1ELb0ELb1ELb0ELb1EEEEEEEEEvNT_6ParamsE,@"STO_CUDA_ENTRY STV_DEFAULT"
_ZN7cutlass13device_kernelIN5flash19enable_sm80_to_sm89INS1_16FlashAttnFwdSm80INS1_25CollectiveMainloopFwdSm80ILi8ELi2ELb0EN4cute5tupleIJNS5_1CILi128EEENS7_ILi64EEENS7_ILi192EEEEEELi192ENS_10bfloat16_tEfNS_4arch4Sm80ELb0ELb1ELb1ELb1ELb0ELb1ELb1ELb1EEENS1_21CollectiveEpilogueFwdINS6_IJS8_SA_S9_EEENS6_IJNS7_ILi1EEESI_SI_EEESC_SE_Li256ELb1ELb1ELb1ELb0EEENS1_36VarlenDynamicPersistentTileSchedulerILi128ELi64ELi256ELi256ELb1ELb1ELb0ELb1ELb0ELb1EEEEEEEEEvNT_6ParamsE:
[----:B------:R-:W-:Y:S01]  /*0000*/  LDC R1, c[0x0][0x37c] ;  /* 0x0000df00ff017b82 */ /* 0x000fe20000000800 */
[----:B------:R-:W-:Y:S05]  /*0010*/  EXIT ;  /* 0x000000000000794d */ /* 0x000fea0003800000 */
.L_x_14:
        /* <DEDUP_REMOVED lines=14> */
.L_x_50:


//--------------------- .text._ZN7cutlass13device_kernelIN5flash19enable_sm80_to_sm89INS1_16FlashAttnFwdSm80INS1_25CollectiveMainloopFwdSm80ILi8ELi2ELb1EN4cute5tupleIJNS5_1CILi128EEENS7_ILi96EEENS7_ILi192EEEEEELi192ENS_10bfloat16_tEfNS_4arch4Sm80ELb1ELb0ELb1ELb0ELb0ELb0ELb1ELb1EEENS1_21CollectiveEpilogueFwdINS6_IJS8_SA_S9_EEENS6_IJNS7_ILi1EEESI_SI_EEESC_SE_Li256ELb0ELb1ELb1ELb0EEENS1_30DynamicPersistentTileSchedulerILi256ELi256ELb1ELb1ELb0EEEEEEEEEvNT_6ParamsE --------------------------
	.section	.text._ZN7cutlass13device_kernelIN5flash19enable_sm80_to_sm89INS1_16FlashAttnFwdSm80INS1_25CollectiveMainloopFwdSm80ILi8ELi2ELb1EN4cute5tupleIJNS5_1CILi128EEENS7_ILi96EEENS7_ILi192EEEEEELi192ENS_10bfloat16_tEfNS_4arch4Sm80ELb1ELb0ELb1ELb0ELb0ELb0ELb1ELb1EEENS1_21CollectiveEpilogueFwdINS6_IJS8_SA_S9_EEENS6_IJNS7_ILi1EEESI_SI_EEESC_SE_Li256ELb0ELb1ELb1ELb0EEENS1_30DynamicPersistentTileSchedulerILi256ELi256ELb1ELb1ELb0EEEEEEEEEvNT_6ParamsE,"ax",@progbits
	.align	128
.text._ZN7cutlass13device_kernelIN5flash19enable_sm80_to_sm89INS1_16FlashAttnFwdSm80INS1_25CollectiveMainloopFwdSm80ILi8ELi2ELb1EN4cute5tupleIJNS5_1CILi128EEENS7_ILi96EEENS7_ILi192EEEEEELi192ENS_10bfloat16_tEfNS_4arch4Sm80ELb1ELb0ELb1ELb0ELb0ELb0ELb1ELb1EEENS1_21CollectiveEpilogueFwdINS6_IJS8_SA_S9_EEENS6_IJNS7_ILi1EEESI_SI_EEESC_SE_Li256ELb0ELb1ELb1ELb0EEENS1_30DynamicPersistentTileSchedulerILi256ELi256ELb1ELb1ELb0EEEEEEEEEvNT_6ParamsE:
        .type           _ZN7cutlass13device_kernelIN5flash19enable_sm80_to_sm89INS1_16FlashAttnFwdSm80INS1_25CollectiveMainloopFwdSm80ILi8ELi2ELb1EN4cute5tupleIJNS5_1CILi128EEENS7_ILi96EEENS7_ILi192EEEEEELi192ENS_10bfloat16_tEfNS_4arch4Sm80ELb1ELb0ELb1ELb0ELb0ELb0ELb1ELb1EEENS1_21CollectiveEpilogueFwdINS6_IJS8_SA_S9_EEENS6_IJNS7_ILi1EEESI_SI_EEESC_SE_Li256ELb0ELb1ELb1ELb0EEENS1_30DynamicPersistentTileSchedulerILi256ELi256ELb1ELb1ELb0EEEEEEEEEvNT_6ParamsE,@function
        .size           _ZN7cutlass13device_kernelIN5flash19enable_sm80_to_sm89INS1_16FlashAttnFwdSm80INS1_25CollectiveMainloopFwdSm80ILi8ELi2ELb1EN4cute5tupleIJNS5_1CILi128EEENS7_ILi96EEENS7_ILi192EEEEEELi192ENS_10bfloat16_tEfNS_4arch4Sm80ELb1ELb0ELb1ELb0ELb0ELb0ELb1ELb1EEENS1_21CollectiveEpilogueFwdINS6_IJS8_SA_S9_EEENS6_IJNS7_ILi1EEESI_SI_EEESC_SE_Li256ELb0ELb1ELb1ELb0EEENS1_30DynamicPersistentTileSchedulerILi256ELi256ELb1ELb1ELb0EEEEEEEEEvNT_6ParamsE,(.L_x_51 - _ZN7cutlass13device_kernelIN5flash19enable_sm80_to_sm89INS1_16FlashAttnFwdSm80INS1_25CollectiveMainloopFwdSm80ILi8ELi2ELb1EN4cute5tupleIJNS5_1CILi128EEENS7_ILi96EEENS7_ILi192EEEEEELi192ENS_10bfloat16_tEfNS_4arch4Sm80ELb1ELb0ELb1ELb0ELb0ELb0ELb1ELb1EEENS1_21CollectiveEpilogueFwdINS6_IJS8_SA_S9_EEENS6_IJNS7_ILi1EEESI_SI_EEESC_SE_Li256ELb0ELb1ELb1ELb0EEENS1_30DynamicPersistentTileSchedulerILi256ELi256ELb1ELb1ELb0EEEEEEEEEvNT_6ParamsE)
        .other          _ZN7cutlass13device_kernelIN5flash19enable_sm80_to_sm89INS1_16FlashAttnFwdSm80INS1_25CollectiveMainloopFwdSm80ILi8ELi2ELb1EN4cute5tupleIJNS5_1CILi128EEENS7_ILi96EEENS7_ILi192EEEEEELi192ENS_10bfloat16_tEfNS_4arch4Sm80ELb1ELb0ELb1ELb0ELb0ELb0ELb1ELb1EEENS1_21CollectiveEpilogueFwdINS6_IJS8_SA_S9_EEENS6_IJNS7_ILi1EEESI_SI_EEESC_SE_Li256ELb0ELb1ELb1ELb0EEENS1_30DynamicPersistentTileSchedulerILi256ELi256ELb1ELb1ELb0EEEEEEEEEvNT_6ParamsE,@"STO_CUDA_ENTRY STV_DEFAULT"
_ZN7cutlass13device_kernelIN5flash19enable_sm80_to_sm89INS1_16FlashAttnFwdSm80INS1_25CollectiveMainloopFwdSm80ILi8ELi2ELb1EN4cute5tupleIJNS5_1CILi128EEENS7_ILi96EEENS7_ILi192EEEEEELi192ENS_10bfloat16_tEfNS_4arch4Sm80ELb1ELb0ELb1ELb0ELb0ELb0ELb1ELb1EEENS1_21CollectiveEpilogueFwdINS6_IJS8_SA_S9_EEENS6_IJNS7_ILi1EEESI_SI_EEESC_SE_Li256ELb0ELb1ELb1ELb0EEENS1_30DynamicPersistentTileSchedulerILi256ELi256ELb1ELb1ELb0EEEEEEEEEvNT_6ParamsE:
[----:B------:R-:W-:Y:S01]  /*0000*/  LDC R1, c[0x0][0x37c] ;  /* 0x0000df00ff017b82 */ /* 0x000fe20000000800 */
[----:B------:R-:W-:Y:S05]  /*0010*/  EXIT ;  /* 0x000000000000794d */ /* 0x000fea0003800000 */
.L_x_15:
        /* <DEDUP_REMOVED lines=14> */
.L_x_51:


//--------------------- .text._ZN7cutlass13device_kernelIN5flash19enable_sm80_to_sm89INS1_16FlashAttnFwdSm80INS1_25CollectiveMainloopFwdSm80ILi8ELi2ELb0EN4cute5tupleIJNS5_1CILi128EEENS7_ILi64EEENS7_ILi192EEEEEELi192ENS_10bfloat16_tEfNS_4arch4Sm80ELb1ELb0ELb1ELb1ELb0ELb0ELb1ELb1EEENS1_21CollectiveEpilogueFwdINS6_IJS8_SA_S9_EEENS6_IJNS7_ILi1EEESI_SI_EEESC_SE_Li256ELb1ELb1ELb1ELb0EEENS1_36VarlenDynamicPersistentTileSchedulerILi128ELi64ELi256ELi256ELb1ELb1ELb0ELb1ELb1ELb1EEEEEEEEEvNT_6ParamsE --------------------------
	.section	.text._ZN7cutlass13device_kernelIN5flash19enable_sm80_to_sm89INS1_16FlashAttnFwdSm80INS1_25CollectiveMainloopFwdSm80ILi8ELi2ELb0EN4cute5tupleIJNS5_1CILi128EEENS7_ILi64EEENS7_ILi192EEEEEELi192ENS_10bfloat16_tEfNS_4arch4Sm80ELb1ELb0ELb1ELb1ELb0ELb0ELb1ELb1EEENS1_21CollectiveEpilogueFwdINS6_IJS8_SA_S9_EEENS6_IJNS7_ILi1EEESI_SI_EEESC_SE_Li256ELb1ELb1ELb1ELb0EEENS1_36VarlenDynamicPersistentTileSchedulerILi128ELi64ELi256ELi256ELb1ELb1ELb0ELb1ELb1ELb1EEEEEEEEEvNT_6ParamsE,"ax",@progbits
	.align	128
.text._ZN7cutlass13device_kernelIN5flash19enable_sm80_to_sm89INS1_16FlashAttnFwdSm80INS1_25CollectiveMainloopFwdSm80ILi8ELi2ELb0EN4cute5tupleIJNS5_1CILi128EEENS7_ILi64EEENS7_ILi192EEEEEELi192ENS_10bfloat16_tEfNS_4arch4Sm80ELb1ELb0ELb1ELb1ELb0ELb0ELb1ELb1EEENS1_21CollectiveEpilogueFwdINS6_IJS8_SA_S9_EEENS6_IJNS7_ILi1EEESI_SI_EEESC_SE_Li256ELb1ELb1ELb1ELb0EEENS1_36VarlenDynamicPersistentTileSchedulerILi128ELi64ELi256ELi256ELb1ELb1ELb0ELb1ELb1ELb1EEEEEEEEEvNT_6ParamsE:
        .type           _ZN7cutlass13device_kernelIN5flash19enable_sm80_to_sm89INS1_16FlashAttnFwdSm80INS1_25CollectiveMainloopFwdSm80ILi8ELi2ELb0EN4cute5tupleIJNS5_1CILi128EEENS7_ILi64EEENS7_ILi192EEEEEELi192ENS_10bfloat16_tEfNS_4arch4Sm80ELb1ELb0ELb1ELb1ELb0ELb0ELb1ELb1EEENS1_21CollectiveEpilogueFwdINS6_IJS8_SA_S9_EEENS6_IJNS7_ILi1EEESI_SI_EEESC_SE_Li256ELb1ELb1ELb1ELb0EEENS1_36VarlenDynamicPersistentTileSchedulerILi128ELi64ELi256ELi256ELb1ELb1ELb0ELb1ELb1ELb1EEEEEEEEEvNT_6ParamsE,@function
        .size           _ZN7cutlass13device_kernelIN5flash19enable_sm80_to_sm89INS1_16FlashAttnFwdSm80INS1_25CollectiveMainloopFwdSm80ILi8ELi2ELb0EN4cute5tupleIJNS5_1CILi128EEENS7_ILi64EEENS7_ILi192EEEEEELi192ENS_10bfloat16_tEfNS_4arch4Sm80ELb1ELb0ELb1ELb1ELb0ELb0ELb1ELb1EEENS1_21CollectiveEpilogueFwdINS6_IJS8_SA_S9_EEENS6_IJNS7_ILi1EEESI_SI_EEESC_SE_Li256ELb1ELb1ELb1ELb0EEENS1_36VarlenDynamicPersistentTileSchedulerILi128ELi64ELi256ELi256ELb1ELb1ELb0ELb1ELb1ELb1EEEEEEEEEvNT_6ParamsE,(.L_x_52 - _ZN7cutlass13device_kernelIN5flash19enable_sm80_to_sm89INS1_16FlashAttnFwdSm80INS1_25CollectiveMainloopFwdSm80ILi8ELi2ELb0EN4cute5tupleIJNS5_1CILi128EEENS7_ILi64EEENS7_ILi192EEEEEELi192ENS_10bfloat16_tEfNS_4arch4Sm80ELb1ELb0ELb1ELb1ELb0ELb0ELb1ELb1EEENS1_21CollectiveEpilogueFwdINS6_IJS8_SA_S9_EEENS6_IJNS7_ILi1EEESI_SI_EEESC_SE_Li256ELb1ELb1ELb1ELb0EEENS1_36VarlenDynamicPersistentTileSchedulerILi128ELi64ELi256ELi256ELb1ELb1ELb0ELb1ELb1ELb1EEEEEEEEEvNT_6ParamsE)
        .other          _ZN7cutlass13device_kernelIN5flash19enable_sm80_to_sm89INS1_16FlashAttnFwdSm80INS1_25CollectiveMainloopFwdSm80ILi8ELi2ELb0EN4cute5tupleIJNS5_1CILi128EEENS7_ILi64EEENS7_ILi192EEEEEELi192ENS_10bfloat16_tEfNS_4arch4Sm80ELb1ELb0ELb1ELb1ELb0ELb0ELb1ELb1EEENS1_21CollectiveEpilogueFwdINS6_IJS8_SA_S9_EEENS6_IJNS7_ILi1EEESI_SI_EEESC_SE_Li256ELb1ELb1ELb1ELb0EEENS1_36VarlenDynamicPersistentTileSchedulerILi128ELi64ELi256ELi256ELb1ELb1ELb0ELb1ELb1ELb1EEEEEEEEEvNT_6ParamsE,@"STO_CUDA_ENTRY STV_DEFAULT"
_ZN7cutlass13device_kernelIN5flash19enable_sm80_to_sm89INS1_16FlashAttnFwdSm80INS1_25CollectiveMainloopFwdSm80ILi8ELi2ELb0EN4cute5tupleIJNS5_1CILi128EEENS7_ILi64EEENS7_ILi192EEEEEELi192ENS_10bfloat16_tEfNS_4arch4Sm80ELb1ELb0ELb1ELb1ELb0ELb0ELb1ELb1EEENS1_21CollectiveEpilogueFwdINS6_IJS8_SA_S9_EEENS6_IJNS7_ILi1EEESI_SI_EEESC_SE_Li256ELb1ELb1ELb1ELb0EEENS1_36VarlenDynamicPersistentTileSchedulerILi128ELi64ELi256ELi256ELb1ELb1ELb0ELb1ELb1ELb1EEEEEEEEEvNT_6ParamsE:
[----:B------:R-:W-:Y:S01]  /*0000*/  LDC R1, c[0x0][0x37c] ;  /* 0x0000df00ff017b82 */ /* 0x000fe20000000800 */
[----:B------:R-:W-:Y:S05]  /*0010*/  EXIT ;  /* 0x000000000000794d */ /* 0x000fea0003800000 */
.L_x_16:
        /* <DEDUP_REMOVED lines=14> */
.L_x_52:


//--------------------- .text._ZN7cutlass13device_kernelIN5flash19enable_sm80_to_sm89INS1_16FlashAttnFwdSm80INS1_25CollectiveMainloopFwdSm80ILi8ELi2ELb0EN4cute5tupleIJNS5_1CILi128EEENS7_ILi64EEENS7_ILi192EEEEEELi192ENS_10bfloat16_tEfNS_4arch4Sm80ELb1ELb0ELb1ELb1ELb0ELb1ELb1ELb1EEENS1_21CollectiveEpilogueFwdINS6_IJS8_SA_S9_EEENS6_IJNS7_ILi1EEESI_SI_EEESC_SE_Li256ELb1ELb1ELb1ELb0EEENS1_36VarlenDynamicPersistentTileSchedulerILi128ELi64ELi256ELi256ELb1ELb1ELb0ELb1ELb1ELb1EEEEEEEEEvNT_6ParamsE --------------------------
	.section	.text._ZN7cutlass13device_kernelIN5flash19enable_sm80_to_sm89INS1_16FlashAttnFwdSm80INS1_25CollectiveMainloopFwdSm80ILi8ELi2ELb0EN4cute5tupleIJNS5_1CILi128EEENS7_ILi64EEENS7_ILi192EEEEEELi192ENS_10bfloat16_tEfNS_4arch4Sm80ELb1ELb0ELb1ELb1ELb0ELb1ELb1ELb1EEENS1_21CollectiveEpilogueFwdINS6_IJS8_SA_S9_EEENS6_IJNS7_ILi1EEESI_SI_EEESC_SE_Li256ELb1ELb1ELb1ELb0EEENS1_36VarlenDynamicPersistentTileSchedulerILi128ELi64ELi256ELi256ELb1ELb1ELb0ELb1ELb1ELb1EEEEEEEEEvNT_6ParamsE,"ax",@progbits
	.align	128
.text._ZN7cutlass13device_kernelIN5flash19enable_sm80_to_sm89INS1_16FlashAttnFwdSm80INS1_25CollectiveMainloopFwdSm80ILi8ELi2ELb0EN4cute5tupleIJNS5_1CILi128EEENS7_ILi64EEENS7_ILi192EEEEEELi192ENS_10bfloat16_tEfNS_4arch4Sm80ELb1ELb0ELb1ELb1ELb0ELb1ELb1ELb1EEENS1_21CollectiveEpilogueFwdINS6_IJS8_SA_S9_EEENS6_IJNS7_ILi1EEESI_SI_EEESC_SE_Li256ELb1ELb1ELb1ELb0EEENS1_36VarlenDynamicPersistentTileSchedulerILi128ELi64ELi256ELi256ELb1ELb1ELb0ELb1ELb1ELb1EEEEEEEEEvNT_6ParamsE:
        .type           _ZN7cutlass13device_kernelIN5flash19enable_sm80_to_sm89INS1_16FlashAttnFwdSm80INS1_25CollectiveMainloopFwdSm80ILi8ELi2ELb0EN4cute5tupleIJNS5_1CILi128EEENS7_ILi64EEENS7_ILi192EEEEEELi192ENS_10bfloat16_tEfNS_4arch4Sm80ELb1ELb0ELb1ELb1ELb0ELb1ELb1ELb1EEENS1_21CollectiveEpilogueFwdINS6_IJS8_SA_S9_EEENS6_IJNS7_ILi1EEESI_SI_EEESC_SE_Li256ELb1ELb1ELb1ELb0EEENS1_36VarlenDynamicPersistentTileSchedulerILi128ELi64ELi256ELi256ELb1ELb1ELb0ELb1ELb1ELb1EEEEEEEEEvNT_6ParamsE,@function
        .size           _ZN7cutlass13device_kernelIN5flash19enable_sm80_to_sm89INS1_16FlashAttnFwdSm80INS1_25CollectiveMainloopFwdSm80ILi8ELi2ELb0EN4cute5tupleIJNS5_1CILi128EEENS7_ILi64EEENS7_ILi192EEEEEELi192ENS_10bfloat16_tEfNS_4arch4Sm80ELb1ELb0ELb1ELb1ELb0ELb1ELb1ELb1EEENS1_21CollectiveEpilogueFwdINS6_IJS8_SA_S9_EEENS6_IJNS7_ILi1EEESI_SI_EEESC_SE_Li256ELb1ELb1ELb1ELb0EEENS1_36VarlenDynamicPersistentTileSchedulerILi128ELi64ELi256ELi256ELb1ELb1ELb0ELb1ELb1ELb1EEEEEEEEEvNT_6ParamsE,(.L_x_53 - _ZN7cutlass13device_kernelIN5flash19enable_sm80_to_sm89INS1_16FlashAttnFwdSm80INS1_25CollectiveMainloopFwdSm80ILi8ELi2ELb0EN4cute5tupleIJNS5_1CILi128EEENS7_ILi64EEENS7_ILi192EEEEEELi192ENS_10bfloat16_tEfNS_4arch4Sm80ELb1ELb0ELb1ELb1ELb0ELb1ELb1ELb1EEENS1_21CollectiveEpilogueFwdINS6_IJS8_SA_S9_EEENS6_IJNS7_ILi1EEESI_SI_EEESC_SE_Li256ELb1ELb1ELb1ELb0EEENS1_36VarlenDynamicPersistentTileSchedulerILi128ELi64ELi256ELi256ELb1ELb1ELb0ELb1ELb1ELb1EEEEEEEEEvNT_6ParamsE)
        .other          _ZN7cutlass13device_kernelIN5flash19enable_sm80_to_sm89INS1_16FlashAttnFwdSm80INS1_25CollectiveMainloopFwdSm80ILi8ELi2ELb0EN4cute5tupleIJNS5_1CILi128EEENS7_ILi64EEENS7_ILi192EEEEEELi192ENS_10bfloat16_tEfNS_4arch4Sm80ELb1ELb0ELb1ELb1ELb0ELb1ELb1ELb1EEENS1_21CollectiveEpilogueFwdINS6_IJS8_SA_S9_EEENS6_IJNS7_ILi1EEESI_SI_EEESC_SE_Li256ELb1ELb1ELb1ELb0EEENS1_36VarlenDynamicPersistentTileSchedulerILi128ELi64ELi256ELi256ELb1ELb1ELb0ELb1ELb1ELb1EEEEEEEEEvNT_6ParamsE,@"STO_CUDA_ENTRY STV_DEFAULT"
_ZN7cutlass13device_kernelIN5flash19enable_sm80_to_sm89INS1_16FlashAttnFwdSm80INS1_25CollectiveMainloopFwdSm80ILi8ELi2ELb0EN4cute5tupleIJNS5_1CILi128EEENS7_ILi64EEENS7_ILi192EEEEEELi192ENS_10bfloat16_tEfNS_4arch4Sm80ELb1ELb0ELb1ELb1ELb0ELb1ELb1ELb1EEENS1_21CollectiveEpilogueFwdINS6_IJS8_SA_S9_EEENS6_IJNS7_ILi1EEESI_SI_EEESC_SE_Li256ELb1ELb1ELb1ELb0EEENS1_36VarlenDynamicPersistentTileSchedulerILi128ELi64ELi256ELi256ELb1ELb1ELb0ELb1ELb1ELb1EEEEEEEEEvNT_6ParamsE:
[----:B------:R-:W-:Y:S01]  /*0000*/  LDC R1, c[0x0][0x37c] ;  /* 0x0000df00ff017b82 */ /* 0x000fe20000000800 */
[----:B------:R-:W-:Y:S05]  /*0010*/  EXIT ;  /* 0x000000000000794d */ /* 0x000fea0003800000 */
.L_x_17:
        /* <DEDUP_REMOVED lines=14> */
.L_x_53:


//--------------------- .text._ZN7cutlass13device_kernelIN5flash19enable_sm80_to_sm89INS1_16FlashAttnFwdSm80INS1_25CollectiveMainloopFwdSm80ILi8ELi1ELb1EN4cute5tupleIJNS5_1CILi128EEENS7_ILi96EEENS7_ILi192EEEEEELi192ENS_10bfloat16_tEfNS_4arch4Sm80ELb0ELb0ELb0ELb0ELb0ELb0ELb1ELb1EEENS1_21CollectiveEpilogueFwdINS6_IJS8_SA_S9_EEENS6_IJNS7_ILi1EEESI_SI_EEESC_SE_Li256ELb0ELb1ELb1ELb0EEENS1_19SingleTileSchedulerILb0ELb1ELb1ELi128EEEEEEEEEvNT_6ParamsE --------------------------
	.section	.text._ZN7cutlass13device_kernelIN5flash19enable_sm80_to_sm89INS1_16FlashAttnFwdSm80INS1_25CollectiveMainloopFwdSm80ILi8ELi1ELb1EN4cute5tupleIJNS5_1CILi128EEENS7_ILi96EEENS7_ILi192EEEEEELi192ENS_10bfloat16_tEfNS_4arch4Sm80ELb0ELb0ELb0ELb0ELb0ELb0ELb1ELb1EEENS1_21CollectiveEpilogueFwdINS6_IJS8_SA_S9_EEENS6_IJNS7_ILi1EEESI_SI_EEESC_SE_Li256ELb0ELb1ELb1ELb0EEENS1_19SingleTileSchedulerILb0ELb1ELb1ELi128EEEEEEEEEvNT_6ParamsE,"ax",@progbits
	.align	128
.text._ZN7cutlass13device_kernelIN5flash19enable_sm80_to_sm89INS1_16FlashAttnFwdSm80INS1_25CollectiveMainloopFwdSm80ILi8ELi1ELb1EN4cute5tupleIJNS5_1CILi128EEENS7_ILi96EEENS7_ILi192EEEEEELi192ENS_10bfloat16_tEfNS_4arch4Sm80ELb0ELb0ELb0ELb0ELb0ELb0ELb1ELb1EEENS1_21CollectiveEpilogueFwdINS6_IJS8_SA_S9_EEENS6_IJNS7_ILi1EEESI_SI_EEESC_SE_Li256ELb0ELb1ELb1ELb0EEENS1_19SingleTileSchedulerILb0ELb1ELb1ELi128EEEEEEEEEvNT_6ParamsE:
        .type           _ZN7cutlass13device_kernelIN5flash19enable_sm80_to_sm89INS1_16FlashAttnFwdSm80INS1_25CollectiveMainloopFwdSm80ILi8ELi1ELb1EN4cute5tupleIJNS5_1CILi128EEENS7_ILi96EEENS7_ILi192EEEEEELi192ENS_10bfloat16_tEfNS_4arch4Sm80ELb0ELb0ELb0ELb0ELb0ELb0ELb1ELb1EEENS1_21CollectiveEpilogueFwdINS6_IJS8_SA_S9_EEENS6_IJNS7_ILi1EEESI_SI_EEESC_SE_Li256ELb0ELb1ELb1ELb0EEENS1_19SingleTileSchedulerILb0ELb1ELb1ELi128EEEEEEEEEvNT_6ParamsE,@function
        .size           _ZN7cutlass13device_kernelIN5flash19enable_sm80_to_sm89INS1_16FlashAttnFwdSm80INS1_25CollectiveMainloopFwdSm80ILi8ELi1ELb1EN4cute5tupleIJNS5_1CILi128EEENS7_ILi96EEENS7_ILi192EEEEEELi192ENS_10bfloat16_tEfNS_4arch4Sm80ELb0ELb0ELb0ELb0ELb0ELb0ELb1ELb1EEENS1_21CollectiveEpilogueFwdINS6_IJS8_SA_S9_EEENS6_IJNS7_ILi1EEESI_SI_EEESC_SE_Li256ELb0ELb1ELb1ELb0EEENS1_19SingleTileSchedulerILb0ELb1ELb1ELi128EEEEEEEEEvNT_6ParamsE,(.L_x_54 - _ZN7cutlass13device_kernelIN5flash19enable_sm80_to_sm89INS1_16FlashAttnFwdSm80INS1_25CollectiveMainloopFwdSm80ILi8ELi1ELb1EN4cute5tupleIJNS5_1CILi128EEENS7_ILi96EEENS7_ILi192EEEEEELi192ENS_10bfloat16_tEfNS_4arch4Sm80ELb0ELb0ELb0ELb0ELb0ELb0ELb1ELb1EEENS1_21CollectiveEpilogueFwdINS6_IJS8_SA_S9_EEENS6_IJNS7_ILi1EEESI_SI_EEESC_SE_Li256ELb0ELb1ELb1ELb0EEENS1_19SingleTileSchedulerILb0ELb1ELb1ELi128EEEEEEEEEvNT_6ParamsE)
        .other          _ZN7cutlass13device_kernelIN5flash19enable_sm80_to_sm89INS1_16FlashAttnFwdSm80INS1_25CollectiveMainloopFwdSm80ILi8ELi1ELb1EN4cute5tupleIJNS5_1CILi128EEENS7_ILi96EEENS7_ILi192EEEEEELi192ENS_10bfloat16_tEfNS_4arch4Sm80ELb0ELb0ELb0ELb0ELb0ELb0ELb1ELb1EEENS1_21CollectiveEpilogueFwdINS6_IJS8_SA_S9_EEENS6_IJNS7_ILi1EEESI_SI_EEESC_SE_Li256ELb0ELb1ELb1ELb0EEENS1_19SingleTileSchedulerILb0ELb1ELb1ELi128EEEEEEEEEvNT_6ParamsE,@"STO_CUDA_ENTRY STV_DEFAULT"
_ZN7cutlass13device_kernelIN5flash19enable_sm80_to_sm89INS1_16FlashAttnFwdSm80INS1_25CollectiveMainloopFwdSm80ILi8ELi1ELb1EN4cute5tupleIJNS5_1CILi128EEENS7_ILi96EEENS7_ILi192EEEEEELi192ENS_10bfloat16_tEfNS_4arch4Sm80ELb0ELb0ELb0ELb0ELb0ELb0ELb1ELb1EEENS1_21CollectiveEpilogueFwdINS6_IJS8_SA_S9_EEENS6_IJNS7_ILi1EEESI_SI_EEESC_SE_Li256ELb0ELb1ELb1ELb0EEENS1_19SingleTileSchedulerILb0ELb1ELb1ELi128EEEEEEEEEvNT_6ParamsE:
[----:B------:R-:W-:Y:S01]  /*0000*/  LDC R1, c[0x0][0x37c] ;  /* 0x0000df00ff017b82 */ /* 0x000fe20000000800 */
[----:B------:R-:W-:Y:S05]  /*0010*/  EXIT ;  /* 0x000000000000794d */ /* 0x000fea0003800000 */
.L_x_18:
        /* <DEDUP_REMOVED lines=14> */
.L_x_54:


//--------------------- .text._ZN7cutlass13device_kernelIN5flash19enable_sm80_to_sm89INS1_16FlashAttnFwdSm80INS1_25CollectiveMainloopFwdSm80ILi8ELi1ELb0EN4cute5tupleIJNS5_1CILi128EEENS7_ILi64EEENS7_ILi192EEEEEELi192ENS_10bfloat16_tEfNS_4arch4Sm80ELb0ELb0ELb0ELb1ELb0ELb0ELb1ELb1EEENS1_21CollectiveEpilogueFwdINS6_IJS8_SA_S9_EEENS6_IJNS7_ILi1EEESI_SI_EEESC_SE_Li256ELb1ELb1ELb1ELb0EEENS1_36VarlenDynamicPersistentTileSchedulerILi128ELi64ELi256ELi256ELb1ELb1ELb0ELb0ELb1ELb1EEEEEEEEEvNT_6ParamsE --------------------------
	.section	.text._ZN7cutlass13device_kernelIN5flash19enable_sm80_to_sm89INS1_16FlashAttnFwdSm80INS1_25CollectiveMainloopFwdSm80ILi8ELi1ELb0EN4cute5tupleIJNS5_1CILi128EEENS7_ILi64EEENS7_ILi192EEEEEELi192ENS_10bfloat16_tEfNS_4arch4Sm80ELb0ELb0ELb0ELb1ELb0ELb0ELb1ELb1EEENS1_21CollectiveEpilogueFwdINS6_IJS8_SA_S9_EEENS6_IJNS7_ILi1EEESI_SI_EEESC_SE_Li256ELb1ELb1ELb1ELb0EEENS1_36VarlenDynamicPersistentTileSchedulerILi128ELi64ELi256ELi256ELb1ELb1ELb0ELb0ELb1ELb1EEEEEEEEEvNT_6ParamsE,"ax",@progbits
	.align	128
.text._ZN7cutlass13device_kernelIN5flash19enable_sm80_to_sm89INS1_16FlashAttnFwdSm80INS1_25CollectiveMainloopFwdSm80ILi8ELi1ELb0EN4cute5tupleIJNS5_1CILi128EEENS7_ILi64EEENS7_ILi192EEEEEELi192ENS_10bfloat16_tEfNS_4arch4Sm80ELb0ELb0ELb0ELb1ELb0ELb0ELb1ELb1EEENS1_21CollectiveEpilogueFwdINS6_IJS8_SA_S9_EEENS6_IJNS7_ILi1EEESI_SI_EEESC_SE_Li256ELb1ELb1ELb1ELb0EEENS1_36VarlenDynamicPersistentTileSchedulerILi128ELi64ELi256ELi256ELb1ELb1ELb0ELb0ELb1ELb1EEEEEEEEEvNT_6ParamsE:
        .type           _ZN7cutlass13device_kernelIN5flash19enable_sm80_to_sm89INS1_16FlashAttnFwdSm80INS1_25CollectiveMainloopFwdSm80ILi8ELi1ELb0EN4cute5tupleIJNS5_1CILi128EEENS7_ILi64EEENS7_ILi192EEEEEELi192ENS_10bfloat16_tEfNS_4arch4Sm80ELb0ELb0ELb0ELb1ELb0ELb0ELb1ELb1EEENS1_21CollectiveEpilogueFwdINS6_IJS8_SA_S9_EEENS6_IJNS7_ILi1EEESI_SI_EEESC_SE_Li256ELb1ELb1ELb1ELb0EEENS1_36VarlenDynamicPersistentTileSchedulerILi128ELi64ELi256ELi256ELb1ELb1ELb0ELb0ELb1ELb1EEEEEEEEEvNT_6ParamsE,@function
        .size           _ZN7cutlass13device_kernelIN5flash19enable_sm80_to_sm89INS1_16FlashAttnFwdSm80INS1_25CollectiveMainloopFwdSm80ILi8ELi1ELb0EN4cute5tupleIJNS5_1CILi128EEENS7_ILi64EEENS7_ILi192EEEEEELi192ENS_10bfloat16_tEfNS_4arch4Sm80ELb0ELb0ELb0ELb1ELb0ELb0ELb1ELb1EEENS1_21CollectiveEpilogueFwdINS6_IJS8_SA_S9_EEENS6_IJNS7_ILi1EEESI_SI_EEESC_SE_Li256ELb1ELb1ELb1ELb0EEENS1_36VarlenDynamicPersistentTileSchedulerILi128ELi64ELi256ELi256ELb1ELb1ELb0ELb0ELb1ELb1EEEEEEEEEvNT_6ParamsE,(.L_x_55 - _ZN7cutlass13device_kernelIN5flash19enable_sm80_to_sm89INS1_16FlashAttnFwdSm80INS1_25CollectiveMainloopFwdSm80ILi8ELi1ELb0EN4cute5tupleIJNS5_1CILi128EEENS7_ILi64EEENS7_ILi192EEEEEELi192ENS_10bfloat16_tEfNS_4arch4Sm80ELb0ELb0ELb0ELb1ELb0ELb0ELb1ELb1EEENS1_21CollectiveEpilogueFwdINS6_IJS8_SA_S9_EEENS6_IJNS7_ILi1EEESI_SI_EEESC_SE_Li256ELb1ELb1ELb1ELb0EEENS1_36VarlenDynamicPersistentTileSchedulerILi128ELi64ELi256ELi256ELb1ELb1ELb0ELb0ELb1ELb1EEEEEEEEEvNT_6ParamsE)
        .other          _ZN7cutlass13device_kernelIN5flash19enable_sm80_to_sm89INS1_16FlashAttnFwdSm80INS1_25CollectiveMainloopFwdSm80ILi8ELi1ELb0EN4cute5tupleIJNS5_1CILi128EEENS7_ILi64EEENS7_ILi192EEEEEELi192ENS_10bfloat16_tEfNS_4arch4Sm80ELb0ELb0ELb0ELb1ELb0ELb0ELb1ELb1EEENS1_21CollectiveEpilogueFwdINS6_IJS8_SA_S9_EEENS6_IJNS7_ILi1EEESI_SI_EEESC_SE_Li256ELb1ELb1ELb1ELb0EEENS1_36VarlenDynamicPersistentTileSchedulerILi128ELi64ELi256ELi256ELb1ELb1ELb0ELb0ELb1ELb1EEEEEEEEEvNT_6ParamsE,@"STO_CUDA_ENTRY STV_DEFAULT"
_ZN7cutlass13device_kernelIN5flash19enable_sm80_to_sm89INS1_16FlashAttnFwdSm80INS1_25CollectiveMainloopFwdSm80ILi8ELi1ELb0EN4cute5tupleIJNS5_1CILi128EEENS7_ILi64EEENS7_ILi192EEEEEELi192ENS_10bfloat16_tEfNS_4arch4Sm80ELb0ELb0ELb0ELb1ELb0ELb0ELb1ELb1EEENS1_21CollectiveEpilogueFwdINS6_IJS8_SA_S9_EEENS6_IJNS7_ILi1EEESI_SI_EEESC_SE_Li256ELb1ELb1ELb1ELb0EEENS1_36VarlenDynamicPersistentTileSchedulerILi128ELi64ELi256ELi256ELb1ELb1ELb0ELb0ELb1ELb1EEEEEEEEEvNT_6ParamsE:
[----:B------:R-:W-:Y:S01]  /*0000*/  LDC R1, c[0x0][0x37c] ;  /* 0x0000df00ff017b82 */ /* 0x000fe20000000800 */
[----:B------:R-:W-:Y:S05]  /*0010*/  EXIT ;  /* 0x000000000000794d */ /* 0x000fea0003800000 */
.L_x_19:
        /* <DEDUP_REMOVED lines=14> */
.L_x_55:


//--------------------- .text._ZN7cutlass13device_kernelIN5flash19enable_sm80_to_sm89INS1_16FlashAttnFwdSm80INS1_25CollectiveMainloopFwdSm80ILi8ELi1ELb0EN4cute5tupleIJNS5_1CILi128EEENS7_ILi64EEENS7_ILi192EEEEEELi192ENS_10bfloat16_tEfNS_4arch4Sm80ELb0ELb0ELb0ELb1ELb0ELb1ELb1ELb1EEENS1_21CollectiveEpilogueFwdINS6_IJS8_SA_S9_EEENS6_IJNS7_ILi1EEESI_SI_EEESC_SE_Li256ELb1ELb1ELb1ELb0EEENS1_36VarlenDynamicPersistentTileSchedulerILi128ELi64ELi256ELi256ELb1ELb1ELb0ELb0ELb1ELb1EEEEEEEEEvNT_6ParamsE --------------------------
	.section	.text._ZN7cutlass13device_kernelIN5flash19enable_sm80_to_sm89INS1_16FlashAttnFwdSm80INS1_25CollectiveMainloopFwdSm80ILi8ELi1ELb0EN4cute5tupleIJNS5_1CILi128EEENS7_ILi64EEENS7_ILi192EEEEEELi192ENS_10bfloat16_tEfNS_4arch4Sm80ELb0ELb0ELb0ELb1ELb0ELb1ELb1ELb1EEENS1_21CollectiveEpilogueFwdINS6_IJS8_SA_S9_EEENS6_IJNS7_ILi1EEESI_SI_EEESC_SE_Li256ELb1ELb1ELb1ELb0EEENS1_36VarlenDynamicPersistentTileSchedulerILi128ELi64ELi256ELi256ELb1ELb1ELb0ELb0ELb1ELb1EEEEEEEEEvNT_6ParamsE,"ax",@progbits
	.align	128
.text._ZN7cutlass13device_kernelIN5flash19enable_sm80_to_sm89INS1_16FlashAttnFwdSm80INS1_25CollectiveMainloopFwdSm80ILi8ELi1ELb0EN4cute5tupleIJNS5_1CILi128EEENS7_ILi64EEENS7_ILi192EEEEEELi192ENS_10bfloat16_tEfNS_4arch4Sm80ELb0ELb0ELb0ELb1ELb0ELb1ELb1ELb1EEENS1_21CollectiveEpilogueFwdINS6_IJS8_SA_S9_EEENS6_IJNS7_ILi1EEESI_SI_EEESC_SE_Li256ELb1ELb1ELb1ELb0EEENS1_36VarlenDynamicPersistentTileSchedulerILi128ELi64ELi256ELi256ELb1ELb1ELb0ELb0ELb1ELb1EEEEEEEEEvNT_6ParamsE:
        .type           _ZN7cutlass13device_kernelIN5flash19enable_sm80_to_sm89INS1_16FlashAttnFwdSm80INS1_25CollectiveMainloopFwdSm80ILi8ELi1ELb0EN4cute5tupleIJNS5_1CILi128EEENS7_ILi64EEENS7_ILi192EEEEEELi192ENS_10bfloat16_tEfNS_4arch4Sm80ELb0ELb0ELb0ELb1ELb0ELb1ELb1ELb1EEENS1_21CollectiveEpilogueFwdINS6_IJS8_SA_S9_EEENS6_IJNS7_ILi1EEESI_SI_EEESC_SE_Li256ELb1ELb1ELb1ELb0EEENS1_36VarlenDynamicPersistentTileSchedulerILi128ELi64ELi256ELi256ELb1ELb1ELb0ELb0ELb1ELb1EEEEEEEEEvNT_6ParamsE,@function
        .size           _ZN7cutlass13device_kernelIN5flash19enable_sm80_to_sm89INS1_16FlashAttnFwdSm80INS1_25CollectiveMainloopFwdSm80ILi8ELi1ELb0EN4cute5tupleIJNS5_1CILi128EEENS7_ILi64EEENS7_ILi192EEEEEELi192ENS_10bfloat16_tEfNS_4arch4Sm80ELb0ELb0ELb0ELb1ELb0ELb1ELb1ELb1EEENS1_21CollectiveEpilogueFwdINS6_IJS8_SA_S9_EEENS6_IJNS7_ILi1EEESI_SI_EEESC_SE_Li256ELb1ELb1ELb1ELb0EEENS1_36VarlenDynamicPersistentTileSchedulerILi128ELi64ELi256ELi256ELb1ELb1ELb0ELb0ELb1ELb1EEEEEEEEEvNT_6ParamsE,(.L_x_56 - _ZN7cutlass13device_kernelIN5flash19enable_sm80_to_sm89INS1_16FlashAttnFwdSm80INS1_25CollectiveMainloopFwdSm80ILi8ELi1ELb0EN4cute5tupleIJNS5_1CILi128EEENS7_ILi64EEENS7_ILi192EEEEEELi192ENS_10bfloat16_tEfNS_4arch4Sm80ELb0ELb0ELb0ELb1ELb0ELb1ELb1ELb1EEENS1_21CollectiveEpilogueFwdINS6_IJS8_SA_S9_EEENS6_IJNS7_ILi1EEESI_SI_EEESC_SE_Li256ELb1ELb1ELb1ELb0EEENS1_36VarlenDynamicPersistentTileSchedulerILi128ELi64ELi256ELi256ELb1ELb1ELb0ELb0ELb1ELb1EEEEEEEEEvNT_6ParamsE)
        .other          _ZN7cutlass13device_kernelIN5flash19enable_sm80_to_sm89INS1_16FlashAttnFwdSm80INS1_25CollectiveMainloopFwdSm80ILi8ELi1ELb0EN4cute5tupleIJNS5_1CILi128EEENS7_ILi64EEENS7_ILi192EEEEEELi192ENS_10bfloat16_tEfNS_4arch4Sm80ELb0ELb0ELb0ELb1ELb0ELb1ELb1ELb1EEENS1_21CollectiveEpilogueFwdINS6_IJS8_SA_S9_EEENS6_IJNS7_ILi1EEESI_SI_EEESC_SE_Li256ELb1ELb1ELb1ELb0EEENS1_36VarlenDynamicPersistentTileSchedulerILi128ELi64ELi256ELi256ELb1ELb1ELb0ELb0ELb1ELb1EEEEEEEEEvNT_6ParamsE,@"STO_CUDA_ENTRY STV_DEFAULT"
_ZN7cutlass13device_kernelIN5flash19enable_sm80_to_sm89INS1_16FlashAttnFwdSm80INS1_25CollectiveMainloopFwdSm80ILi8ELi1ELb0EN4cute5tupleIJNS5_1CILi128EEENS7_ILi64EEENS7_ILi192EEEEEELi192ENS_10bfloat16_tEfNS_4arch4Sm80ELb0ELb0ELb0ELb1ELb0ELb1ELb1ELb1EEENS1_21CollectiveEpilogueFwdINS6_IJS8_SA_S9_EEENS6_IJNS7_ILi1EEESI_SI_EEESC_SE_Li256ELb1ELb1ELb1ELb0EEENS1_36VarlenDynamicPersistentTileSchedulerILi128ELi64ELi256ELi256ELb1ELb1ELb0ELb0ELb1ELb1EEEEEEEEEvNT_6ParamsE:
[----:B------:R-:W-:Y:S01]  /*0000*/  LDC R1, c[0x0][0x37c] ;  /* 0x0000df00ff017b82 */ /* 0x000fe20000000800 */
[----:B------:R-:W-:Y:S05]  /*0010*/  EXIT ;  /* 0x000000000000794d */ /* 0x000fea0003800000 */
.L_x_20:
        /* <DEDUP_REMOVED lines=14> */
.L_x_56:


//--------------------- .text._ZN7cutlass13device_kernelIN5flash19enable_sm80_to_sm89INS1_16FlashAttnFwdSm80INS1_25CollectiveMainloopFwdSm80ILi8ELi1ELb0EN4cute5tupleIJNS5_1CILi128EEENS7_ILi64EEENS7_ILi192EEEEEELi192ENS_10bfloat16_tEfNS_4arch4Sm80ELb0ELb1ELb0ELb0ELb0ELb0ELb1ELb1EEENS1_21CollectiveEpilogueFwdINS6_IJS8_SA_S9_EEENS6_IJNS7_ILi1EEESI_SI_EEESC_SE_Li256ELb0ELb1ELb1ELb0EEENS1_19SingleTileSchedulerILb0ELb1ELb1ELi128EEEEEEEEEvNT_6ParamsE --------------------------
	.section	.text._ZN7cutlass13device_kernelIN5flash19enable_sm80_to_sm89INS1_16FlashAttnFwdSm80INS1_25CollectiveMainloopFwdSm80ILi8ELi1ELb0EN4cute5tupleIJNS5_1CILi128EEENS7_ILi64EEENS7_ILi192EEEEEELi192ENS_10bfloat16_tEfNS_4arch4Sm80ELb0ELb1ELb0ELb0ELb0ELb0ELb1ELb1EEENS1_21CollectiveEpilogueFwdINS6_IJS8_SA_S9_EEENS6_IJNS7_ILi1EEESI_SI_EEESC_SE_Li256ELb0ELb1ELb1ELb0EEENS1_19SingleTileSchedulerILb0ELb1ELb1ELi128EEEEEEEEEvNT_6ParamsE,"ax",@progbits
	.align	128
.text._ZN7cutlass13device_kernelIN5flash19enable_sm80_to_sm89INS1_16FlashAttnFwdSm80INS1_25CollectiveMainloopFwdSm80ILi8ELi1ELb0EN4cute5tupleIJNS5_1CILi128EEENS7_ILi64EEENS7_ILi192EEEEEELi192ENS_10bfloat16_tEfNS_4arch4Sm80ELb0ELb1ELb0ELb0ELb0ELb0ELb1ELb1EEENS1_21CollectiveEpilogueFwdINS6_IJS8_SA_S9_EEENS6_IJNS7_ILi1EEESI_SI_EEESC_SE_Li256ELb0ELb1ELb1ELb0EEENS1_19SingleTileSchedulerILb0ELb1ELb1ELi128EEEEEEEEEvNT_6ParamsE:
        .type           _ZN7cutlass13device_kernelIN5flash19enable_sm80_to_sm89INS1_16FlashAttnFwdSm80INS1_25CollectiveMainloopFwdSm80ILi8ELi1ELb0EN4cute5tupleIJNS5_1CILi128EEENS7_ILi64EEENS7_ILi192EEEEEELi192ENS_10bfloat16_tEfNS_4arch4Sm80ELb0ELb1ELb0ELb0ELb0ELb0ELb1ELb1EEENS1_21CollectiveEpilogueFwdINS6_IJS8_SA_S9_EEENS6_IJNS7_ILi1EEESI_SI_EEESC_SE_Li256ELb0ELb1ELb1ELb0EEENS1_19SingleTileSchedulerILb0ELb1ELb1ELi128EEEEEEEEEvNT_6ParamsE,@function
        .size           _ZN7cutlass13device_kernelIN5flash19enable_sm80_to_sm89INS1_16FlashAttnFwdSm80INS1_25CollectiveMainloopFwdSm80ILi8ELi1ELb0EN4cute5tupleIJNS5_1CILi128EEENS7_ILi64EEENS7_ILi192EEEEEELi192ENS_10bfloat16_tEfNS_4arch4Sm80ELb0ELb1ELb0ELb0ELb0ELb0ELb1ELb1EEENS1_21CollectiveEpilogueFwdINS6_IJS8_SA_S9_EEENS6_IJNS7_ILi1EEESI_SI_EEESC_SE_Li256ELb0ELb1ELb1ELb0EEENS1_19SingleTileSchedulerILb0ELb1ELb1ELi128EEEEEEEEEvNT_6ParamsE,(.L_x_57 - _ZN7cutlass13device_kernelIN5flash19enable_sm80_to_sm89INS1_16FlashAttnFwdSm80INS1_25CollectiveMainloopFwdSm80ILi8ELi1ELb0EN4cute5tupleIJNS5_1CILi128EEENS7_ILi64EEENS7_ILi192EEEEEELi192ENS_10bfloat16_tEfNS_4arch4Sm80ELb0ELb1ELb0ELb0ELb0ELb0ELb1ELb1EEENS1_21CollectiveEpilogueFwdINS6_IJS8_SA_S9_EEENS6_IJNS7_ILi1EEESI_SI_EEESC_SE_Li256ELb0ELb1ELb1ELb0EEENS1_19SingleTileSchedulerILb0ELb1ELb1ELi128EEEEEEEEEvNT_6ParamsE)
        .other          _ZN7cutlass13device_kernelIN5flash19enable_sm80_to_sm89INS1_16FlashAttnFwdSm80INS1_25CollectiveMainloopFwdSm80ILi8ELi1ELb0EN4cute5tupleIJNS5_1CILi128EEENS7_ILi64EEENS7_ILi192EEEEEELi192ENS_10bfloat16_tEfNS_4arch4Sm80ELb0ELb1ELb0ELb0ELb0ELb0ELb1ELb1EEENS1_21CollectiveEpilogueFwdINS6_IJS8_SA_S9_EEENS6_IJNS7_ILi1EEESI_SI_EEESC_SE_Li256ELb0ELb1ELb1ELb0EEENS1_19SingleTileSchedulerILb0ELb1ELb1ELi128EEEEEEEEEvNT_6ParamsE,@"STO_CUDA_ENTRY STV_DEFAULT"
_ZN7cutlass13device_kernelIN5flash19enable_sm80_to_sm89INS1_16FlashAttnFwdSm80INS1_25CollectiveMainloopFwdSm80ILi8ELi1ELb0EN4cute5tupleIJNS5_1CILi128EEENS7_ILi64EEENS7_ILi192EEEEEELi192ENS_10bfloat16_tEfNS_4arch4Sm80ELb0ELb1ELb0ELb0ELb0ELb0ELb1ELb1EEENS1_21CollectiveEpilogueFwdINS6_IJS8_SA_S9_EEENS6_IJNS7_ILi1EEESI_SI_EEESC_SE_Li256ELb0ELb1ELb1ELb0EEENS1_19SingleTileSchedulerILb0ELb1ELb1ELi128EEEEEEEEEvNT_6ParamsE:
[----:B------:R-:W-:Y:S01]  /*0000*/  LDC R1, c[0x0][0x37c] ;  /* 0x0000df00ff017b82 */ /* 0x000fe20000000800 */
[----:B------:R-:W-:Y:S05]  /*0010*/  EXIT ;  /* 0x000000000000794d */ /* 0x000fea0003800000 */
.L_x_21:
        /* <DEDUP_REMOVED lines=14> */
.L_x_57:


//--------------------- .text._ZN7cutlass13device_kernelIN5flash19enable_sm80_to_sm89INS1_16FlashAttnFwdSm80INS1_25CollectiveMainloopFwdSm80ILi8ELi1ELb0EN4cute5tupleIJNS5_1CILi128EEENS7_ILi64EEENS7_ILi192EEEEEELi192ENS_10bfloat16_tEfNS_4arch4Sm80ELb0ELb1ELb0ELb1ELb0ELb0ELb1ELb1EEENS1_21CollectiveEpilogueFwdINS6_IJS8_SA_S9_EEENS6_IJNS7_ILi1EEESI_SI_EEESC_SE_Li256ELb1ELb1ELb1ELb0EEENS1_36VarlenDynamicPersistentTileSchedulerILi128ELi64ELi256ELi256ELb1ELb1ELb0ELb1ELb0ELb1EEEEEEEEEvNT_6ParamsE --------------------------
	.section	.text._ZN7cutlass13device_kernelIN5flash19enable_sm80_to_sm89INS1_16FlashAttnFwdSm80INS1_25CollectiveMainloopFwdSm80ILi8ELi1ELb0EN4cute5tupleIJNS5_1CILi128EEENS7_ILi64EEENS7_ILi192EEEEEELi192ENS_10bfloat16_tEfNS_4arch4Sm80ELb0ELb1ELb0ELb1ELb0ELb0ELb1ELb1EEENS1_21CollectiveEpilogueFwdINS6_IJS8_SA_S9_EEENS6_IJNS7_ILi1EEESI_SI_EEESC_SE_Li256ELb1ELb1ELb1ELb0EEENS1_36VarlenDynamicPersistentTileSchedulerILi128ELi64ELi256ELi256ELb1ELb1ELb0ELb1ELb0ELb1EEEEEEEEEvNT_6ParamsE,"ax",@progbits
	.align	128
.text._ZN7cutlass13device_kernelIN5flash19enable_sm80_to_sm89INS1_16FlashAttnFwdSm80INS1_25CollectiveMainloopFwdSm80ILi8ELi1ELb0EN4cute5tupleIJNS5_1CILi128EEENS7_ILi64EEENS7_ILi192EEEEEELi192ENS_10bfloat16_tEfNS_4arch4Sm80ELb0ELb1ELb0ELb1ELb0ELb0ELb1ELb1EEENS1_21CollectiveEpilogueFwdINS6_IJS8_SA_S9_EEENS6_IJNS7_ILi1EEESI_SI_EEESC_SE_Li256ELb1ELb1ELb1ELb0EEENS1_36VarlenDynamicPersistentTileSchedulerILi128ELi64ELi256ELi256ELb1ELb1ELb0ELb1ELb0ELb1EEEEEEEEEvNT_6ParamsE:
        .type           _ZN7cutlass13device_kernelIN5flash19enable_sm80_to_sm89INS1_16FlashAttnFwdSm80INS1_25CollectiveMainloopFwdSm80ILi8ELi1ELb0EN4cute5tupleIJNS5_1CILi128EEENS7_ILi64EEENS7_ILi192EEEEEELi192ENS_10bfloat16_tEfNS_4arch4Sm80ELb0ELb1ELb0ELb1ELb0ELb0ELb1ELb1EEENS1_21CollectiveEpilogueFwdINS6_IJS8_SA_S9_EEENS6_IJNS7_ILi1EEESI_SI_EEESC_SE_Li256ELb1ELb1ELb1ELb0EEENS1_36VarlenDynamicPersistentTileSchedulerILi128ELi64ELi256ELi256ELb1ELb1ELb0ELb1ELb0ELb1EEEEEEEEEvNT_6ParamsE,@function
        .size           _ZN7cutlass13device_kernelIN5flash19enable_sm80_to_sm89INS1_16FlashAttnFwdSm80INS1_25CollectiveMainloopFwdSm80ILi8ELi1ELb0EN4cute5tupleIJNS5_1CILi128EEENS7_ILi64EEENS7_ILi192EEEEEELi192ENS_10bfloat16_tEfNS_4arch4Sm80ELb0ELb1ELb0ELb1ELb0ELb0ELb1ELb1EEENS1_21CollectiveEpilogueFwdINS6_IJS8_SA_S9_EEENS6_IJNS7_ILi1EEESI_SI_EEESC_SE_Li256ELb1ELb1ELb1ELb0EEENS1_36VarlenDynamicPersistentTileSchedulerILi128ELi64ELi256ELi256ELb1ELb1ELb0ELb1ELb0ELb1EEEEEEEEEvNT_6ParamsE,(.L_x_58 - _ZN7cutlass13device_kernelIN5flash19enable_sm80_to_sm89INS1_16FlashAttnFwdSm80INS1_25CollectiveMainloopFwdSm80ILi8ELi1ELb0EN4cute5tupleIJNS5_1CILi128EEENS7_ILi64EEENS7_ILi192EEEEEELi192ENS_10bfloat16_tEfNS_4arch4Sm80ELb0ELb1ELb0ELb1ELb0ELb0ELb1ELb1EEENS1_21CollectiveEpilogueFwdINS6_IJS8_SA_S9_EEENS6_IJNS7_ILi1EEESI_SI_EEESC_SE_Li256ELb1ELb1ELb1ELb0EEENS1_36VarlenDynamicPersistentTileSchedulerILi128ELi64ELi256ELi256ELb1ELb1ELb0ELb1ELb0ELb1EEEEEEEEEvNT_6ParamsE)
        .other          _ZN7cutlass13device_kernelIN5flash19enable_sm80_to_sm89INS1_16FlashAttnFwdSm80INS1_25CollectiveMainloopFwdSm80ILi8ELi1ELb0EN4cute5tupleIJNS5_1CILi128EEENS7_ILi64EEENS7_ILi192EEEEEELi192ENS_10bfloat16_tEfNS_4arch4Sm80ELb0ELb1ELb0ELb1ELb0ELb0ELb1ELb1EEENS1_21CollectiveEpilogueFwdINS6_IJS8_SA_S9_EEENS6_IJNS7_ILi1EEESI_SI_EEESC_SE_Li256ELb1ELb1ELb1ELb0EEENS1_36VarlenDynamicPersistentTileSchedulerILi128ELi64ELi256ELi256ELb1ELb1ELb0ELb1ELb0ELb1EEEEEEEEEvNT_6ParamsE,@"STO_CUDA_ENTRY STV_DEFAULT"
_ZN7cutlass13device_kernelIN5flash19enable_sm80_to_sm89INS1_16FlashAttnFwdSm80INS1_25CollectiveMainloopFwdSm80ILi8ELi1ELb0EN4cute5tupleIJNS5_1CILi128EEENS7_ILi64EEENS7_ILi192EEEEEELi192ENS_10bfloat16_tEfNS_4arch4Sm80ELb0ELb1ELb0ELb1ELb0ELb0ELb1ELb1EEENS1_21CollectiveEpilogueFwdINS6_IJS8_SA_S9_EEENS6_IJNS7_ILi1EEESI_SI_EEESC_SE_Li256ELb1ELb1ELb1ELb0EEENS1_36VarlenDynamicPersistentTileSchedulerILi128ELi64ELi256ELi256ELb1ELb1ELb0ELb1ELb0ELb1EEEEEEEEEvNT_6ParamsE:
[----:B------:R-:W-:Y:S01]  /*0000*/  LDC R1, c[0x0][0x37c] ;  /* 0x0000df00ff017b82 */ /* 0x000fe20000000800 */
[----:B------:R-:W-:Y:S05]  /*0010*/  EXIT ;  /* 0x000000000000794d */ /* 0x000fea0003800000 */
.L_x_22:
        /* <DEDUP_REMOVED lines=14> */
.L_x_58:


//--------------------- .text._ZN7cutlass13device_kernelIN5flash19enable_sm80_to_sm89INS1_16FlashAttnFwdSm80INS1_25CollectiveMainloopFwdSm80ILi8ELi1ELb0EN4cute5tupleIJNS5_1CILi128EEENS7_ILi64EEENS7_ILi192EEEEEELi192ENS_10bfloat16_tEfNS_4arch4Sm80ELb0ELb1ELb0ELb1ELb0ELb1ELb1ELb1EEENS1_21CollectiveEpilogueFwdINS6_IJS8_SA_S9_EEENS6_IJNS7_ILi1EEESI_SI_EEESC_SE_Li256ELb1ELb1ELb1ELb0EEENS1_36VarlenDynamicPersistentTileSchedulerILi128ELi64ELi256ELi256ELb1ELb1ELb0ELb1ELb0ELb1EEEEEEEEEvNT_6ParamsE --------------------------
	.section	.text._ZN7cutlass13device_kernelIN5flash19enable_sm80_to_sm89INS1_16FlashAttnFwdSm80INS1_25CollectiveMainloopFwdSm80ILi8ELi1ELb0EN4cute5tupleIJNS5_1CILi128EEENS7_ILi64EEENS7_ILi192EEEEEELi192ENS_10bfloat16_tEfNS_4arch4Sm80ELb0ELb1ELb0ELb1ELb0ELb1ELb1ELb1EEENS1_21CollectiveEpilogueFwdINS6_IJS8_SA_S9_EEENS6_IJNS7_ILi1EEESI_SI_EEESC_SE_Li256ELb1ELb1ELb1ELb0EEENS1_36VarlenDynamicPersistentTileSchedulerILi128ELi64ELi256ELi256ELb1ELb1ELb0ELb1ELb0ELb1EEEEEEEEEvNT_6ParamsE,"ax",@progbits
	.align	128
.text._ZN7cutlass13device_kernelIN5flash19enable_sm80_to_sm89INS1_16FlashAttnFwdSm80INS1_25CollectiveMainloopFwdSm80ILi8ELi1ELb0EN4cute5tupleIJNS5_1CILi128EEENS7_ILi64EEENS7_ILi192EEEEEELi192ENS_10bfloat16_tEfNS_4arch4Sm80ELb0ELb1ELb0ELb1ELb0ELb1ELb1ELb1EEENS1_21CollectiveEpilogueFwdINS6_IJS8_SA_S9_EEENS6_IJNS7_ILi1EEESI_SI_EEESC_SE_Li256ELb1ELb1ELb1ELb0EEENS1_36VarlenDynamicPersistentTileSchedulerILi128ELi64ELi256ELi256ELb1ELb1ELb0ELb1ELb0ELb1EEEEEEEEEvNT_6ParamsE:
        .type           _ZN7cutlass13device_kernelIN5flash19enable_sm80_to_sm89INS1_16FlashAttnFwdSm80INS1_25CollectiveMainloopFwdSm80ILi8ELi1ELb0EN4cute5tupleIJNS5_1CILi128EEENS7_ILi64EEENS7_ILi192EEEEEELi192ENS_10bfloat16_tEfNS_4arch4Sm80ELb0ELb1ELb0ELb1ELb0ELb1ELb1ELb1EEENS1_21CollectiveEpilogueFwdINS6_IJS8_SA_S9_EEENS6_IJNS7_ILi1EEESI_SI_EEESC_SE_Li256ELb1ELb1ELb1ELb0EEENS1_36VarlenDynamicPersistentTileSchedulerILi128ELi64ELi256ELi256ELb1ELb1ELb0ELb1ELb0ELb1EEEEEEEEEvNT_6ParamsE,@function
        .size           _ZN7cutlass13device_kernelIN5flash19enable_sm80_to_sm89INS1_16FlashAttnFwdSm80INS1_25CollectiveMainloopFwdSm80ILi8ELi1ELb0EN4cute5tupleIJNS5_1CILi128EEENS7_ILi64EEENS7_ILi192EEEEEELi192ENS_10bfloat16_tEfNS_4arch4Sm80ELb0ELb1ELb0ELb1ELb0ELb1ELb1ELb1EEENS1_21CollectiveEpilogueFwdINS6_IJS8_SA_S9_EEENS6_IJNS7_ILi1EEESI_SI_EEESC_SE_Li256ELb1ELb1ELb1ELb0EEENS1_36VarlenDynamicPersistentTileSchedulerILi128ELi64ELi256ELi256ELb1ELb1ELb0ELb1ELb0ELb1EEEEEEEEEvNT_6ParamsE,(.L_x_59 - _ZN7cutlass13device_kernelIN5flash19enable_sm80_to_sm89INS1_16FlashAttnFwdSm80INS1_25CollectiveMainloopFwdSm80ILi8ELi1ELb0EN4cute5tupleIJNS5_1CILi128EEENS7_ILi64EEENS7_ILi192EEEEEELi192ENS_10bfloat16_tEfNS_4arch4Sm80ELb0ELb1ELb0ELb1ELb0ELb1ELb1ELb1EEENS1_21CollectiveEpilogueFwdINS6_IJS8_SA_S9_EEENS6_IJNS7_ILi1EEESI_SI_EEESC_SE_Li256ELb1ELb1ELb1ELb0EEENS1_36VarlenDynamicPersistentTileSchedulerILi128ELi64ELi256ELi256ELb1ELb1ELb0ELb1ELb0ELb1EEEEEEEEEvNT_6ParamsE)
        .other          _ZN7cutlass13device_kernelIN5flash19enable_sm80_to_sm89INS1_16FlashAttnFwdSm80INS1_25CollectiveMainloopFwdSm80ILi8ELi1ELb0EN4cute5tupleIJNS5_1CILi128EEENS7_ILi64EEENS7_ILi192EEEEEELi192ENS_10bfloat16_tEfNS_4arch4Sm80ELb0ELb1ELb0ELb1ELb0ELb1ELb1ELb1EEENS1_21CollectiveEpilogueFwdINS6_IJS8_SA_S9_EEENS6_IJNS7_ILi1EEESI_SI_EEESC_SE_Li256ELb1ELb1ELb1ELb0EEENS1_36VarlenDynamicPersistentTileSchedulerILi128ELi64ELi256ELi256ELb1ELb1ELb0ELb1ELb0ELb1EEEEEEEEEvNT_6ParamsE,@"STO_CUDA_ENTRY STV_DEFAULT"
_ZN7cutlass13device_kernelIN5flash19enable_sm80_to_sm89INS1_16FlashAttnFwdSm80INS1_25CollectiveMainloopFwdSm80ILi8ELi1ELb0EN4cute5tupleIJNS5_1CILi128EEENS7_ILi64EEENS7_ILi192EEEEEELi192ENS_10bfloat16_tEfNS_4arch4Sm80ELb0ELb1ELb0ELb1ELb0ELb1ELb1ELb1EEENS1_21CollectiveEpilogueFwdINS6_IJS8_SA_S9_EEENS6_IJNS7_ILi1EEESI_SI_EEESC_SE_Li256ELb1ELb1ELb1ELb0EEENS1_36VarlenDynamicPersistentTileSchedulerILi128ELi64ELi256ELi256ELb1ELb1ELb0ELb1ELb0ELb1EEEEEEEEEvNT_6ParamsE:
[----:B------:R-:W-:Y:S01]  /*0000*/  LDC R1, c[0x0][0x37c] ;  /* 0x0000df00ff017b82 */ /* 0x000fe20000000800 */
[----:B------:R-:W-:Y:S05]  /*0010*/  EXIT ;  /* 0x000000000000794d */ /* 0x000fea0003800000 */
.L_x_23:
        /* <DEDUP_REMOVED lines=14> */
.L_x_59:


//--------------------- .text._ZN7cutlass13device_kernelIN5flash19enable_sm80_to_sm89INS1_16FlashAttnFwdSm80INS1_25CollectiveMainloopFwdSm80ILi8ELi1ELb1EN4cute5tupleIJNS5_1CILi128EEENS7_ILi96EEENS7_ILi192EEEEEELi192ENS_10bfloat16_tEfNS_4arch4Sm80ELb1ELb0ELb0ELb0ELb0ELb0ELb1ELb1EEENS1_21CollectiveEpilogueFwdINS6_IJS8_SA_S9_EEENS6_IJNS7_ILi1EEESI_SI_EEESC_SE_Li256ELb0ELb1ELb1ELb0EEENS1_30DynamicPersistentTileSchedulerILi256ELi256ELb1ELb1ELb0EEEEEEEEEvNT_6ParamsE --------------------------
	.section	.text._ZN7cutlass13device_kernelIN5flash19enable_sm80_to_sm89INS1_16FlashAttnFwdSm80INS1_25CollectiveMainloopFwdSm80ILi8ELi1ELb1EN4cute5tupleIJNS5_1CILi128EEENS7_ILi96EEENS7_ILi192EEEEEELi192ENS_10bfloat16_tEfNS_4arch4Sm80ELb1ELb0ELb0ELb0ELb0ELb0ELb1ELb1EEENS1_21CollectiveEpilogueFwdINS6_IJS8_SA_S9_EEENS6_IJNS7_ILi1EEESI_SI_EEESC_SE_Li256ELb0ELb1ELb1ELb0EEENS1_30DynamicPersistentTileSchedulerILi256ELi256ELb1ELb1ELb0EEEEEEEEEvNT_6ParamsE,"ax",@progbits
	.align	128
.text._ZN7cutlass13device_kernelIN5flash19enable_sm80_to_sm89INS1_16FlashAttnFwdSm80INS1_25CollectiveMainloopFwdSm80ILi8ELi1ELb1EN4cute5tupleIJNS5_1CILi128EEENS7_ILi96EEENS7_ILi192EEEEEELi192ENS_10bfloat16_tEfNS_4arch4Sm80ELb1ELb0ELb0ELb0ELb0ELb0ELb1ELb1EEENS1_21CollectiveEpilogueFwdINS6_IJS8_SA_S9_EEENS6_IJNS7_ILi1EEESI_SI_EEESC_SE_Li256ELb0ELb1ELb1ELb0EEENS1_30DynamicPersistentTileSchedulerILi256ELi256ELb1ELb1ELb0EEEEEEEEEvNT_6ParamsE:
        .type           _ZN7cutlass13device_kernelIN5flash19enable_sm80_to_sm89INS1_16FlashAttnFwdSm80INS1_25CollectiveMainloopFwdSm80ILi8ELi1ELb1EN4cute5tupleIJNS5_1CILi128EEENS7_ILi96EEENS7_ILi192EEEEEELi192ENS_10bfloat16_tEfNS_4arch4Sm80ELb1ELb0ELb0ELb0ELb0ELb0ELb1ELb1EEENS1_21CollectiveEpilogueFwdINS6_IJS8_SA_S9_EEENS6_IJNS7_ILi1EEESI_SI_EEESC_SE_Li256ELb0ELb1ELb1ELb0EEENS1_30DynamicPersistentTileSchedulerILi256ELi256ELb1ELb1ELb0EEEEEEEEEvNT_6ParamsE,@function
        .size           _ZN7cutlass13device_kernelIN5flash19enable_sm80_to_sm89INS1_16FlashAttnFwdSm80INS1_25CollectiveMainloopFwdSm80ILi8ELi1ELb1EN4cute5tupleIJNS5_1CILi128EEENS7_ILi96EEENS7_ILi192EEEEEELi192ENS_10bfloat16_tEfNS_4arch4Sm80ELb1ELb0ELb0ELb0ELb0ELb0ELb1ELb1EEENS1_21CollectiveEpilogueFwdINS6_IJS8_SA_S9_EEENS6_IJNS7_ILi1EEESI_SI_EEESC_SE_Li256ELb0ELb1ELb1ELb0EEENS1_30DynamicPersistentTileSchedulerILi256ELi256ELb1ELb1ELb0EEEEEEEEEvNT_6ParamsE,(.L_x_60 - _ZN7cutlass13device_kernelIN5flash19enable_sm80_to_sm89INS1_16FlashAttnFwdSm80INS1_25CollectiveMainloopFwdSm80ILi8ELi1ELb1EN4cute5tupleIJNS5_1CILi128EEENS7_ILi96EEENS7_ILi192EEEEEELi192ENS_10bfloat16_tEfNS_4arch4Sm80ELb1ELb0ELb0ELb0ELb0ELb0ELb1ELb1EEENS1_21CollectiveEpilogueFwdINS6_IJS8_SA_S9_EEENS6_IJNS7_ILi1EEESI_SI_EEESC_SE_Li256ELb0ELb1ELb1ELb0EEENS1_30DynamicPersistentTileSchedulerILi256ELi256ELb1ELb1ELb0EEEEEEEEEvNT_6ParamsE)
        .other          _ZN7cutlass13device_kernelIN5flash19enable_sm80_to_sm89INS1_16FlashAttnFwdSm80INS1_25CollectiveMainloopFwdSm80ILi8ELi1ELb1EN4cute5tupleIJNS5_1CILi128EEENS7_ILi96EEENS7_ILi192EEEEEELi192ENS_10bfloat16_tEfNS_4arch4Sm80ELb1ELb0ELb0ELb0ELb0ELb0ELb1ELb1EEENS1_21CollectiveEpilogueFwdINS6_IJS8_SA_S9_EEENS6_IJNS7_ILi1EEESI_SI_EEESC_SE_Li256ELb0ELb1ELb1ELb0EEENS1_30DynamicPersistentTileSchedulerILi256ELi256ELb1ELb1ELb0EEEEEEEEEvNT_6ParamsE,@"STO_CUDA_ENTRY STV_DEFAULT"
_ZN7cutlass13device_kernelIN5flash19enable_sm80_to_sm89INS1_16FlashAttnFwdSm80INS1_25CollectiveMainloopFwdSm80ILi8ELi1ELb1EN4cute5tupleIJNS5_1CILi128EEENS7_ILi96EEENS7_ILi192EEEEEELi192ENS_10bfloat16_tEfNS_4arch4Sm80ELb1ELb0ELb0ELb0ELb0ELb0ELb1ELb1EEENS1_21CollectiveEpilogueFwdINS6_IJS8_SA_S9_EEENS6_IJNS7_ILi1EEESI_SI_EEESC_SE_Li256ELb0ELb1ELb1ELb0EEENS1_30DynamicPersistentTileSchedulerILi256ELi256ELb1ELb1ELb0EEEEEEEEEvNT_6ParamsE:
[----:B------:R-:W-:Y:S01]  /*0000*/  LDC R1, c[0x0][0x37c] ;  /* 0x0000df00ff017b82 */ /* 0x000fe20000000800 */
[----:B------:R-:W-:Y:S05]  /*0010*/  EXIT ;  /* 0x000000000000794d */ /* 0x000fea0003800000 */
.L_x_24:
        /* <DEDUP_REMOVED lines=14> */
.L_x_60:


//--------------------- .text._ZN7cutlass13device_kernelIN5flash19enable_sm80_to_sm89INS1_16FlashAttnFwdSm80INS1_25CollectiveMainloopFwdSm80ILi8ELi1ELb0EN4cute5tupleIJNS5_1CILi128EEENS7_ILi64EEENS7_ILi192EEEEEELi192ENS_10bfloat16_tEfNS_4arch4Sm80ELb1ELb0ELb0ELb1ELb0ELb0ELb1ELb1EEENS1_21CollectiveEpilogueFwdINS6_IJS8_SA_S9_EEENS6_IJNS7_ILi1EEESI_SI_EEESC_SE_Li256ELb1ELb1ELb1ELb0EEENS1_36VarlenDynamicPersistentTileSchedulerILi128ELi64ELi256ELi256ELb1ELb1ELb0ELb1ELb1ELb1EEEEEEEEEvNT_6ParamsE --------------------------
	.section	.text._ZN7cutlass13device_kernelIN5flash19enable_sm80_to_sm89INS1_16FlashAttnFwdSm80INS1_25CollectiveMainloopFwdSm80ILi8ELi1ELb0EN4cute5tupleIJNS5_1CILi128EEENS7_ILi64EEENS7_ILi192EEEEEELi192ENS_10bfloat16_tEfNS_4arch4Sm80ELb1ELb0ELb0ELb1ELb0ELb0ELb1ELb1EEENS1_21CollectiveEpilogueFwdINS6_IJS8_SA_S9_EEENS6_IJNS7_ILi1EEESI_SI_EEESC_SE_Li256ELb1ELb1ELb1ELb0EEENS1_36VarlenDynamicPersistentTileSchedulerILi128ELi64ELi256ELi256ELb1ELb1ELb0ELb1ELb1ELb1EEEEEEEEEvNT_6ParamsE,"ax",@progbits
	.align	128
.text._ZN7cutlass13device_kernelIN5flash19enable_sm80_to_sm89INS1_16FlashAttnFwdSm80INS1_25CollectiveMainloopFwdSm80ILi8ELi1ELb0EN4cute5tupleIJNS5_1CILi128EEENS7_ILi64EEENS7_ILi192EEEEEELi192ENS_10bfloat16_tEfNS_4arch4Sm80ELb1ELb0ELb0ELb1ELb0ELb0ELb1ELb1EEENS1_21CollectiveEpilogueFwdINS6_IJS8_SA_S9_EEENS6_IJNS7_ILi1EEESI_SI_EEESC_SE_Li256ELb1ELb1ELb1ELb0EEENS1_36VarlenDynamicPersistentTileSchedulerILi128ELi64ELi256ELi256ELb1ELb1ELb0ELb1ELb1ELb1EEEEEEEEEvNT_6ParamsE:
        .type           _ZN7cutlass13device_kernelIN5flash19enable_sm80_to_sm89INS1_16FlashAttnFwdSm80INS1_25CollectiveMainloopFwdSm80ILi8ELi1ELb0EN4cute5tupleIJNS5_1CILi128EEENS7_ILi64EEENS7_ILi192EEEEEELi192ENS_10bfloat16_tEfNS_4arch4Sm80ELb1ELb0ELb0ELb1ELb0ELb0ELb1ELb1EEENS1_21CollectiveEpilogueFwdINS6_IJS8_SA_S9_EEENS6_IJNS7_ILi1EEESI_SI_EEESC_SE_Li256ELb1ELb1ELb1ELb0EEENS1_36VarlenDynamicPersistentTileSchedulerILi128ELi64ELi256ELi256ELb1ELb1ELb0ELb1ELb1ELb1EEEEEEEEEvNT_6ParamsE,@function
        .size           _ZN7cutlass13device_kernelIN5flash19enable_sm80_to_sm89INS1_16FlashAttnFwdSm80INS1_25CollectiveMainloopFwdSm80ILi8ELi1ELb0EN4cute5tupleIJNS5_1CILi128EEENS7_ILi64EEENS7_ILi192EEEEEELi192ENS_10bfloat16_tEfNS_4arch4Sm80ELb1ELb0ELb0ELb1ELb0ELb0ELb1ELb1EEENS1_21CollectiveEpilogueFwdINS6_IJS8_SA_S9_EEENS6_IJNS7_ILi1EEESI_SI_EEESC_SE_Li256ELb1ELb1ELb1ELb0EEENS1_36VarlenDynamicPersistentTileSchedulerILi128ELi64ELi256ELi256ELb1ELb1ELb0ELb1ELb1ELb1EEEEEEEEEvNT_6ParamsE,(.L_x_61 - _ZN7cutlass13device_kernelIN5flash19enable_sm80_to_sm89INS1_16FlashAttnFwdSm80INS1_25CollectiveMainloopFwdSm80ILi8ELi1ELb0EN4cute5tupleIJNS5_1CILi128EEENS7_ILi64EEENS7_ILi192EEEEEELi192ENS_10bfloat16_tEfNS_4arch4Sm80ELb1ELb0ELb0ELb1ELb0ELb0ELb1ELb1EEENS1_21CollectiveEpilogueFwdINS6_IJS8_SA_S9_EEENS6_IJNS7_ILi1EEESI_SI_EEESC_SE_Li256ELb1ELb1ELb1ELb0EEENS1_36VarlenDynamicPersistentTileSchedulerILi128ELi64ELi256ELi256ELb1ELb1ELb0ELb1ELb1ELb1EEEEEEEEEvNT_6ParamsE)
        .other          _ZN7cutlass13device_kernelIN5flash19enable_sm80_to_sm89INS1_16FlashAttnFwdSm80INS1_25CollectiveMainloopFwdSm80ILi8ELi1ELb0EN4cute5tupleIJNS5_1CILi128EEENS7_ILi64EEENS7_ILi192EEEEEELi192ENS_10bfloat16_tEfNS_4arch4Sm80ELb1ELb0ELb0ELb1ELb0ELb0ELb1ELb1EEENS1_21CollectiveEpilogueFwdINS6_IJS8_SA_S9_EEENS6_IJNS7_ILi1EEESI_SI_EEESC_SE_Li256ELb1ELb1ELb1ELb0EEENS1_36VarlenDynamicPersistentTileSchedulerILi128ELi64ELi256ELi256ELb1ELb1ELb0ELb1ELb1ELb1EEEEEEEEEvNT_6ParamsE,@"STO_CUDA_ENTRY STV_DEFAULT"
_ZN7cutlass13device_kernelIN5flash19enable_sm80_to_sm89INS1_16FlashAttnFwdSm80INS1_25CollectiveMainloopFwdSm80ILi8ELi1ELb0EN4cute5tupleIJNS5_1CILi128EEENS7_ILi64EEENS7_ILi192EEEEEELi192ENS_10bfloat16_tEfNS_4arch4Sm80ELb1ELb0ELb0ELb1ELb0ELb0ELb1ELb1EEENS1_21CollectiveEpilogueFwdINS6_IJS8_SA_S9_EEENS6_IJNS7_ILi1EEESI_SI_EEESC_SE_Li256ELb1ELb1ELb1ELb0EEENS1_36VarlenDynamicPersistentTileSchedulerILi128ELi64ELi256ELi256ELb1ELb1ELb0ELb1ELb1ELb1EEEEEEEEEvNT_6ParamsE:
[----:B------:R-:W-:Y:S01]  /*0000*/  LDC R1, c[0x0][0x37c] ;  /* 0x0000df00ff017b82 */ /* 0x000fe20000000800 */
[----:B------:R-:W-:Y:S05]  /*0010*/  EXIT ;  /* 0x000000000000794d */ /* 0x000fea0003800000 */
.L_x_25:
        /* <DEDUP_REMOVED lines=14> */
.L_x_61:


//--------------------- .text._ZN7cutlass13device_kernelIN5flash19enable_sm80_to_sm89INS1_16FlashAttnFwdSm80INS1_25CollectiveMainloopFwdSm80ILi8ELi1ELb0EN4cute5tupleIJNS5_1CILi128EEENS7_ILi64EEENS7_ILi192EEEEEELi192ENS_10bfloat16_tEfNS_4arch4Sm80ELb1ELb0ELb0ELb1ELb0ELb1ELb1ELb1EEENS1_21CollectiveEpilogueFwdINS6_IJS8_SA_S9_EEENS6_IJNS7_ILi1EEESI_SI_EEESC_SE_Li256ELb1ELb1ELb1ELb0EEENS1_36VarlenDynamicPersistentTileSchedulerILi128ELi64ELi256ELi256ELb1ELb1ELb0ELb1ELb1ELb1EEEEEEEEEvNT_6ParamsE --------------------------
	.section	.text._ZN7cutlass13device_kernelIN5flash19enable_sm80_to_sm89INS1_16FlashAttnFwdSm80INS1_25CollectiveMainloopFwdSm80ILi8ELi1ELb0EN4cute5tupleIJNS5_1CILi128EEENS7_ILi64EEENS7_ILi192EEEEEELi192ENS_10bfloat16_tEfNS_4arch4Sm80ELb1ELb0ELb0ELb1ELb0ELb1ELb1ELb1EEENS1_21CollectiveEpilogueFwdINS6_IJS8_SA_S9_EEENS6_IJNS7_ILi1EEESI_SI_EEESC_SE_Li256ELb1ELb1ELb1ELb0EEENS1_36VarlenDynamicPersistentTileSchedulerILi128ELi64ELi256ELi256ELb1ELb1ELb0ELb1ELb1ELb1EEEEEEEEEvNT_6ParamsE,"ax",@progbits
	.align	128
.text._ZN7cutlass13device_kernelIN5flash19enable_sm80_to_sm89INS1_16FlashAttnFwdSm80INS1_25CollectiveMainloopFwdSm80ILi8ELi1ELb0EN4cute5tupleIJNS5_1CILi128EEENS7_ILi64EEENS7_ILi192EEEEEELi192ENS_10bfloat16_tEfNS_4arch4Sm80ELb1ELb0ELb0ELb1ELb0ELb1ELb1ELb1EEENS1_21CollectiveEpilogueFwdINS6_IJS8_SA_S9_EEENS6_IJNS7_ILi1EEESI_SI_EEESC_SE_Li256ELb1ELb1ELb1ELb0EEENS1_36VarlenDynamicPersistentTileSchedulerILi128ELi64ELi256ELi256ELb1ELb1ELb0ELb1ELb1ELb1EEEEEEEEEvNT_6ParamsE:
        .type           _ZN7cutlass13device_kernelIN5flash19enable_sm80_to_sm89INS1_16FlashAttnFwdSm80INS1_25CollectiveMainloopFwdSm80ILi8ELi1ELb0EN4cute5tupleIJNS5_1CILi128EEENS7_ILi64EEENS7_ILi192EEEEEELi192ENS_10bfloat16_tEfNS_4arch4Sm80ELb1ELb0ELb0ELb1ELb0ELb1ELb1ELb1EEENS1_21CollectiveEpilogueFwdINS6_IJS8_SA_S9_EEENS6_IJNS7_ILi1EEESI_SI_EEESC_SE_Li256ELb1ELb1ELb1ELb0EEENS1_36VarlenDynamicPersistentTileSchedulerILi128ELi64ELi256ELi256ELb1ELb1ELb0ELb1ELb1ELb1EEEEEEEEEvNT_6ParamsE,@function
        .size           _ZN7cutlass13device_kernelIN5flash19enable_sm80_to_sm89INS1_16FlashAttnFwdSm80INS1_25CollectiveMainloopFwdSm80ILi8ELi1ELb0EN4cute5tupleIJNS5_1CILi128EEENS7_ILi64EEENS7_ILi192EEEEEELi192ENS_10bfloat16_tEfNS_4arch4Sm80ELb1ELb0ELb0ELb1ELb0ELb1ELb1ELb1EEENS1_21CollectiveEpilogueFwdINS6_IJS8_SA_S9_EEENS6_IJNS7_ILi1EEESI_SI_EEESC_SE_Li256ELb1ELb1ELb1ELb0EEENS1_36VarlenDynamicPersistentTileSchedulerILi128ELi64ELi256ELi256ELb1ELb1ELb0ELb1ELb1ELb1EEEEEEEEEvNT_6ParamsE,(.L_x_62 - _ZN7cutlass13device_kernelIN5flash19enable_sm80_to_sm89INS1_16FlashAttnFwdSm80INS1_25CollectiveMainloopFwdSm80ILi8ELi1ELb0EN4cute5tupleIJNS5_1CILi128EEENS7_ILi64EEENS7_ILi192EEEEEELi192ENS_10bfloat16_tEfNS_4arch4Sm80ELb1ELb0ELb0ELb1ELb0ELb1ELb1ELb1EEENS1_21CollectiveEpilogueFwdINS6_IJS8_SA_S9_EEENS6_IJNS7_ILi1EEESI_SI_EEESC_SE_Li256ELb1ELb1ELb1ELb0EEENS1_36VarlenDynamicPersistentTileSchedulerILi128ELi64ELi256ELi256ELb1ELb1ELb0ELb1ELb1ELb1EEEEEEEEEvNT_6ParamsE)
        .other          _ZN7cutlass13device_kernelIN5flash19enable_sm80_to_sm89INS1_16FlashAttnFwdSm80INS1_25CollectiveMainloopFwdSm80ILi8ELi1ELb0EN4cute5tupleIJNS5_1CILi128EEENS7_ILi64EEENS7_ILi192EEEEEELi192ENS_10bfloat16_tEfNS_4arch4Sm80ELb1ELb0ELb0ELb1ELb0ELb1ELb1ELb1EEENS1_21CollectiveEpilogueFwdINS6_IJS8_SA_S9_EEENS6_IJNS7_ILi1EEESI_SI_EEESC_SE_Li256ELb1ELb1ELb1ELb0EEENS1_36VarlenDynamicPersistentTileSchedulerILi128ELi64ELi256ELi256ELb1ELb1ELb0ELb1ELb1ELb1EEEEEEEEEvNT_6ParamsE,@"STO_CUDA_ENTRY STV_DEFAULT"
_ZN7cutlass13device_kernelIN5flash19enable_sm80_to_sm89INS1_16FlashAttnFwdSm80INS1_25CollectiveMainloopFwdSm80ILi8ELi1ELb0EN4cute5tupleIJNS5_1CILi128EEENS7_ILi64EEENS7_ILi192EEEEEELi192ENS_10bfloat16_tEfNS_4arch4Sm80ELb1ELb0ELb0ELb1ELb0ELb1ELb1ELb1EEENS1_21CollectiveEpilogueFwdINS6_IJS8_SA_S9_EEENS6_IJNS7_ILi1EEESI_SI_EEESC_SE_Li256ELb1ELb1ELb1ELb0EEENS1_36VarlenDynamicPersistentTileSchedulerILi128ELi64ELi256ELi256ELb1ELb1ELb0ELb1ELb1ELb1EEEEEEEEEvNT_6ParamsE:
[----:B------:R-:W-:Y:S01]  /*0000*/  LDC R1, c[0x0][0x37c] ;  /* 0x0000df00ff017b82 */ /* 0x000fe20000000800 */
[----:B------:R-:W-:Y:S05]  /*0010*/  EXIT ;  /* 0x000000000000794d */ /* 0x000fea0003800000 */
.L_x_26:
        /* <DEDUP_REMOVED lines=14> */
.L_x_62:


//--------------------- .text._ZN7cutlass13device_kernelIN5flash19enable_sm80_to_sm89INS1_16FlashAttnFwdSm80INS1_25CollectiveMainloopFwdSm80ILi8ELi2ELb1EN4cute5tupleIJNS5_1CILi128EEENS7_ILi96EEENS7_ILi192EEEEEELi192ENS_10bfloat16_tEfNS_4arch4Sm80ELb0ELb0ELb0ELb0ELb0ELb0ELb1ELb1EEENS1_21CollectiveEpilogueFwdINS6_IJS8_SA_S9_EEENS6_IJNS7_ILi1EEESI_SI_EEESC_SE_Li256ELb0ELb1ELb1ELb0EEENS1_19SingleTileSchedulerILb0ELb1ELb1ELi128EEEEEEEEEvNT_6ParamsE --------------------------
	.section	.text._ZN7cutlass13device_kernelIN5flash19enable_sm80_to_sm89INS1_16FlashAttnFwdSm80INS1_25CollectiveMainloopFwdSm80ILi8ELi2ELb1EN4cute5tupleIJNS5_1CILi128EEENS7_ILi96EEENS7_ILi192EEEEEELi192ENS_10bfloat16_tEfNS_4arch4Sm80ELb0ELb0ELb0ELb0ELb0ELb0ELb1ELb1EEENS1_21CollectiveEpilogueFwdINS6_IJS8_SA_S9_EEENS6_IJNS7_ILi1EEESI_SI_EEESC_SE_Li256ELb0ELb1ELb1ELb0EEENS1_19SingleTileSchedulerILb0ELb1ELb1ELi128EEEEEEEEEvNT_6ParamsE,"ax",@progbits
	.align	128
.text._ZN7cutlass13device_kernelIN5flash19enable_sm80_to_sm89INS1_16FlashAttnFwdSm80INS1_25CollectiveMainloopFwdSm80ILi8ELi2ELb1EN4cute5tupleIJNS5_1CILi128EEENS7_ILi96EEENS7_ILi192EEEEEELi192ENS_10bfloat16_tEfNS_4arch4Sm80ELb0ELb0ELb0ELb0ELb0ELb0ELb1ELb1EEENS1_21CollectiveEpilogueFwdINS6_IJS8_SA_S9_EEENS6_IJNS7_ILi1EEESI_SI_EEESC_SE_Li256ELb0ELb1ELb1ELb0EEENS1_19SingleTileSchedulerILb0ELb1ELb1ELi128EEEEEEEEEvNT_6ParamsE:
        .type           _ZN7cutlass13device_kernelIN5flash19enable_sm80_to_sm89INS1_16FlashAttnFwdSm80INS1_25CollectiveMainloopFwdSm80ILi8ELi2ELb1EN4cute5tupleIJNS5_1CILi128EEENS7_ILi96EEENS7_ILi192EEEEEELi192ENS_10bfloat16_tEfNS_4arch4Sm80ELb0ELb0ELb0ELb0ELb0ELb0ELb1ELb1EEENS1_21CollectiveEpilogueFwdINS6_IJS8_SA_S9_EEENS6_IJNS7_ILi1EEESI_SI_EEESC_SE_Li256ELb0ELb1ELb1ELb0EEENS1_19SingleTileSchedulerILb0ELb1ELb1ELi128EEEEEEEEEvNT_6ParamsE,@function
        .size           _ZN7cutlass13device_kernelIN5flash19enable_sm80_to_sm89INS1_16FlashAttnFwdSm80INS1_25CollectiveMainloopFwdSm80ILi8ELi2ELb1EN4cute5tupleIJNS5_1CILi128EEENS7_ILi96EEENS7_ILi192EEEEEELi192ENS_10bfloat16_tEfNS_4arch4Sm80ELb0ELb0ELb0ELb0ELb0ELb0ELb1ELb1EEENS1_21CollectiveEpilogueFwdINS6_IJS8_SA_S9_EEENS6_IJNS7_ILi1EEESI_SI_EEESC_SE_Li256ELb0ELb1ELb1ELb0EEENS1_19SingleTileSchedulerILb0ELb1ELb1ELi128EEEEEEEEEvNT_6ParamsE,(.L_x_63 - _ZN7cutlass13device_kernelIN5flash19enable_sm80_to_sm89INS1_16FlashAttnFwdSm80INS1_25CollectiveMainloopFwdSm80ILi8ELi2ELb1EN4cute5tupleIJNS5_1CILi128EEENS7_ILi96EEENS7_ILi192EEEEEELi192ENS_10bfloat16_tEfNS_4arch4Sm80ELb0ELb0ELb0ELb0ELb0ELb0ELb1ELb1EEENS1_21CollectiveEpilogueFwdINS6_IJS8_SA_S9_EEENS6_IJNS7_ILi1EEESI_SI_EEESC_SE_Li256ELb0ELb1ELb1ELb0EEENS1_19SingleTileSchedulerILb0ELb1ELb1ELi128EEEEEEEEEvNT_6ParamsE)
        .other          _ZN7cutlass13device_kernelIN5flash19enable_sm80_to_sm89INS1_16FlashAttnFwdSm80INS1_25CollectiveMainloopFwdSm80ILi8ELi2ELb1EN4cute5tupleIJNS5_1CILi128EEENS7_ILi96EEENS7_ILi192EEEEEELi192ENS_10bfloat16_tEfNS_4arch4Sm80ELb0ELb0ELb0ELb0ELb0ELb0ELb1ELb1EEENS1_21CollectiveEpilogueFwdINS6_IJS8_SA_S9_EEENS6_IJNS7_ILi1EEESI_SI_EEESC_SE_Li256ELb0ELb1ELb1ELb0EEENS1_19SingleTileSchedulerILb0ELb1ELb1ELi128EEEEEEEEEvNT_6ParamsE,@"STO_CUDA_ENTRY STV_DEFAULT"
_ZN7cutlass13device_kernelIN5flash19enable_sm80_to_sm89INS1_16FlashAttnFwdSm80INS1_25CollectiveMainloopFwdSm80ILi8ELi2ELb1EN4cute5tupleIJNS5_1CILi128EEENS7_ILi96EEENS7_ILi192EEEEEELi192ENS_10bfloat16_tEfNS_4arch4Sm80ELb0ELb0ELb0ELb0ELb0ELb0ELb1ELb1EEENS1_21CollectiveEpilogueFwdINS6_IJS8_SA_S9_EEENS6_IJNS7_ILi1EEESI_SI_EEESC_SE_Li256ELb0ELb1ELb1ELb0EEENS1_19SingleTileSchedulerILb0ELb1ELb1ELi128EEEEEEEEEvNT_6ParamsE:
[----:B------:R-:W-:Y:S01]  /*0000*/  LDC R1, c[0x0][0x37c] ;  /* 0x0000df00ff017b82 */ /* 0x000fe20000000800 */
[----:B------:R-:W-:Y:S05]  /*0010*/  EXIT ;  /* 0x000000000000794d */ /* 0x000fea0003800000 */
.L_x_27:
        /* <DEDUP_REMOVED lines=14> */
.L_x_63:


//--------------------- .text._ZN7cutlass13device_kernelIN5flash19enable_sm80_to_sm89INS1_16FlashAttnFwdSm80INS1_25CollectiveMainloopFwdSm80ILi8ELi2ELb0EN4cute5tupleIJNS5_1CILi128EEENS7_ILi64EEENS7_ILi192EEEEEELi192ENS_10bfloat16_tEfNS_4arch4Sm80ELb0ELb0ELb0ELb1ELb0ELb0ELb1ELb1EEENS1_21CollectiveEpilogueFwdINS6_IJS8_SA_S9_EEENS6_IJNS7_ILi1EEESI_SI_EEESC_SE_Li256ELb1ELb1ELb1ELb0EEENS1_36VarlenDynamicPersistentTileSchedulerILi128ELi64ELi256ELi256ELb1ELb1ELb0ELb0ELb1ELb1EEEEEEEEEvNT_6ParamsE --------------------------
	.section	.text._ZN7cutlass13device_kernelIN5flash19enable_sm80_to_sm89INS1_16FlashAttnFwdSm80INS1_25CollectiveMainloopFwdSm80ILi8ELi2ELb0EN4cute5tupleIJNS5_1CILi128EEENS7_ILi64EEENS7_ILi192EEEEEELi192ENS_10bfloat16_tEfNS_4arch4Sm80ELb0ELb0ELb0ELb1ELb0ELb0ELb1ELb1EEENS1_21CollectiveEpilogueFwdINS6_IJS8_SA_S9_EEENS6_IJNS7_ILi1EEESI_SI_EEESC_SE_Li256ELb1ELb1ELb1ELb0EEENS1_36VarlenDynamicPersistentTileSchedulerILi128ELi64ELi256ELi256ELb1ELb1ELb0ELb0ELb1ELb1EEEEEEEEEvNT_6ParamsE,"ax",@progbits
	.align	128
.text._ZN7cutlass13device_kernelIN5flash19enable_sm80_to_sm89INS1_16FlashAttnFwdSm80INS1_25CollectiveMainloopFwdSm80ILi8ELi2ELb0EN4cute5tupleIJNS5_1CILi128EEENS7_ILi64EEENS7_ILi192EEEEEELi192ENS_10bfloat16_tEfNS_4arch4Sm80ELb0ELb0ELb0ELb1ELb0ELb0ELb1ELb1EEENS1_21CollectiveEpilogueFwdINS6_IJS8_SA_S9_EEENS6_IJNS7_ILi1EEESI_SI_EEESC_SE_Li256ELb1ELb1ELb1ELb0EEENS1_36VarlenDynamicPersistentTileSchedulerILi128ELi64ELi256ELi256ELb1ELb1ELb0ELb0ELb1ELb1EEEEEEEEEvNT_6ParamsE:
        .type           _ZN7cutlass13device_kernelIN5flash19enable_sm80_to_sm89INS1_16FlashAttnFwdSm80INS1_25CollectiveMainloopFwdSm80ILi8ELi2ELb0EN4cute5tupleIJNS5_1CILi128EEENS7_ILi64EEENS7_ILi192EEEEEELi192ENS_10bfloat16_tEfNS_4arch4Sm80ELb0ELb0ELb0ELb1ELb0ELb0ELb1ELb1EEENS1_21CollectiveEpilogueFwdINS6_IJS8_SA_S9_EEENS6_IJNS7_ILi1EEESI_SI_EEESC_SE_Li256ELb1ELb1ELb1ELb0EEENS1_36VarlenDynamicPersistentTileSchedulerILi128ELi64ELi256ELi256ELb1ELb1ELb0ELb0ELb1ELb1EEEEEEEEEvNT_6ParamsE,@function
        .size           _ZN7cutlass13device_kernelIN5flash19enable_sm80_to_sm89INS1_16FlashAttnFwdSm80INS1_25CollectiveMainloopFwdSm80ILi8ELi2ELb0EN4cute5tupleIJNS5_1CILi128EEENS7_ILi64EEENS7_ILi192EEEEEELi192ENS_10bfloat16_tEfNS_4arch4Sm80ELb0ELb0ELb0ELb1ELb0ELb0ELb1ELb1EEENS1_21CollectiveEpilogueFwdINS6_IJS8_SA_S9_EEENS6_IJNS7_ILi1EEESI_SI_EEESC_SE_Li256ELb1ELb1ELb1ELb0EEENS1_36VarlenDynamicPersistentTileSchedulerILi128ELi64ELi256ELi256ELb1ELb1ELb0ELb0ELb1ELb1EEEEEEEEEvNT_6ParamsE,(.L_x_64 - _ZN7cutlass13device_kernelIN5flash19enable_sm80_to_sm89INS1_16FlashAttnFwdSm80INS1_25CollectiveMainloopFwdSm80ILi8ELi2ELb0EN4cute5tupleIJNS5_1CILi128EEENS7_ILi64EEENS7_ILi192EEEEEELi192ENS_10bfloat16_tEfNS_4arch4Sm80ELb0ELb0ELb0ELb1ELb0ELb0ELb1ELb1EEENS1_21CollectiveEpilogueFwdINS6_IJS8_SA_S9_EEENS6_IJNS7_ILi1EEESI_SI_EEESC_SE_Li256ELb1ELb1ELb1ELb0EEENS1_36VarlenDynamicPersistentTileSchedulerILi128ELi64ELi256ELi256ELb1ELb1ELb0ELb0ELb1ELb1EEEEEEEEEvNT_6ParamsE)
        .other          _ZN7cutlass13device_kernelIN5flash19enable_sm80_to_sm89INS1_16FlashAttnFwdSm80INS1_25CollectiveMainloopFwdSm80ILi8ELi2ELb0EN4cute5tupleIJNS5_1CILi128EEENS7_ILi64EEENS7_ILi192EEEEEELi192ENS_10bfloat16_tEfNS_4arch4Sm80ELb0ELb0ELb0ELb1ELb0ELb0ELb1ELb1EEENS1_21CollectiveEpilogueFwdINS6_IJS8_SA_S9_EEENS6_IJNS7_ILi1EEESI_SI_EEESC_SE_Li256ELb1ELb1ELb1ELb0EEENS1_36VarlenDynamicPersistentTileSchedulerILi128ELi64ELi256ELi256ELb1ELb1ELb0ELb0ELb1ELb1EEEEEEEEEvNT_6ParamsE,@"STO_CUDA_ENTRY STV_DEFAULT"
_ZN7cutlass13device_kernelIN5flash19enable_sm80_to_sm89INS1_16FlashAttnFwdSm80INS1_25CollectiveMainloopFwdSm80ILi8ELi2ELb0EN4cute5tupleIJNS5_1CILi128EEENS7_ILi64EEENS7_ILi192EEEEEELi192ENS_10bfloat16_tEfNS_4arch4Sm80ELb0ELb0ELb0ELb1ELb0ELb0ELb1ELb1EEENS1_21CollectiveEpilogueFwdINS6_IJS8_SA_S9_EEENS6_IJNS7_ILi1EEESI_SI_EEESC_SE_Li256ELb1ELb1ELb1ELb0EEENS1_36VarlenDynamicPersistentTileSchedulerILi128ELi64ELi256ELi256ELb1ELb1ELb0ELb0ELb1ELb1EEEEEEEEEvNT_6ParamsE:
[----:B------:R-:W-:Y:S01]  /*0000*/  LDC R1, c[0x0][0x37c] ;  /* 0x0000df00ff017b82 */ /* 0x000fe20000000800 */
[----:B------:R-:W-:Y:S05]  /*0010*/  EXIT ;  /* 0x000000000000794d */ /* 0x000fea0003800000 */
.L_x_28:
        /* <DEDUP_REMOVED lines=14> */
.L_x_64:


//--------------------- .text._ZN7cutlass13device_kernelIN5flash19enable_sm80_to_sm89INS1_16FlashAttnFwdSm80INS1_25CollectiveMainloopFwdSm80ILi8ELi2ELb0EN4cute5tupleIJNS5_1CILi128EEENS7_ILi64EEENS7_ILi192EEEEEELi192ENS_10bfloat16_tEfNS_4arch4Sm80ELb0ELb0ELb0ELb1ELb0ELb1ELb1ELb1EEENS1_21CollectiveEpilogueFwdINS6_IJS8_SA_S9_EEENS6_IJNS7_ILi1EEESI_SI_EEESC_SE_Li256ELb1ELb1ELb1ELb0EEENS1_36VarlenDynamicPersistentTileSchedulerILi128ELi64ELi256ELi256ELb1ELb1ELb0ELb0ELb1ELb1EEEEEEEEEvNT_6ParamsE --------------------------
	.section	.text._ZN7cutlass13device_kernelIN5flash19enable_sm80_to_sm89INS1_16FlashAttnFwdSm80INS1_25CollectiveMainloopFwdSm80ILi8ELi2ELb0EN4cute5tupleIJNS5_1CILi128EEENS7_ILi64EEENS7_ILi192EEEEEELi192ENS_10bfloat16_tEfNS_4arch4Sm80ELb0ELb0ELb0ELb1ELb0ELb1ELb1ELb1EEENS1_21CollectiveEpilogueFwdINS6_IJS8_SA_S9_EEENS6_IJNS7_ILi1EEESI_SI_EEESC_SE_Li256ELb1ELb1ELb1ELb0EEENS1_36VarlenDynamicPersistentTileSchedulerILi128ELi64ELi256ELi256ELb1ELb1ELb0ELb0ELb1ELb1EEEEEEEEEvNT_6ParamsE,"ax",@progbits
	.align	128
.text._ZN7cutlass13device_kernelIN5flash19enable_sm80_to_sm89INS1_16FlashAttnFwdSm80INS1_25CollectiveMainloopFwdSm80ILi8ELi2ELb0EN4cute5tupleIJNS5_1CILi128EEENS7_ILi64EEENS7_ILi192EEEEEELi192ENS_10bfloat16_tEfNS_4arch4Sm80ELb0ELb0ELb0ELb1ELb0ELb1ELb1ELb1EEENS1_21CollectiveEpilogueFwdINS6_IJS8_SA_S9_EEENS6_IJNS7_ILi1EEESI_SI_EEESC_SE_Li256ELb1ELb1ELb1ELb0EEENS1_36VarlenDynamicPersistentTileSchedulerILi128ELi64ELi256ELi256ELb1ELb1ELb0ELb0ELb1ELb1EEEEEEEEEvNT_6ParamsE:
        .type           _ZN7cutlass13device_kernelIN5flash19enable_sm80_to_sm89INS1_16FlashAttnFwdSm80INS1_25CollectiveMainloopFwdSm80ILi8ELi2ELb0EN4cute5tupleIJNS5_1CILi128EEENS7_ILi64EEENS7_ILi192EEEEEELi192ENS_10bfloat16_tEfNS_4arch4Sm80ELb0ELb0ELb0ELb1ELb0ELb1ELb1ELb1EEENS1_21CollectiveEpilogueFwdINS6_IJS8_SA_S9_EEENS6_IJNS7_ILi1EEESI_SI_EEESC_SE_Li256ELb1ELb1ELb1ELb0EEENS1_36VarlenDynamicPersistentTileSchedulerILi128ELi64ELi256ELi256ELb1ELb1ELb0ELb0ELb1ELb1EEEEEEEEEvNT_6ParamsE,@function
        .size           _ZN7cutlass13device_kernelIN5flash19enable_sm80_to_sm89INS1_16FlashAttnFwdSm80INS1_25CollectiveMainloopFwdSm80ILi8ELi2ELb0EN4cute5tupleIJNS5_1CILi128EEENS7_ILi64EEENS7_ILi192EEEEEELi192ENS_10bfloat16_tEfNS_4arch4Sm80ELb0ELb0ELb0ELb1ELb0ELb1ELb1ELb1EEENS1_21CollectiveEpilogueFwdINS6_IJS8_SA_S9_EEENS6_IJNS7_ILi1EEESI_SI_EEESC_SE_Li256ELb1ELb1ELb1ELb0EEENS1_36VarlenDynamicPersistentTileSchedulerILi128ELi64ELi256ELi256ELb1ELb1ELb0ELb0ELb1ELb1EEEEEEEEEvNT_6ParamsE,(.L_x_65 - _ZN7cutlass13device_kernelIN5flash19enable_sm80_to_sm89INS1_16FlashAttnFwdSm80INS1_25CollectiveMainloopFwdSm80ILi8ELi2ELb0EN4cute5tupleIJNS5_1CILi128EEENS7_ILi64EEENS7_ILi192EEEEEELi192ENS_10bfloat16_tEfNS_4arch4Sm80ELb0ELb0ELb0ELb1ELb0ELb1ELb1ELb1EEENS1_21CollectiveEpilogueFwdINS6_IJS8_SA_S9_EEENS6_IJNS7_ILi1EEESI_SI_EEESC_SE_Li256ELb1ELb1ELb1ELb0EEENS1_36VarlenDynamicPersistentTileSchedulerILi128ELi64ELi256ELi256ELb1ELb1ELb0ELb0ELb1ELb1EEEEEEEEEvNT_6ParamsE)
        .other          _ZN7cutlass13device_kernelIN5flash19enable_sm80_to_sm89INS1_16FlashAttnFwdSm80INS1_25CollectiveMainloopFwdSm80ILi8ELi2ELb0EN4cute5tupleIJNS5_1CILi128EEENS7_ILi64EEENS7_ILi192EEEEEELi192ENS_10bfloat16_tEfNS_4arch4Sm80ELb0ELb0ELb0ELb1ELb0ELb1ELb1ELb1EEENS1_21CollectiveEpilogueFwdINS6_IJS8_SA_S9_EEENS6_IJNS7_ILi1EEESI_SI_EEESC_SE_Li256ELb1ELb1ELb1ELb0EEENS1_36VarlenDynamicPersistentTileSchedulerILi128ELi64ELi256ELi256ELb1ELb1ELb0ELb0ELb1ELb1EEEEEEEEEvNT_6ParamsE,@"STO_CUDA_ENTRY STV_DEFAULT"
_ZN7cutlass13device_kernelIN5flash19enable_sm80_to_sm89INS1_16FlashAttnFwdSm80INS1_25CollectiveMainloopFwdSm80ILi8ELi2ELb0EN4cute5tupleIJNS5_1CILi128EEENS7_ILi64EEENS7_ILi192EEEEEELi192ENS_10bfloat16_tEfNS_4arch4Sm80ELb0ELb0ELb0ELb1ELb0ELb1ELb1ELb1EEENS1_21CollectiveEpilogueFwdINS6_IJS8_SA_S9_EEENS6_IJNS7_ILi1EEESI_SI_EEESC_SE_Li256ELb1ELb1ELb1ELb0EEENS1_36VarlenDynamicPersistentTileSchedulerILi128ELi64ELi256ELi256ELb1ELb1ELb0ELb0ELb1ELb1EEEEEEEEEvNT_6ParamsE:
[----:B------:R-:W-:Y:S01]  /*0000*/  LDC R1, c[0x0][0x37c] ;  /* 0x0000df00ff017b82 */ /* 0x000fe20000000800 */
[----:B------:R-:W-:Y:S05]  /*0010*/  EXIT ;  /* 0x000000000000794d */ /* 0x000fea0003800000 */
.L_x_29:
        /* <DEDUP_REMOVED lines=14> */
.L_x_65:


//--------------------- .text._ZN7cutlass13device_kernelIN5flash19enable_sm80_to_sm89INS1_16FlashAttnFwdSm80INS1_25CollectiveMainloopFwdSm80ILi8ELi2ELb0EN4cute5tupleIJNS5_1CILi128EEENS7_ILi64EEENS7_ILi192EEEEEELi192ENS_10bfloat16_tEfNS_4arch4Sm80ELb0ELb1ELb0ELb0ELb0ELb0ELb1ELb1EEENS1_21CollectiveEpilogueFwdINS6_IJS8_SA_S9_EEENS6_IJNS7_ILi1EEESI_SI_EEESC_SE_Li256ELb0ELb1ELb1ELb0EEENS1_19SingleTileSchedulerILb0ELb1ELb1ELi128EEEEEEEEEvNT_6ParamsE --------------------------
	.section	.text._ZN7cutlass13device_kernelIN5flash19enable_sm80_to_sm89INS1_16FlashAttnFwdSm80INS1_25CollectiveMainloopFwdSm80ILi8ELi2ELb0EN4cute5tupleIJNS5_1CILi128EEENS7_ILi64EEENS7_ILi192EEEEEELi192ENS_10bfloat16_tEfNS_4arch4Sm80ELb0ELb1ELb0ELb0ELb0ELb0ELb1ELb1EEENS1_21CollectiveEpilogueFwdINS6_IJS8_SA_S9_EEENS6_IJNS7_ILi1EEESI_SI_EEESC_SE_Li256ELb0ELb1ELb1ELb0EEENS1_19SingleTileSchedulerILb0ELb1ELb1ELi128EEEEEEEEEvNT_6ParamsE,"ax",@progbits
	.align	128
.text._ZN7cutlass13device_kernelIN5flash19enable_sm80_to_sm89INS1_16FlashAttnFwdSm80INS1_25CollectiveMainloopFwdSm80ILi8ELi2ELb0EN4cute5tupleIJNS5_1CILi128EEENS7_ILi64EEENS7_ILi192EEEEEELi192ENS_10bfloat16_tEfNS_4arch4Sm80ELb0ELb1ELb0ELb0ELb0ELb0ELb1ELb1EEENS1_21CollectiveEpilogueFwdINS6_IJS8_SA_S9_EEENS6_IJNS7_ILi1EEESI_SI_EEESC_SE_Li256ELb0ELb1ELb1ELb0EEENS1_19SingleTileSchedulerILb0ELb1ELb1ELi128EEEEEEEEEvNT_6ParamsE:
        .type           _ZN7cutlass13device_kernelIN5flash19enable_sm80_to_sm89INS1_16FlashAttnFwdSm80INS1_25CollectiveMainloopFwdSm80ILi8ELi2ELb0EN4cute5tupleIJNS5_1CILi128EEENS7_ILi64EEENS7_ILi192EEEEEELi192ENS_10bfloat16_tEfNS_4arch4Sm80ELb0ELb1ELb0ELb0ELb0ELb0ELb1ELb1EEENS1_21CollectiveEpilogueFwdINS6_IJS8_SA_S9_EEENS6_IJNS7_ILi1EEESI_SI_EEESC_SE_Li256ELb0ELb1ELb1ELb0EEENS1_19SingleTileSchedulerILb0ELb1ELb1ELi128EEEEEEEEEvNT_6ParamsE,@function
        .size           _ZN7cutlass13device_kernelIN5flash19enable_sm80_to_sm89INS1_16FlashAttnFwdSm80INS1_25CollectiveMainloopFwdSm80ILi8ELi2ELb0EN4cute5tupleIJNS5_1CILi128EEENS7_ILi64EEENS7_ILi192EEEEEELi192ENS_10bfloat16_tEfNS_4arch4Sm80ELb0ELb1ELb0ELb0ELb0ELb0ELb1ELb1EEENS1_21CollectiveEpilogueFwdINS6_IJS8_SA_S9_EEENS6_IJNS7_ILi1EEESI_SI_EEESC_SE_Li256ELb0ELb1ELb1ELb0EEENS1_19SingleTileSchedulerILb0ELb1ELb1ELi128EEEEEEEEEvNT_6ParamsE,(.L_x_66 - _ZN7cutlass13device_kernelIN5flash19enable_sm80_to_sm89INS1_16FlashAttnFwdSm80INS1_25CollectiveMainloopFwdSm80ILi8ELi2ELb0EN4cute5tupleIJNS5_1CILi128EEENS7_ILi64EEENS7_ILi192EEEEEELi192ENS_10bfloat16_tEfNS_4arch4Sm80ELb0ELb1ELb0ELb0ELb0ELb0ELb1ELb1EEENS1_21CollectiveEpilogueFwdINS6_IJS8_SA_S9_EEENS6_IJNS7_ILi1EEESI_SI_EEESC_SE_Li256ELb0ELb1ELb1ELb0EEENS1_19SingleTileSchedulerILb0ELb1ELb1ELi128EEEEEEEEEvNT_6ParamsE)
        .other          _ZN7cutlass13device_kernelIN5flash19enable_sm80_to_sm89INS1_16FlashAttnFwdSm80INS1_25CollectiveMainloopFwdSm80ILi8ELi2ELb0EN4cute5tupleIJNS5_1CILi128EEENS7_ILi64EEENS7_ILi192EEEEEELi192ENS_10bfloat16_tEfNS_4arch4Sm80ELb0ELb1ELb0ELb0ELb0ELb0ELb1ELb1EEENS1_21CollectiveEpilogueFwdINS6_IJS8_SA_S9_EEENS6_IJNS7_ILi1EEESI_SI_EEESC_SE_Li256ELb0ELb1ELb1ELb0EEENS1_19SingleTileSchedulerILb0ELb1ELb1ELi128EEEEEEEEEvNT_6ParamsE,@"STO_CUDA_ENTRY STV_DEFAULT"
_ZN7cutlass13device_kernelIN5flash19enable_sm80_to_sm89INS1_16FlashAttnFwdSm80INS1_25CollectiveMainloopFwdSm80ILi8ELi2ELb0EN4cute5tupleIJNS5_1CILi128EEENS7_ILi64EEENS7_ILi192EEEEEELi192ENS_10bfloat16_tEfNS_4arch4Sm80ELb0ELb1ELb0ELb0ELb0ELb0ELb1ELb1EEENS1_21CollectiveEpilogueFwdINS6_IJS8_SA_S9_EEENS6_IJNS7_ILi1EEESI_SI_EEESC_SE_Li256ELb0ELb1ELb1ELb0EEENS1_19SingleTileSchedulerILb0ELb1ELb1ELi128EEEEEEEEEvNT_6ParamsE:
[----:B------:R-:W-:Y:S01]  /*0000*/  LDC R1, c[0x0][0x37c] ;  /* 0x0000df00ff017b82 */ /* 0x000fe20000000800 */
[----:B------:R-:W-:Y:S05]  /*0010*/  EXIT ;  /* 0x000000000000794d */ /* 0x000fea0003800000 */
.L_x_30:
        /* <DEDUP_REMOVED lines=14> */
.L_x_66:


//--------------------- .text._ZN7cutlass13device_kernelIN5flash19enable_sm80_to_sm89INS1_16FlashAttnFwdSm80INS1_25CollectiveMainloopFwdSm80ILi8ELi2ELb0EN4cute5tupleIJNS5_1CILi128EEENS7_ILi64EEENS7_ILi192EEEEEELi192ENS_10bfloat16_tEfNS_4arch4Sm80ELb0ELb1ELb0ELb1ELb0ELb0ELb1ELb1EEENS1_21CollectiveEpilogueFwdINS6_IJS8_SA_S9_EEENS6_IJNS7_ILi1EEESI_SI_EEESC_SE_Li256ELb1ELb1ELb1ELb0EEENS1_36VarlenDynamicPersistentTileSchedulerILi128ELi64ELi256ELi256ELb1ELb1ELb0ELb1ELb0ELb1EEEEEEEEEvNT_6ParamsE --------------------------
	.section	.text._ZN7cutlass13device_kernelIN5flash19enable_sm80_to_sm89INS1_16FlashAttnFwdSm80INS1_25CollectiveMainloopFwdSm80ILi8ELi2ELb0EN4cute5tupleIJNS5_1CILi128EEENS7_ILi64EEENS7_ILi192EEEEEELi192ENS_10bfloat16_tEfNS_4arch4Sm80ELb0ELb1ELb0ELb1ELb0ELb0ELb1ELb1EEENS1_21CollectiveEpilogueFwdINS6_IJS8_SA_S9_EEENS6_IJNS7_ILi1EEESI_SI_EEESC_SE_Li256ELb1ELb1ELb1ELb0EEENS1_36VarlenDynamicPersistentTileSchedulerILi128ELi64ELi256ELi256ELb1ELb1ELb0ELb1ELb0ELb1EEEEEEEEEvNT_6ParamsE,"ax",@progbits
	.align	128
.text._ZN7cutlass13device_kernelIN5flash19enable_sm80_to_sm89INS1_16FlashAttnFwdSm80INS1_25CollectiveMainloopFwdSm80ILi8ELi2ELb0EN4cute5tupleIJNS5_1CILi128EEENS7_ILi64EEENS7_ILi192EEEEEELi192ENS_10bfloat16_tEfNS_4arch4Sm80ELb0ELb1ELb0ELb1ELb0ELb0ELb1ELb1EEENS1_21CollectiveEpilogueFwdINS6_IJS8_SA_S9_EEENS6_IJNS7_ILi1EEESI_SI_EEESC_SE_Li256ELb1ELb1ELb1ELb0EEENS1_36VarlenDynamicPersistentTileSchedulerILi128ELi64ELi256ELi256ELb1ELb1ELb0ELb1ELb0ELb1EEEEEEEEEvNT_6ParamsE:
        .type           _ZN7cutlass13device_kernelIN5flash19enable_sm80_to_sm89INS1_16FlashAttnFwdSm80INS1_25CollectiveMainloopFwdSm80ILi8ELi2ELb0EN4cute5tupleIJNS5_1CILi128EEENS7_ILi64EEENS7_ILi192EEEEEELi192ENS_10bfloat16_tEfNS_4arch4Sm80ELb0ELb1ELb0ELb1ELb0ELb0ELb1ELb1EEENS1_21CollectiveEpilogueFwdINS6_IJS8_SA_S9_EEENS6_IJNS7_ILi1EEESI_SI_EEESC_SE_Li256ELb1ELb1ELb1ELb0EEENS1_36VarlenDynamicPersistentTileSchedulerILi128ELi64ELi256ELi256ELb1ELb1ELb0ELb1ELb0ELb1EEEEEEEEEvNT_6ParamsE,@function
        .size           _ZN7cutlass13device_kernelIN5flash19enable_sm80_to_sm89INS1_16FlashAttnFwdSm80INS1_25CollectiveMainloopFwdSm80ILi8ELi2ELb0EN4cute5tupleIJNS5_1CILi128EEENS7_ILi64EEENS7_ILi192EEEEEELi192ENS_10bfloat16_tEfNS_4arch4Sm80ELb0ELb1ELb0ELb1ELb0ELb0ELb1ELb1EEENS1_21CollectiveEpilogueFwdINS6_IJS8_SA_S9_EEENS6_IJNS7_ILi1EEESI_SI_EEESC_SE_Li256ELb1ELb1ELb1ELb0EEENS1_36VarlenDynamicPersistentTileSchedulerILi128ELi64ELi256ELi256ELb1ELb1ELb0ELb1ELb0ELb1EEEEEEEEEvNT_6ParamsE,(.L_x_67 - _ZN7cutlass13device_kernelIN5flash19enable_sm80_to_sm89INS1_16FlashAttnFwdSm80INS1_25CollectiveMainloopFwdSm80ILi8ELi2ELb0EN4cute5tupleIJNS5_1CILi128EEENS7_ILi64EEENS7_ILi192EEEEEELi192ENS_10bfloat16_tEfNS_4arch4Sm80ELb0ELb1ELb0ELb1ELb0ELb0ELb1ELb1EEENS1_21CollectiveEpilogueFwdINS6_IJS8_SA_S9_EEENS6_IJNS7_ILi1EEESI_SI_EEESC_SE_Li256ELb1ELb1ELb1ELb0EEENS1_36VarlenDynamicPersistentTileSchedulerILi128ELi64ELi256ELi256ELb1ELb1ELb0ELb1ELb0ELb1EEEEEEEEEvNT_6ParamsE)
        .other          _ZN7cutlass13device_kernelIN5flash19enable_sm80_to_sm89INS1_16FlashAttnFwdSm80INS1_25CollectiveMainloopFwdSm80ILi8ELi2ELb0EN4cute5tupleIJNS5_1CILi128EEENS7_ILi64EEENS7_ILi192EEEEEELi192ENS_10bfloat16_tEfNS_4arch4Sm80ELb0ELb1ELb0ELb1ELb0ELb0ELb1ELb1EEENS1_21CollectiveEpilogueFwdINS6_IJS8_SA_S9_EEENS6_IJNS7_ILi1EEESI_SI_EEESC_SE_Li256ELb1ELb1ELb1ELb0EEENS1_36VarlenDynamicPersistentTileSchedulerILi128ELi64ELi256ELi256ELb1ELb1ELb0ELb1ELb0ELb1EEEEEEEEEvNT_6ParamsE,@"STO_CUDA_ENTRY STV_DEFAULT"
_ZN7cutlass13device_kernelIN5flash19enable_sm80_to_sm89INS1_16FlashAttnFwdSm80INS1_25CollectiveMainloopFwdSm80ILi8ELi2ELb0EN4cute5tupleIJNS5_1CILi128EEENS7_ILi64EEENS7_ILi192EEEEEELi192ENS_10bfloat16_tEfNS_4arch4Sm80ELb0ELb1ELb0ELb1ELb0ELb0ELb1ELb1EEENS1_21CollectiveEpilogueFwdINS6_IJS8_SA_S9_EEENS6_IJNS7_ILi1EEESI_SI_EEESC_SE_Li256ELb1ELb1ELb1ELb0EEENS1_36VarlenDynamicPersistentTileSchedulerILi128ELi64ELi256ELi256ELb1ELb1ELb0ELb1ELb0ELb1EEEEEEEEEvNT_6ParamsE:
[----:B------:R-:W-:Y:S01]  /*0000*/  LDC R1, c[0x0][0x37c] ;  /* 0x0000df00ff017b82 */ /* 0x000fe20000000800 */
[----:B------:R-:W-:Y:S05]  /*0010*/  EXIT ;  /* 0x000000000000794d */ /* 0x000fea0003800000 */
.L_x_31:
        /* <DEDUP_REMOVED lines=14> */
.L_x_67:


//--------------------- .text._ZN7cutlass13device_kernelIN5flash19enable_sm80_to_sm89INS1_16FlashAttnFwdSm80INS1_25CollectiveMainloopFwdSm80ILi8ELi2ELb0EN4cute5tupleIJNS5_1CILi128EEENS7_ILi64EEENS7_ILi192EEEEEELi192ENS_10bfloat16_tEfNS_4arch4Sm80ELb0ELb1ELb0ELb1ELb0ELb1ELb1ELb1EEENS1_21CollectiveEpilogueFwdINS6_IJS8_SA_S9_EEENS6_IJNS7_ILi1EEESI_SI_EEESC_SE_Li256ELb1ELb1ELb1ELb0EEENS1_36VarlenDynamicPersistentTileSchedulerILi128ELi64ELi256ELi256ELb1ELb1ELb0ELb1ELb0ELb1EEEEEEEEEvNT_6ParamsE --------------------------
	.section	.text._ZN7cutlass13device_kernelIN5flash19enable_sm80_to_sm89INS1_16FlashAttnFwdSm80INS1_25CollectiveMainloopFwdSm80ILi8ELi2ELb0EN4cute5tupleIJNS5_1CILi128EEENS7_ILi64EEENS7_ILi192EEEEEELi192ENS_10bfloat16_tEfNS_4arch4Sm80ELb0ELb1ELb0ELb1ELb0ELb1ELb1ELb1EEENS1_21CollectiveEpilogueFwdINS6_IJS8_SA_S9_EEENS6_IJNS7_ILi1EEESI_SI_EEESC_SE_Li256ELb1ELb1ELb1ELb0EEENS1_36VarlenDynamicPersistentTileSchedulerILi128ELi64ELi256ELi256ELb1ELb1ELb0ELb1ELb0ELb1EEEEEEEEEvNT_6ParamsE,"ax",@progbits
	.align	128
.text._ZN7cutlass13device_kernelIN5flash19enable_sm80_to_sm89INS1_16FlashAttnFwdSm80INS1_25CollectiveMainloopFwdSm80ILi8ELi2ELb0EN4cute5tupleIJNS5_1CILi128EEENS7_ILi64EEENS7_ILi192EEEEEELi192ENS_10bfloat16_tEfNS_4arch4Sm80ELb0ELb1ELb0ELb1ELb0ELb1ELb1ELb1EEENS1_21CollectiveEpilogueFwdINS6_IJS8_SA_S9_EEENS6_IJNS7_ILi1EEESI_SI_EEESC_SE_Li256ELb1ELb1ELb1ELb0EEENS1_36VarlenDynamicPersistentTileSchedulerILi128ELi64ELi256ELi256ELb1ELb1ELb0ELb1ELb0ELb1EEEEEEEEEvNT_6ParamsE:
        .type           _ZN7cutlass13device_kernelIN5flash19enable_sm80_to_sm89INS1_16FlashAttnFwdSm80INS1_25CollectiveMainloopFwdSm80ILi8ELi2ELb0EN4cute5tupleIJNS5_1CILi128EEENS7_ILi64EEENS7_ILi192EEEEEELi192ENS_10bfloat16_tEfNS_4arch4Sm80ELb0ELb1ELb0ELb1ELb0ELb1ELb1ELb1EEENS1_21CollectiveEpilogueFwdINS6_IJS8_SA_S9_EEENS6_IJNS7_ILi1EEESI_SI_EEESC_SE_Li256ELb1ELb1ELb1ELb0EEENS1_36VarlenDynamicPersistentTileSchedulerILi128ELi64ELi256ELi256ELb1ELb1ELb0ELb1ELb0ELb1EEEEEEEEEvNT_6ParamsE,@function
        .size           _ZN7cutlass13device_kernelIN5flash19enable_sm80_to_sm89INS1_16FlashAttnFwdSm80INS1_25CollectiveMainloopFwdSm80ILi8ELi2ELb0EN4cute5tupleIJNS5_1CILi128EEENS7_ILi64EEENS7_ILi192EEEEEELi192ENS_10bfloat16_tEfNS_4arch4Sm80ELb0ELb1ELb0ELb1ELb0ELb1ELb1ELb1EEENS1_21CollectiveEpilogueFwdINS6_IJS8_SA_S9_EEENS6_IJNS7_ILi1EEESI_SI_EEESC_SE_Li256ELb1ELb1ELb1ELb0EEENS1_36VarlenDynamicPersistentTileSchedulerILi128ELi64ELi256ELi256ELb1ELb1ELb0ELb1ELb0ELb1EEEEEEEEEvNT_6ParamsE,(.L_x_68 - _ZN7cutlass13device_kernelIN5flash19enable_sm80_to_sm89INS1_16FlashAttnFwdSm80INS1_25CollectiveMainloopFwdSm80ILi8ELi2ELb0EN4cute5tupleIJNS5_1CILi128EEENS7_ILi64EEENS7_ILi192EEEEEELi192ENS_10bfloat16_tEfNS_4arch4Sm80ELb0ELb1ELb0ELb1ELb0ELb1ELb1ELb1EEENS1_21CollectiveEpilogueFwdINS6_IJS8_SA_S9_EEENS6_IJNS7_ILi1EEESI_SI_EEESC_SE_Li256ELb1ELb1ELb1ELb0EEENS1_36VarlenDynamicPersistentTileSchedulerILi128ELi64ELi256ELi256ELb1ELb1ELb0ELb1ELb0ELb1EEEEEEEEEvNT_6ParamsE)
        .other          _ZN7cutlass13device_kernelIN5flash19enable_sm80_to_sm89INS1_16FlashAttnFwdSm80INS1_25CollectiveMainloopFwdSm80ILi8ELi2ELb0EN4cute5tupleIJNS5_1CILi128EEENS7_ILi64EEENS7_ILi192EEEEEELi192ENS_10bfloat16_tEfNS_4arch4Sm80ELb0ELb1ELb0ELb1ELb0ELb1ELb1ELb1EEENS1_21CollectiveEpilogueFwdINS6_IJS8_SA_S9_EEENS6_IJNS7_ILi1EEESI_SI_EEESC_SE_Li256ELb1ELb1ELb1ELb0EEENS1_36VarlenDynamicPersistentTileSchedulerILi128ELi64ELi256ELi256ELb1ELb1ELb0ELb1ELb0ELb1EEEEEEEEEvNT_6ParamsE,@"STO_CUDA_ENTRY STV_DEFAULT"
_ZN7cutlass13device_kernelIN5flash19enable_sm80_to_sm89INS1_16FlashAttnFwdSm80INS1_25CollectiveMainloopFwdSm80ILi8ELi2ELb0EN4cute5tupleIJNS5_1CILi128EEENS7_ILi64EEENS7_ILi192EEEEEELi192ENS_10bfloat16_tEfNS_4arch4Sm80ELb0ELb1ELb0ELb1ELb0ELb1ELb1ELb1EEENS1_21CollectiveEpilogueFwdINS6_IJS8_SA_S9_EEENS6_IJNS7_ILi1EEESI_SI_EEESC_SE_Li256ELb1ELb1ELb1ELb0EEENS1_36VarlenDynamicPersistentTileSchedulerILi128ELi64ELi256ELi256ELb1ELb1ELb0ELb1ELb0ELb1EEEEEEEEEvNT_6ParamsE:
[----:B------:R-:W-:Y:S01]  /*0000*/  LDC R1, c[0x0][0x37c] ;  /* 0x0000df00ff017b82 */ /* 0x000fe20000000800 */
[----:B------:R-:W-:Y:S05]  /*0010*/  EXIT ;  /* 0x000000000000794d */ /* 0x000fea0003800000 */
.L_x_32:
        /* <DEDUP_REMOVED lines=14> */
.L_x_68:


//--------------------- .text._ZN7cutlass13device_kernelIN5flash19enable_sm80_to_sm89INS1_16FlashAttnFwdSm80INS1_25CollectiveMainloopFwdSm80ILi8ELi2ELb1EN4cute5tupleIJNS5_1CILi128EEENS7_ILi96EEENS7_ILi192EEEEEELi192ENS_10bfloat16_tEfNS_4arch4Sm80ELb1ELb0ELb0ELb0ELb0ELb0ELb1ELb1EEENS1_21CollectiveEpilogueFwdINS6_IJS8_SA_S9_EEENS6_IJNS7_ILi1EEESI_SI_EEESC_SE_Li256ELb0ELb1ELb1ELb0EEENS1_30DynamicPersistentTileSchedulerILi256ELi256ELb1ELb1ELb0EEEEEEEEEvNT_6ParamsE --------------------------
	.section	.text._ZN7cutlass13device_kernelIN5flash19enable_sm80_to_sm89INS1_16FlashAttnFwdSm80INS1_25CollectiveMainloopFwdSm80ILi8ELi2ELb1EN4cute5tupleIJNS5_1CILi128EEENS7_ILi96EEENS7_ILi192EEEEEELi192ENS_10bfloat16_tEfNS_4arch4Sm80ELb1ELb0ELb0ELb0ELb0ELb0ELb1ELb1EEENS1_21CollectiveEpilogueFwdINS6_IJS8_SA_S9_EEENS6_IJNS7_ILi1EEESI_SI_EEESC_SE_Li256ELb0ELb1ELb1ELb0EEENS1_30DynamicPersistentTileSchedulerILi256ELi256ELb1ELb1ELb0EEEEEEEEEvNT_6ParamsE,"ax",@progbits
	.align	128
.text._ZN7cutlass13device_kernelIN5flash19enable_sm80_to_sm89INS1_16FlashAttnFwdSm80INS1_25CollectiveMainloopFwdSm80ILi8ELi2ELb1EN4cute5tupleIJNS5_1CILi128EEENS7_ILi96EEENS7_ILi192EEEEEELi192ENS_10bfloat16_tEfNS_4arch4Sm80ELb1ELb0ELb0ELb0ELb0ELb0ELb1ELb1EEENS1_21CollectiveEpilogueFwdINS6_IJS8_SA_S9_EEENS6_IJNS7_ILi1EEESI_SI_EEESC_SE_Li256ELb0ELb1ELb1ELb0EEENS1_30DynamicPersistentTileSchedulerILi256ELi256ELb1ELb1ELb0EEEEEEEEEvNT_6ParamsE:
        .type           _ZN7cutlass13device_kernelIN5flash19enable_sm80_to_sm89INS1_16FlashAttnFwdSm80INS1_25CollectiveMainloopFwdSm80ILi8ELi2ELb1EN4cute5tupleIJNS5_1CILi128EEENS7_ILi96EEENS7_ILi192EEEEEELi192ENS_10bfloat16_tEfNS_4arch4Sm80ELb1ELb0ELb0ELb0ELb0ELb0ELb1ELb1EEENS1_21CollectiveEpilogueFwdINS6_IJS8_SA_S9_EEENS6_IJNS7_ILi1EEESI_SI_EEESC_SE_Li256ELb0ELb1ELb1ELb0EEENS1_30DynamicPersistentTileSchedulerILi256ELi256ELb1ELb1ELb0EEEEEEEEEvNT_6ParamsE,@function
        .size           _ZN7cutlass13device_kernelIN5flash19enable_sm80_to_sm89INS1_16FlashAttnFwdSm80INS1_25CollectiveMainloopFwdSm80ILi8ELi2ELb1EN4cute5tupleIJNS5_1CILi128EEENS7_ILi96EEENS7_ILi192EEEEEELi192ENS_10bfloat16_tEfNS_4arch4Sm80ELb1ELb0ELb0ELb0ELb0ELb0ELb1ELb1EEENS1_21CollectiveEpilogueFwdINS6_IJS8_SA_S9_EEENS6_IJNS7_ILi1EEESI_SI_EEESC_SE_Li256ELb0ELb1ELb1ELb0EEENS1_30DynamicPersistentTileSchedulerILi256ELi256ELb1ELb1ELb0EEEEEEEEEvNT_6ParamsE,(.L_x_69 - _ZN7cutlass13device_kernelIN5flash19enable_sm80_to_sm89INS1_16FlashAttnFwdSm80INS1_25CollectiveMainloopFwdSm80ILi8ELi2ELb1EN4cute5tupleIJNS5_1CILi128EEENS7_ILi96EEENS7_ILi192EEEEEELi192ENS_10bfloat16_tEfNS_4arch4Sm80ELb1ELb0ELb0ELb0ELb0ELb0ELb1ELb1EEENS1_21CollectiveEpilogueFwdINS6_IJS8_SA_S9_EEENS6_IJNS7_ILi1EEESI_SI_EEESC_SE_Li256ELb0ELb1ELb1ELb0EEENS1_30DynamicPersistentTileSchedulerILi256ELi256ELb1ELb1ELb0EEEEEEEEEvNT_6ParamsE)
        .other          _ZN7cutlass13device_kernelIN5flash19enable_sm80_to_sm89INS1_16FlashAttnFwdSm80INS1_25CollectiveMainloopFwdSm80ILi8ELi2ELb1EN4cute5tupleIJNS5_1CILi128EEENS7_ILi96EEENS7_ILi192EEEEEELi192ENS_10bfloat16_tEfNS_4arch4Sm80ELb1ELb0ELb0ELb0ELb0ELb0ELb1ELb1EEENS1_21CollectiveEpilogueFwdINS6_IJS8_SA_S9_EEENS6_IJNS7_ILi1EEESI_SI_EEESC_SE_Li256ELb0ELb1ELb1ELb0EEENS1_30DynamicPersistentTileSchedulerILi256ELi256ELb1ELb1ELb0EEEEEEEEEvNT_6ParamsE,@"STO_CUDA_ENTRY STV_DEFAULT"
_ZN7cutlass13device_kernelIN5flash19enable_sm80_to_sm89INS1_16FlashAttnFwdSm80INS1_25CollectiveMainloopFwdSm80ILi8ELi2ELb1EN4cute5tupleIJNS5_1CILi128EEENS7_ILi96EEENS7_ILi192EEEEEELi192ENS_10bfloat16_tEfNS_4arch4Sm80ELb1ELb0ELb0ELb0ELb0ELb0ELb1ELb1EEENS1_21CollectiveEpilogueFwdINS6_IJS8_SA_S9_EEENS6_IJNS7_ILi1EEESI_SI_EEESC_SE_Li256ELb0ELb1ELb1ELb0EEENS1_30DynamicPersistentTileSchedulerILi256ELi256ELb1ELb1ELb0EEEEEEEEEvNT_6ParamsE:
[----:B------:R-:W-:Y:S01]  /*0000*/  LDC R1, c[0x0][0x37c] ;  /* 0x0000df00ff017b82 */ /* 0x000fe20000000800 */
[----:B------:R-:W-:Y:S05]  /*0010*/  EXIT ;  /* 0x000000000000794d */ /* 0x000fea0003800000 */
.L_x_33:
        /* <DEDUP_REMOVED lines=14> */
.L_x_69:


//--------------------- .text._ZN7cutlass13device_kernelIN5flash19enable_sm80_to_sm89INS1_16FlashAttnFwdSm80INS1_25CollectiveMainloopFwdSm80ILi8ELi2ELb0EN4cute5tupleIJNS5_1CILi128EEENS7_ILi64EEENS7_ILi192EEEEEELi192ENS_10bfloat16_tEfNS_4arch4Sm80ELb1ELb0ELb0ELb1ELb0ELb0ELb1ELb1EEENS1_21CollectiveEpilogueFwdINS6_IJS8_SA_S9_EEENS6_IJNS7_ILi1EEESI_SI_EEESC_SE_Li256ELb1ELb1ELb1ELb0EEENS1_36VarlenDynamicPersistentTileSchedulerILi128ELi64ELi256ELi256ELb1ELb1ELb0ELb1ELb1ELb1EEEEEEEEEvNT_6ParamsE --------------------------
	.section	.text._ZN7cutlass13device_kernelIN5flash19enable_sm80_to_sm89INS1_16FlashAttnFwdSm80INS1_25CollectiveMainloopFwdSm80ILi8ELi2ELb0EN4cute5tupleIJNS5_1CILi128EEENS7_ILi64EEENS7_ILi192EEEEEELi192ENS_10bfloat16_tEfNS_4arch4Sm80ELb1ELb0ELb0ELb1ELb0ELb0ELb1ELb1EEENS1_21CollectiveEpilogueFwdINS6_IJS8_SA_S9_EEENS6_IJNS7_ILi1EEESI_SI_EEESC_SE_Li256ELb1ELb1ELb1ELb0EEENS1_36VarlenDynamicPersistentTileSchedulerILi128ELi64ELi256ELi256ELb1ELb1ELb0ELb1ELb1ELb1EEEEEEEEEvNT_6ParamsE,"ax",@progbits
	.align	128
.text._ZN7cutlass13device_kernelIN5flash19enable_sm80_to_sm89INS1_16FlashAttnFwdSm80INS1_25CollectiveMainloopFwdSm80ILi8ELi2ELb0EN4cute5tupleIJNS5_1CILi128EEENS7_ILi64EEENS7_ILi192EEEEEELi192ENS_10bfloat16_tEfNS_4arch4Sm80ELb1ELb0ELb0ELb1ELb0ELb0ELb1ELb1EEENS1_21CollectiveEpilogueFwdINS6_IJS8_SA_S9_EEENS6_IJNS7_ILi1EEESI_SI_EEESC_SE_Li256ELb1ELb1ELb1ELb0EEENS1_36VarlenDynamicPersistentTileSchedulerILi128ELi64ELi256ELi256ELb1ELb1ELb0ELb1ELb1ELb1EEEEEEEEEvNT_6ParamsE:
        .type           _ZN7cutlass13device_kernelIN5flash19enable_sm80_to_sm89INS1_16FlashAttnFwdSm80INS1_25CollectiveMainloopFwdSm80ILi8ELi2ELb0EN4cute5tupleIJNS5_1CILi128EEENS7_ILi64EEENS7_ILi192EEEEEELi192ENS_10bfloat16_tEfNS_4arch4Sm80ELb1ELb0ELb0ELb1ELb0ELb0ELb1ELb1EEENS1_21CollectiveEpilogueFwdINS6_IJS8_SA_S9_EEENS6_IJNS7_ILi1EEESI_SI_EEESC_SE_Li256ELb1ELb1ELb1ELb0EEENS1_36VarlenDynamicPersistentTileSchedulerILi128ELi64ELi256ELi256ELb1ELb1ELb0ELb1ELb1ELb1EEEEEEEEEvNT_6ParamsE,@function
        .size           _ZN7cutlass13device_kernelIN5flash19enable_sm80_to_sm89INS1_16FlashAttnFwdSm80INS1_25CollectiveMainloopFwdSm80ILi8ELi2ELb0EN4cute5tupleIJNS5_1CILi128EEENS7_ILi64EEENS7_ILi192EEEEEELi192ENS_10bfloat16_tEfNS_4arch4Sm80ELb1ELb0ELb0ELb1ELb0ELb0ELb1ELb1EEENS1_21CollectiveEpilogueFwdINS6_IJS8_SA_S9_EEENS6_IJNS7_ILi1EEESI_SI_EEESC_SE_Li256ELb1ELb1ELb1ELb0EEENS1_36VarlenDynamicPersistentTileSchedulerILi128ELi64ELi256ELi256ELb1ELb1ELb0ELb1ELb1ELb1EEEEEEEEEvNT_6ParamsE,(.L_x_70 - _ZN7cutlass13device_kernelIN5flash19enable_sm80_to_sm89INS1_16FlashAttnFwdSm80INS1_25CollectiveMainloopFwdSm80ILi8ELi2ELb0EN4cute5tupleIJNS5_1CILi128EEENS7_ILi64EEENS7_ILi192EEEEEELi192ENS_10bfloat16_tEfNS_4arch4Sm80ELb1ELb0ELb0ELb1ELb0ELb0ELb1ELb1EEENS1_21CollectiveEpilogueFwdINS6_IJS8_SA_S9_EEENS6_IJNS7_ILi1EEESI_SI_EEESC_SE_Li256ELb1ELb1ELb1ELb0EEENS1_36VarlenDynamicPersistentTileSchedulerILi128ELi64ELi256ELi256ELb1ELb1ELb0ELb1ELb1ELb1EEEEEEEEEvNT_6ParamsE)
        .other          _ZN7cutlass13device_kernelIN5flash19enable_sm80_to_sm89INS1_16FlashAttnFwdSm80INS1_25CollectiveMainloopFwdSm80ILi8ELi2ELb0EN4cute5tupleIJNS5_1CILi128EEENS7_ILi64EEENS7_ILi192EEEEEELi192ENS_10bfloat16_tEfNS_4arch4Sm80ELb1ELb0ELb0ELb1ELb0ELb0ELb1ELb1EEENS1_21CollectiveEpilogueFwdINS6_IJS8_SA_S9_EEENS6_IJNS7_ILi1EEESI_SI_EEESC_SE_Li256ELb1ELb1ELb1ELb0EEENS1_36VarlenDynamicPersistentTileSchedulerILi128ELi64ELi256ELi256ELb1ELb1ELb0ELb1ELb1ELb1EEEEEEEEEvNT_6ParamsE,@"STO_CUDA_ENTRY STV_DEFAULT"
_ZN7cutlass13device_kernelIN5flash19enable_sm80_to_sm89INS1_16FlashAttnFwdSm80INS1_25CollectiveMainloopFwdSm80ILi8ELi2ELb0EN4cute5tupleIJNS5_1CILi128EEENS7_ILi64EEENS7_ILi192EEEEEELi192ENS_10bfloat16_tEfNS_4arch4Sm80ELb1ELb0ELb0ELb1ELb0ELb0ELb1ELb1EEENS1_21CollectiveEpilogueFwdINS6_IJS8_SA_S9_EEENS6_IJNS7_ILi1EEESI_SI_EEESC_SE_Li256ELb1ELb1ELb1ELb0EEENS1_36VarlenDynamicPersistentTileSchedulerILi128ELi64ELi256ELi256ELb1ELb1ELb0ELb1ELb1ELb1EEEEEEEEEvNT_6ParamsE:
[----:B------:R-:W-:Y:S01]  /*0000*/  LDC R1, c[0x0][0x37c] ;  /* 0x0000df00ff017b82 */ /* 0x000fe20000000800 */
[----:B------:R-:W-:Y:S05]  /*0010*/  EXIT ;  /* 0x000000000000794d */ /* 0x000fea0003800000 */
.L_x_34:
        /* <DEDUP_REMOVED lines=14> */
.L_x_70:


//--------------------- .text._ZN7cutlass13device_kernelIN5flash19enable_sm80_to_sm89INS1_16FlashAttnFwdSm80INS1_25CollectiveMainloopFwdSm80ILi8ELi2ELb0EN4cute5tupleIJNS5_1CILi128EEENS7_ILi64EEENS7_ILi192EEEEEELi192ENS_10bfloat16_tEfNS_4arch4Sm80ELb1ELb0ELb0ELb1ELb0ELb1ELb1ELb1EEENS1_21CollectiveEpilogueFwdINS6_IJS8_SA_S9_EEENS6_IJNS7_ILi1EEESI_SI_EEESC_SE_Li256ELb1ELb1ELb1ELb0EEENS1_36VarlenDynamicPersistentTileSchedulerILi128ELi64ELi256ELi256ELb1ELb1ELb0ELb1ELb1ELb1EEEEEEEEEvNT_6ParamsE --------------------------
	.section	.text._ZN7cutlass13device_kernelIN5flash19enable_sm80_to_sm89INS1_16FlashAttnFwdSm80INS1_25CollectiveMainloopFwdSm80ILi8ELi2ELb0EN4cute5tupleIJNS5_1CILi128EEENS7_ILi64EEENS7_ILi192EEEEEELi192ENS_10bfloat16_tEfNS_4arch4Sm80ELb1ELb0ELb0ELb1ELb0ELb1ELb1ELb1EEENS1_21CollectiveEpilogueFwdINS6_IJS8_SA_S9_EEENS6_IJNS7_ILi1EEESI_SI_EEESC_SE_Li256ELb1ELb1ELb1ELb0EEENS1_36VarlenDynamicPersistentTileSchedulerILi128ELi64ELi256ELi256ELb1ELb1ELb0ELb1ELb1ELb1EEEEEEEEEvNT_6ParamsE,"ax",@progbits
	.align	128
.text._ZN7cutlass13device_kernelIN5flash19enable_sm80_to_sm89INS1_16FlashAttnFwdSm80INS1_25CollectiveMainloopFwdSm80ILi8ELi2ELb0EN4cute5tupleIJNS5_1CILi128EEENS7_ILi64EEENS7_ILi192EEEEEELi192ENS_10bfloat16_tEfNS_4arch4Sm80ELb1ELb0ELb0ELb1ELb0ELb1ELb1ELb1EEENS1_21CollectiveEpilogueFwdINS6_IJS8_SA_S9_EEENS6_IJNS7_ILi1EEESI_SI_EEESC_SE_Li256ELb1ELb1ELb1ELb0EEENS1_36VarlenDynamicPersistentTileSchedulerILi128ELi64ELi256ELi256ELb1ELb1ELb0ELb1ELb1ELb1EEEEEEEEEvNT_6ParamsE:
        .type           _ZN7cutlass13device_kernelIN5flash19enable_sm80_to_sm89INS1_16FlashAttnFwdSm80INS1_25CollectiveMainloopFwdSm80ILi8ELi2ELb0EN4cute5tupleIJNS5_1CILi128EEENS7_ILi64EEENS7_ILi192EEEEEELi192ENS_10bfloat16_tEfNS_4arch4Sm80ELb1ELb0ELb0ELb1ELb0ELb1ELb1ELb1EEENS1_21CollectiveEpilogueFwdINS6_IJS8_SA_S9_EEENS6_IJNS7_ILi1EEESI_SI_EEESC_SE_Li256ELb1ELb1ELb1ELb0EEENS1_36VarlenDynamicPersistentTileSchedulerILi128ELi64ELi256ELi256ELb1ELb1ELb0ELb1ELb1ELb1EEEEEEEEEvNT_6ParamsE,@function
        .size           _ZN7cutlass13device_kernelIN5flash19enable_sm80_to_sm89INS1_16FlashAttnFwdSm80INS1_25CollectiveMainloopFwdSm80ILi8ELi2ELb0EN4cute5tupleIJNS5_1CILi128EEENS7_ILi64EEENS7_ILi192EEEEEELi192ENS_10bfloat16_tEfNS_4arch4Sm80ELb1ELb0ELb0ELb1ELb0ELb1ELb1ELb1EEENS1_21CollectiveEpilogueFwdINS6_IJS8_SA_S9_EEENS6_IJNS7_ILi1EEESI_SI_EEESC_SE_Li256ELb1ELb1ELb1ELb0EEENS1_36VarlenDynamicPersistentTileSchedulerILi128ELi64ELi256ELi256ELb1ELb1ELb0ELb1ELb1ELb1EEEEEEEEEvNT_6ParamsE,(.L_x_71 - _ZN7cutlass13device_kernelIN5flash19enable_sm80_to_sm89INS1_16FlashAttnFwdSm80INS1_25CollectiveMainloopFwdSm80ILi8ELi2ELb0EN4cute5tupleIJNS5_1CILi128EEENS7_ILi64EEENS7_ILi192EEEEEELi192ENS_10bfloat16_tEfNS_4arch4Sm80ELb1ELb0ELb0ELb1ELb0ELb1ELb1ELb1EEENS1_21CollectiveEpilogueFwdINS6_IJS8_SA_S9_EEENS6_IJNS7_ILi1EEESI_SI_EEESC_SE_Li256ELb1ELb1ELb1ELb0EEENS1_36VarlenDynamicPersistentTileSchedulerILi128ELi64ELi256ELi256ELb1ELb1ELb0ELb1ELb1ELb1EEEEEEEEEvNT_6ParamsE)
        .other          _ZN7cutlass13device_kernelIN5flash19enable_sm80_to_sm89INS1_16FlashAttnFwdSm80INS1_25CollectiveMainloopFwdSm80ILi8ELi2ELb0EN4cute5tupleIJNS5_1CILi128EEENS7_ILi64EEENS7_ILi192EEEEEELi192ENS_10bfloat16_tEfNS_4arch4Sm80ELb1ELb0ELb0ELb1ELb0ELb1ELb1ELb1EEENS1_21CollectiveEpilogueFwdINS6_IJS8_SA_S9_EEENS6_IJNS7_ILi1EEESI_SI_EEESC_SE_Li256ELb1ELb1ELb1ELb0EEENS1_36VarlenDynamicPersistentTileSchedulerILi128ELi64ELi256ELi256ELb1ELb1ELb0ELb1ELb1ELb1EEEEEEEEEvNT_6ParamsE,@"STO_CUDA_ENTRY STV_DEFAULT"
_ZN7cutlass13device_kernelIN5flash19enable_sm80_to_sm89INS1_16FlashAttnFwdSm80INS1_25CollectiveMainloopFwdSm80ILi8ELi2ELb0EN4cute5tupleIJNS5_1CILi128EEENS7_ILi64EEENS7_ILi192EEEEEELi192ENS_10bfloat16_tEfNS_4arch4Sm80ELb1ELb0ELb0ELb1ELb0ELb1ELb1ELb1EEENS1_21CollectiveEpilogueFwdINS6_IJS8_SA_S9_EEENS6_IJNS7_ILi1EEESI_SI_EEESC_SE_Li256ELb1ELb1ELb1ELb0EEENS1_36VarlenDynamicPersistentTileSchedulerILi128ELi64ELi256ELi256ELb1ELb1ELb0ELb1ELb1ELb1EEEEEEEEEvNT_6ParamsE:
[----:B------:R-:W-:Y:S01]  /*0000*/  LDC R1, c[0x0][0x37c] ;  /* 0x0000df00ff017b82 */ /* 0x000fe20000000800 */
[----:B------:R-:W-:Y:S05]  /*0010*/  EXIT ;  /* 0x000000000000794d */ /* 0x000fea0003800000 */
.L_x_35:
        /* <DEDUP_REMOVED lines=14> */
.L_x_71:


//--------------------- .nv.shared.reserved.0     --------------------------
	.section	.nv.shared.reserved.0,"aw",@nobits
	.weak		__nv_reservedSMEM_offset_0_alias
	.size		__nv_reservedSMEM_offset_0_alias, 0, 64
	.other		__nv_reservedSMEM_offset_0_alias,@"STO_CUDA_RESERVED_SHARED STV_DEFAULT"
__nv_reservedSMEM_offset_0_alias:
	.zero		0
	.zero		64


//--------------------- .nv.global                --------------------------
	.section	.nv.global,"aw",@nobits
.nv.global:
	.type		_ZN83_INTERNAL_d8715712_47_flash_fwd_hdim192_bf16_split_softcapall_sm80_cu_e763cb1e_29324cute1_E,@object
	.size		_ZN83_INTERNAL_d8715712_47_flash_fwd_hdim192_bf16_split_softcapall_sm80_cu_e763cb1e_29324cute1_E,(_ZN83_INTERNAL_d8715712_47_flash_fwd_hdim192_bf16_split_softcapall_sm80_cu_e763cb1e_29324cuda3std3__45__cpo6cbeginE - _ZN83_INTERNAL_d8715712_47_flash_fwd_hdim192_bf16_split_softcapall_sm80_cu_e763cb1e_29324cute1_E)
_ZN83_INTERNAL_d8715712_47_flash_fwd_hdim192_bf16_split_softcapall_sm80_cu_e763cb1e_29324cute1_E:
	.zero		1
	.type		_ZN83_INTERNAL_d8715712_47_flash_fwd_hdim192_bf16_split_softcapall_sm80_cu_e763cb1e_29324cuda3std3__45__cpo6cbeginE,@object
	.size		_ZN83_INTERNAL_d8715712_47_flash_fwd_hdim192_bf16_split_softcapall_sm80_cu_e763cb1e_29324cuda3std3__45__cpo6cbeginE,(_ZN83_INTERNAL_d8715712_47_flash_fwd_hdim192_bf16_split_softcapall_sm80_cu_e763cb1e_29324cuda3std3__48in_placeE - _ZN83_INTERNAL_d8715712_47_flash_fwd_hdim192_bf16_split_softcapall_sm80_cu_e763cb1e_29324cuda3std3__45__cpo6cbeginE)
_ZN83_INTERNAL_d8715712_47_flash_fwd_hdim192_bf16_split_softcapall_sm80_cu_e763cb1e_29324cuda3std3__45__cpo6cbeginE:
	.zero		1
	.type		_ZN83_INTERNAL_d8715712_47_flash_fwd_hdim192_bf16_split_softcapall_sm80_cu_e763cb1e_29324cuda3std3__48in_placeE,@object
	.size		_ZN83_INTERNAL_d8715712_47_flash_fwd_hdim192_bf16_split_softcapall_sm80_cu_e763cb1e_29324cuda3std3__48in_placeE,(_ZN83_INTERNAL_d8715712_47_flash_fwd_hdim192_bf16_split_softcapall_sm80_cu_e763cb1e_29324cuda3std6ranges3__45__cpo9iter_moveE - _ZN83_INTERNAL_d8715712_47_flash_fwd_hdim192_bf16_split_softcapall_sm80_cu_e763cb1e_29324cuda3std3__48in_placeE)
_ZN83_INTERNAL_d8715712_47_flash_fwd_hdim192_bf16_split_softcapall_sm80_cu_e763cb1e_29324cuda3std3__48in_placeE:
	.zero		1
	.type		_ZN83_INTERNAL_d8715712_47_flash_fwd_hdim192_bf16_split_softcapall_sm80_cu_e763cb1e_29324cuda3std6ranges3__45__cpo9iter_moveE,@object
	.size		_ZN83_INTERNAL_d8715712_47_flash_fwd_hdim192_bf16_split_softcapall_sm80_cu_e763cb1e_29324cuda3std6ranges3__45__cpo9iter_moveE,(_ZN83_INTERNAL_d8715712_47_flash_fwd_hdim192_bf16_split_softcapall_sm80_cu_e763cb1e_29324cuda3std3__45__cpo5beginE - _ZN83_INTERNAL_d8715712_47_flash_fwd_hdim192_bf16_split_softcapall_sm80_cu_e763cb1e_29324cuda3std6ranges3__45__cpo9iter_moveE)
_ZN83_INTERNAL_d8715712_47_flash_fwd_hdim192_bf16_split_softcapall_sm80_cu_e763cb1e_29324cuda3std6ranges3__45__cpo9iter_moveE:
	.zero		1
	.type		_ZN83_INTERNAL_d8715712_47_flash_fwd_hdim192_bf16_split_softcapall_sm80_cu_e763cb1e_29324cuda3std3__45__cpo5beginE,@object
	.size		_ZN83_INTERNAL_d8715712_47_flash_fwd_hdim192_bf16_split_softcapall_sm80_cu_e763cb1e_29324cuda3std3__45__cpo5beginE,(_ZN83_INTERNAL_d8715712_47_flash_fwd_hdim192_bf16_split_softcapall_sm80_cu_e763cb1e_29324cuda3std3__485_GLOBAL__N__d8715712_47_flash_fwd_hdim192_bf16_split_softcapall_sm80_cu_e763cb1e_29326ignoreE - _ZN83_INTERNAL_d8715712_47_flash_fwd_hdim192_bf16_split_softcapall_sm80_cu_e763cb1e_29324cuda3std3__45__cpo5beginE)
_ZN83_INTERNAL_d8715712_47_flash_fwd_hdim192_bf16_split_softcapall_sm80_cu_e763cb1e_29324cuda3std3__45__cpo5beginE:
	.zero		1
	.type		_ZN83_INTERNAL_d8715712_47_flash_fwd_hdim192_bf16_split_softcapall_sm80_cu_e763cb1e_29324cuda3std3__485_GLOBAL__N__d8715712_47_flash_fwd_hdim192_bf16_split_softcapall_sm80_cu_e763cb1e_29326ignoreE,@object
	.size		_ZN83_INTERNAL_d8715712_47_flash_fwd_hdim192_bf16_split_softcapall_sm80_cu_e763cb1e_29324cuda3std3__485_GLOBAL__N__d8715712_47_flash_fwd_hdim192_bf16_split_softcapall_sm80_cu_e763cb1e_29326ignoreE,(_ZN83_INTERNAL_d8715712_47_flash_fwd_hdim192_bf16_split_softcapall_sm80_cu_e763cb1e_29324cute7productE - _ZN83_INTERNAL_d8715712_47_flash_fwd_hdim192_bf16_split_softcapall_sm80_cu_e763cb1e_29324cuda3std3__485_GLOBAL__N__d8715712_47_flash_fwd_hdim192_bf16_split_softcapall_sm80_cu_e763cb1e_29326ignoreE)
_ZN83_INTERNAL_d8715712_47_flash_fwd_hdim192_bf16_split_softcapall_sm80_cu_e763cb1e_29324cuda3std3__485_GLOBAL__N__d8715712_47_flash_fwd_hdim192_bf16_split_softcapall_sm80_cu_e763cb1e_29326ignoreE:
	.zero		1
	.type		_ZN83_INTERNAL_d8715712_47_flash_fwd_hdim192_bf16_split_softcapall_sm80_cu_e763cb1e_29324cute7productE,@object
	.size		_ZN83_INTERNAL_d8715712_47_flash_fwd_hdim192_bf16_split_softcapall_sm80_cu_e763cb1e_29324cute7productE,(_ZN83_INTERNAL_d8715712_47_flash_fwd_hdim192_bf16_split_softcapall_sm80_cu_e763cb1e_29324cuda3std3__45__cpo3endE - _ZN83_INTERNAL_d8715712_47_flash_fwd_hdim192_bf16_split_softcapall_sm80_cu_e763cb1e_29324cute7productE)
_ZN83_INTERNAL_d8715712_47_flash_fwd_hdim192_bf16_split_softcapall_sm80_cu_e763cb1e_29324cute7productE:
	.zero		1
	.type		_ZN83_INTERNAL_d8715712_47_flash_fwd_hdim192_bf16_split_softcapall_sm80_cu_e763cb1e_29324cuda3std3__45__cpo3endE,@object
	.size		_ZN83_INTERNAL_d8715712_47_flash_fwd_hdim192_bf16_split_softcapall_sm80_cu_e763cb1e_29324cuda3std3__45__cpo3endE,(_ZN83_INTERNAL_d8715712_47_flash_fwd_hdim192_bf16_split_softcapall_sm80_cu_e763cb1e_29324cuda3std3__419piecewise_constructE - _ZN83_INTERNAL_d8715712_47_flash_fwd_hdim192_bf16_split_softcapall_sm80_cu_e763cb1e_29324cuda3std3__45__cpo3endE)
_ZN83_INTERNAL_d8715712_47_flash_fwd_hdim192_bf16_split_softcapall_sm80_cu_e763cb1e_29324cuda3std3__45__cpo3endE:
	.zero		1
	.type		_ZN83_INTERNAL_d8715712_47_flash_fwd_hdim192_bf16_split_softcapall_sm80_cu_e763cb1e_29324cuda3std3__419piecewise_constructE,@object
	.size		_ZN83_INTERNAL_d8715712_47_flash_fwd_hdim192_bf16_split_softcapall_sm80_cu_e763cb1e_29324cuda3std3__419piecewise_constructE,(_ZN83_INTERNAL_d8715712_47_flash_fwd_hdim192_bf16_split_softcapall_sm80_cu_e763cb1e_29324cuda3std3__45__cpo4cendE - _ZN83_INTERNAL_d8715712_47_flash_fwd_hdim192_bf16_split_softcapall_sm80_cu_e763cb1e_29324cuda3std3__419piecewise_constructE)
_ZN83_INTERNAL_d8715712_47_flash_fwd_hdim192_bf16_split_softcapall_sm80_cu_e763cb1e_29324cuda3std3__419piecewise_constructE:
	.zero		1
	.type		_ZN83_INTERNAL_d8715712_47_flash_fwd_hdim192_bf16_split_softcapall_sm80_cu_e763cb1e_29324cuda3std3__45__cpo4cendE,@object
	.size		_ZN83_INTERNAL_d8715712_47_flash_fwd_hdim192_bf16_split_softcapall_sm80_cu_e763cb1e_29324cuda3std3__45__cpo4cendE,(_ZN83_INTERNAL_d8715712_47_flash_fwd_hdim192_bf16_split_softcapall_sm80_cu_e763cb1e_29324cuda3std6ranges3__45__cpo4swapE - _ZN83_INTERNAL_d8715712_47_flash_fwd_hdim192_bf16_split_softcapall_sm80_cu_e763cb1e_29324cuda3std3__45__cpo4cendE)
_ZN83_INTERNAL_d8715712_47_flash_fwd_hdim192_bf16_split_softcapall_sm80_cu_e763cb1e_29324cuda3std3__45__cpo4cendE:
	.zero		1
	.type		_ZN83_INTERNAL_d8715712_47_flash_fwd_hdim192_bf16_split_softcapall_sm80_cu_e763cb1e_29324cuda3std6ranges3__45__cpo4swapE,@object
	.size		_ZN83_INTERNAL_d8715712_47_flash_fwd_hdim192_bf16_split_softcapall_sm80_cu_e763cb1e_29324cuda3std6ranges3__45__cpo4swapE,(.L_7 - _ZN83_INTERNAL_d8715712_47_flash_fwd_hdim192_bf16_split_softcapall_sm80_cu_e763cb1e_29324cuda3std6ranges3__45__cpo4swapE)
_ZN83_INTERNAL_d8715712_47_flash_fwd_hdim192_bf16_split_softcapall_sm80_cu_e763cb1e_29324cuda3std6ranges3__45__cpo4swapE:
	.zero		1
.L_7:


//--------------------- .nv.constant0._ZN7cutlass13device_kernelIN5flash19enable_sm80_to_sm89INS1_16FlashAttnFwdSm80INS1_25CollectiveMainloopFwdSm80ILi8ELi1ELb1EN4cute5tupleIJNS5_1CILi128EEENS7_ILi96EEENS7_ILi192EEEEEELi192ENS_10bfloat16_tEfNS_4arch4Sm80ELb0ELb0ELb1ELb0ELb0ELb0ELb1ELb1EEENS1_21CollectiveEpilogueFwdINS6_IJS8_SA_S9_EEENS6_IJNS7_ILi1EEESI_SI_EEESC_SE_Li256ELb0ELb1ELb1ELb0EEENS1_19SingleTileSchedulerILb0ELb1ELb1ELi128EEEEEEEEEvNT_6ParamsE --------------------------
	.section	.nv.constant0._ZN7cutlass13device_kernelIN5flash19enable_sm80_to_sm89INS1_16FlashAttnFwdSm80INS1_25CollectiveMainloopFwdSm80ILi8ELi1ELb1EN4cute5tupleIJNS5_1CILi128EEENS7_ILi96EEENS7_ILi192EEEEEELi192ENS_10bfloat16_tEfNS_4arch4Sm80ELb0ELb0ELb1ELb0ELb0ELb0ELb1ELb1EEENS1_21CollectiveEpilogueFwdINS6_IJS8_SA_S9_EEENS6_IJNS7_ILi1EEESI_SI_EEESC_SE_Li256ELb0ELb1ELb1ELb0EEENS1_19SingleTileSchedulerILb0ELb1ELb1ELi128EEEEEEEEEvNT_6ParamsE,"a",@progbits
	.sectionflags	@""
	.align	4
.nv.constant0._ZN7cutlass13device_kernelIN5flash19enable_sm80_to_sm89INS1_16FlashAttnFwdSm80INS1_25CollectiveMainloopFwdSm80ILi8ELi1ELb1EN4cute5tupleIJNS5_1CILi128EEENS7_ILi96EEENS7_ILi192EEEEEELi192ENS_10bfloat16_tEfNS_4arch4Sm80ELb0ELb0ELb1ELb0ELb0ELb0ELb1ELb1EEENS1_21CollectiveEpilogueFwdINS6_IJS8_SA_S9_EEENS6_IJNS7_ILi1EEESI_SI_EEESC_SE_Li256ELb0ELb1ELb1ELb0EEENS1_19SingleTileSchedulerILb0ELb1ELb1ELi128EEEEEEEEEvNT_6ParamsE:
	.zero		1944


//--------------------- .nv.constant0._ZN7cutlass13device_kernelIN5flash19enable_sm80_to_sm89INS1_16FlashAttnFwdSm80INS1_25CollectiveMainloopFwdSm80ILi8ELi1ELb0EN4cute5tupleIJNS5_1CILi128EEENS7_ILi64EEENS7_ILi192EEEEEELi192ENS_10bfloat16_tEfNS_4arch4Sm80ELb0ELb0ELb1ELb1ELb0ELb0ELb1ELb1EEENS1_21CollectiveEpilogueFwdINS6_IJS8_SA_S9_EEENS6_IJNS7_ILi1EEESI_SI_EEESC_SE_Li256ELb1ELb1ELb1ELb0EEENS1_36VarlenDynamicPersistentTileSchedulerILi128ELi64ELi256ELi256ELb1ELb1ELb0ELb0ELb1ELb1EEEEEEEEEvNT_6ParamsE --------------------------
	.section	.nv.constant0._ZN7cutlass13device_kernelIN5flash19enable_sm80_to_sm89INS1_16FlashAttnFwdSm80INS1_25CollectiveMainloopFwdSm80ILi8ELi1ELb0EN4cute5tupleIJNS5_1CILi128EEENS7_ILi64EEENS7_ILi192EEEEEELi192ENS_10bfloat16_tEfNS_4arch4Sm80ELb0ELb0ELb1ELb1ELb0ELb0ELb1ELb1EEENS1_21CollectiveEpilogueFwdINS6_IJS8_SA_S9_EEENS6_IJNS7_ILi1EEESI_SI_EEESC_SE_Li256ELb1ELb1ELb1ELb0EEENS1_36VarlenDynamicPersistentTileSchedulerILi128ELi64ELi256ELi256ELb1ELb1ELb0ELb0ELb1ELb1EEEEEEEEEvNT_6ParamsE,"a",@progbits
	.sectionflags	@""
	.align	4
.nv.constant0._ZN7cutlass13device_kernelIN5flash19enable_sm80_to_sm89INS1_16FlashAttnFwdSm80INS1_25CollectiveMainloopFwdSm80ILi8ELi1ELb0EN4cute5tupleIJNS5_1CILi128EEENS7_ILi64EEENS7_ILi192EEEEEELi192ENS_10bfloat16_tEfNS_4arch4Sm80ELb0ELb0ELb1ELb1ELb0ELb0ELb1ELb1EEENS1_21CollectiveEpilogueFwdINS6_IJS8_SA_S9_EEENS6_IJNS7_ILi1EEESI_SI_EEESC_SE_Li256ELb1ELb1ELb1ELb0EEENS1_36VarlenDynamicPersistentTileSchedulerILi128ELi64ELi256ELi256ELb1ELb1ELb0ELb0ELb1ELb1EEEEEEEEEvNT_6ParamsE:
	.zero		1976


//--------------------- .nv.constant0._ZN7cutlass13device_kernelIN5flash19enable_sm80_to_sm89INS1_16FlashAttnFwdSm80INS1_25CollectiveMainloopFwdSm80ILi8ELi1ELb0EN4cute5tupleIJNS5_1CILi128EEENS7_ILi64EEENS7_ILi192EEEEEELi192ENS_10bfloat16_tEfNS_4arch4Sm80ELb0ELb0ELb1ELb1ELb0ELb1ELb1ELb1EEENS1_21CollectiveEpilogueFwdINS6_IJS8_SA_S9_EEENS6_IJNS7_ILi1EEESI_SI_EEESC_SE_Li256ELb1ELb1ELb1ELb0EEENS1_36VarlenDynamicPersistentTileSchedulerILi128ELi64ELi256ELi256ELb1ELb1ELb0ELb0ELb1ELb1EEEEEEEEEvNT_6ParamsE --------------------------
	.section	.nv.constant0._ZN7cutlass13device_kernelIN5flash19enable_sm80_to_sm89INS1_16FlashAttnFwdSm80INS1_25CollectiveMainloopFwdSm80ILi8ELi1ELb0EN4cute5tupleIJNS5_1CILi128EEENS7_ILi64EEENS7_ILi192EEEEEELi192ENS_10bfloat16_tEfNS_4arch4Sm80ELb0ELb0ELb1ELb1ELb0ELb1ELb1ELb1EEENS1_21CollectiveEpilogueFwdINS6_IJS8_SA_S9_EEENS6_IJNS7_ILi1EEESI_SI_EEESC_SE_Li256ELb1ELb1ELb1ELb0EEENS1_36VarlenDynamicPersistentTileSchedulerILi128ELi64ELi256ELi256ELb1ELb1ELb0ELb0ELb1ELb1EEEEEEEEEvNT_6ParamsE,"a",@progbits
	.sectionflags	@""
	.align	4
.nv.constant0._ZN7cutlass13device_kernelIN5flash19enable_sm80_to_sm89INS1_16FlashAttnFwdSm80INS1_25CollectiveMainloopFwdSm80ILi8ELi1ELb0EN4cute5tupleIJNS5_1CILi128EEENS7_ILi64EEENS7_ILi192EEEEEELi192ENS_10bfloat16_tEfNS_4arch4Sm80ELb0ELb0ELb1ELb1ELb0ELb1ELb1ELb1EEENS1_21CollectiveEpilogueFwdINS6_IJS8_SA_S9_EEENS6_IJNS7_ILi1EEESI_SI_EEESC_SE_Li256ELb1ELb1ELb1ELb0EEENS1_36VarlenDynamicPersistentTileSchedulerILi128ELi64ELi256ELi256ELb1ELb1ELb0ELb0ELb1ELb1EEEEEEEEEvNT_6ParamsE:
	.zero		1976


//--------------------- .nv.constant0._ZN7cutlass13device_kernelIN5flash19enable_sm80_to_sm89INS1_16FlashAttnFwdSm80INS1_25CollectiveMainloopFwdSm80ILi8ELi1ELb0EN4cute5tupleIJNS5_1CILi128EEENS7_ILi64EEENS7_ILi192EEEEEELi192ENS_10bfloat16_tEfNS_4arch4Sm80ELb0ELb1ELb1ELb0ELb0ELb0ELb1ELb1EEENS1_21CollectiveEpilogueFwdINS6_IJS8_SA_S9_EEENS6_IJNS7_ILi1EEESI_SI_EEESC_SE_Li256ELb0ELb1ELb1ELb0EEENS1_19SingleTileSchedulerILb0ELb1ELb1ELi128EEEEEEEEEvNT_6ParamsE --------------------------
	.section	.nv.constant0._ZN7cutlass13device_kernelIN5flash19enable_sm80_to_sm89INS1_16FlashAttnFwdSm80INS1_25CollectiveMainloopFwdSm80ILi8ELi1ELb0EN4cute5tupleIJNS5_1CILi128EEENS7_ILi64EEENS7_ILi192EEEEEELi192ENS_10bfloat16_tEfNS_4arch4Sm80ELb0ELb1ELb1ELb0ELb0ELb0ELb1ELb1EEENS1_21CollectiveEpilogueFwdINS6_IJS8_SA_S9_EEENS6_IJNS7_ILi1EEESI_SI_EEESC_SE_Li256ELb0ELb1ELb1ELb0EEENS1_19SingleTileSchedulerILb0ELb1ELb1ELi128EEEEEEEEEvNT_6ParamsE,"a",@progbits
	.sectionflags	@""
	.align	4
.nv.constant0._ZN7cutlass13device_kernelIN5flash19enable_sm80_to_sm89INS1_16FlashAttnFwdSm80INS1_25CollectiveMainloopFwdSm80ILi8ELi1ELb0EN4cute5tupleIJNS5_1CILi128EEENS7_ILi64EEENS7_ILi192EEEEEELi192ENS_10bfloat16_tEfNS_4arch4Sm80ELb0ELb1ELb1ELb0ELb0ELb0ELb1ELb1EEENS1_21CollectiveEpilogueFwdINS6_IJS8_SA_S9_EEENS6_IJNS7_ILi1EEESI_SI_EEESC_SE_Li256ELb0ELb1ELb1ELb0EEENS1_19SingleTileSchedulerILb0ELb1ELb1ELi128EEEEEEEEEvNT_6ParamsE:
	.zero		1944


//--------------------- .nv.constant0._ZN7cutlass13device_kernelIN5flash19enable_sm80_to_sm89INS1_16FlashAttnFwdSm80INS1_25CollectiveMainloopFwdSm80ILi8ELi1ELb0EN4cute5tupleIJNS5_1CILi128EEENS7_ILi64EEENS7_ILi192EEEEEELi192ENS_10bfloat16_tEfNS_4arch4Sm80ELb0ELb1ELb1ELb1ELb0ELb0ELb1ELb1EEENS1_21CollectiveEpilogueFwdINS6_IJS8_SA_S9_EEENS6_IJNS7_ILi1EEESI_SI_EEESC_SE_Li256ELb1ELb1ELb1ELb0EEENS1_36VarlenDynamicPersistentTileSchedulerILi128ELi64ELi256ELi256ELb1ELb1ELb0ELb1ELb0ELb1EEEEEEEEEvNT_6ParamsE --------------------------
	.section	.nv.constant0._ZN7cutlass13device_kernelIN5flash19enable_sm80_to_sm89INS1_16FlashAttnFwdSm80INS1_25CollectiveMainloopFwdSm80ILi8ELi1ELb0EN4cute5tupleIJNS5_1CILi128EEENS7_ILi64EEENS7_ILi192EEEEEELi192ENS_10bfloat16_tEfNS_4arch4Sm80ELb0ELb1ELb1ELb1ELb0ELb0ELb1ELb1EEENS1_21CollectiveEpilogueFwdINS6_IJS8_SA_S9_EEENS6_IJNS7_ILi1EEESI_SI_EEESC_SE_Li256ELb1ELb1ELb1ELb0EEENS1_36VarlenDynamicPersistentTileSchedulerILi128ELi64ELi256ELi256ELb1ELb1ELb0ELb1ELb0ELb1EEEEEEEEEvNT_6ParamsE,"a",@progbits
	.sectionflags	@""
	.align	4
.nv.constant0._ZN7cutlass13device_kernelIN5flash19enable_sm80_to_sm89INS1_16FlashAttnFwdSm80INS1_25CollectiveMainloopFwdSm80ILi8ELi1ELb0EN4cute5tupleIJNS5_1CILi128EEENS7_ILi64EEENS7_ILi192EEEEEELi192ENS_10bfloat16_tEfNS_4arch4Sm80ELb0ELb1ELb1ELb1ELb0ELb0ELb1ELb1EEENS1_21CollectiveEpilogueFwdINS6_IJS8_SA_S9_EEENS6_IJNS7_ILi1EEESI_SI_EEESC_SE_Li256ELb1ELb1ELb1ELb0EEENS1_36VarlenDynamicPersistentTileSchedulerILi128ELi64ELi256ELi256ELb1ELb1ELb0ELb1ELb0ELb1EEEEEEEEEvNT_6ParamsE:
	.zero		1976


//--------------------- .nv.constant0._ZN7cutlass13device_kernelIN5flash19enable_sm80_to_sm89INS1_16FlashAttnFwdSm80INS1_25CollectiveMainloopFwdSm80ILi8ELi1ELb0EN4cute5tupleIJNS5_1CILi128EEENS7_ILi64EEENS7_ILi192EEEEEELi192ENS_10bfloat16_tEfNS_4arch4Sm80ELb0ELb1ELb1ELb1ELb0ELb1ELb1ELb1EEENS1_21CollectiveEpilogueFwdINS6_IJS8_SA_S9_EEENS6_IJNS7_ILi1EEESI_SI_EEESC_SE_Li256ELb1ELb1ELb1ELb0EEENS1_36VarlenDynamicPersistentTileSchedulerILi128ELi64ELi256ELi256ELb1ELb1ELb0ELb1ELb0ELb1EEEEEEEEEvNT_6ParamsE --------------------------
	.section	.nv.constant0._ZN7cutlass13device_kernelIN5flash19enable_sm80_to_sm89INS1_16FlashAttnFwdSm80INS1_25CollectiveMainloopFwdSm80ILi8ELi1ELb0EN4cute5tupleIJNS5_1CILi128EEENS7_ILi64EEENS7_ILi192EEEEEELi192ENS_10bfloat16_tEfNS_4arch4Sm80ELb0ELb1ELb1ELb1ELb0ELb1ELb1ELb1EEENS1_21CollectiveEpilogueFwdINS6_IJS8_SA_S9_EEENS6_IJNS7_ILi1EEESI_SI_EEESC_SE_Li256ELb1ELb1ELb1ELb0EEENS1_36VarlenDynamicPersistentTileSchedulerILi128ELi64ELi256ELi256ELb1ELb1ELb0ELb1ELb0ELb1EEEEEEEEEvNT_6ParamsE,"a",@progbits
	.sectionflags	@""
	.align	4
.nv.constant0._ZN7cutlass13device_kernelIN5flash19enable_sm80_to_sm89INS1_16FlashAttnFwdSm80INS1_25CollectiveMainloopFwdSm80ILi8ELi1ELb0EN4cute5tupleIJNS5_1CILi128EEENS7_ILi64EEENS7_ILi192EEEEEELi192ENS_10bfloat16_tEfNS_4arch4Sm80ELb0ELb1ELb1ELb1ELb0ELb1ELb1ELb1EEENS1_21CollectiveEpilogueFwdINS6_IJS8_SA_S9_EEENS6_IJNS7_ILi1EEESI_SI_EEESC_SE_Li256ELb1ELb1ELb1ELb0EEENS1_36VarlenDynamicPersistentTileSchedulerILi128ELi64ELi256ELi256ELb1ELb1ELb0ELb1ELb0ELb1EEEEEEEEEvNT_6ParamsE:
	.zero		1976


//--------------------- .nv.constant0._ZN7cutlass13device_kernelIN5flash19enable_sm80_to_sm89INS1_16FlashAttnFwdSm80INS1_25CollectiveMainloopFwdSm80ILi8ELi1ELb1EN4cute5tupleIJNS5_1CILi128EEENS7_ILi96EEENS7_ILi192EEEEEELi192ENS_10bfloat16_tEfNS_4arch4Sm80ELb1ELb0ELb1ELb0ELb0ELb0ELb1ELb1EEENS1_21CollectiveEpilogueFwdINS6_IJS8_SA_S9_EEENS6_IJNS7_ILi1EEESI_SI_EEESC_SE_Li256ELb0ELb1ELb1ELb0EEENS1_30DynamicPersistentTileSchedulerILi256ELi256ELb1ELb1ELb0EEEEEEEEEvNT_6ParamsE --------------------------
	.section	.nv.constant0._ZN7cutlass13device_kernelIN5flash19enable_sm80_to_sm89INS1_16FlashAttnFwdSm80INS1_25CollectiveMainloopFwdSm80ILi8ELi1ELb1EN4cute5tupleIJNS5_1CILi128EEENS7_ILi96EEENS7_ILi192EEEEEELi192ENS_10bfloat16_tEfNS_4arch4Sm80ELb1ELb0ELb1ELb0ELb0ELb0ELb1ELb1EEENS1_21CollectiveEpilogueFwdINS6_IJS8_SA_S9_EEENS6_IJNS7_ILi1EEESI_SI_EEESC_SE_Li256ELb0ELb1ELb1ELb0EEENS1_30DynamicPersistentTileSchedulerILi256ELi256ELb1ELb1ELb0EEEEEEEEEvNT_6ParamsE,"a",@progbits
	.sectionflags	@""
	.align	4
.nv.constant0._ZN7cutlass13device_kernelIN5flash19enable_sm80_to_sm89INS1_16FlashAttnFwdSm80INS1_25CollectiveMainloopFwdSm80ILi8ELi1ELb1EN4cute5tupleIJNS5_1CILi128EEENS7_ILi96EEENS7_ILi192EEEEEELi192ENS_10bfloat16_tEfNS_4arch4Sm80ELb1ELb0ELb1ELb0ELb0ELb0ELb1ELb1EEENS1_21CollectiveEpilogueFwdINS6_IJS8_SA_S9_EEENS6_IJNS7_ILi1EEESI_SI_EEESC_SE_Li256ELb0ELb1ELb1ELb0EEENS1_30DynamicPersistentTileSchedulerILi256ELi256ELb1ELb1ELb0EEEEEEEEEvNT_6ParamsE:
	.zero		1960


//--------------------- .nv.constant0._ZN7cutlass13device_kernelIN5flash19enable_sm80_to_sm89INS1_16FlashAttnFwdSm80INS1_25CollectiveMainloopFwdSm80ILi8ELi1ELb0EN4cute5tupleIJNS5_1CILi128EEENS7_ILi64EEENS7_ILi192EEEEEELi192ENS_10bfloat16_tEfNS_4arch4Sm80ELb1ELb0ELb1ELb1ELb0ELb0ELb1ELb1EEENS1_21CollectiveEpilogueFwdINS6_IJS8_SA_S9_EEENS6_IJNS7_ILi1EEESI_SI_EEESC_SE_Li256ELb1ELb1ELb1ELb0EEENS1_36VarlenDynamicPersistentTileSchedulerILi128ELi64ELi256ELi256ELb1ELb1ELb0ELb1ELb1ELb1EEEEEEEEEvNT_6ParamsE --------------------------
	.section	.nv.constant0._ZN7cutlass13device_kernelIN5flash19enable_sm80_to_sm89INS1_16FlashAttnFwdSm80INS1_25CollectiveMainloopFwdSm80ILi8ELi1ELb0EN4cute5tupleIJNS5_1CILi128EEENS7_ILi64EEENS7_ILi192EEEEEELi192ENS_10bfloat16_tEfNS_4arch4Sm80ELb1ELb0ELb1ELb1ELb0ELb0ELb1ELb1EEENS1_21CollectiveEpilogueFwdINS6_IJS8_SA_S9_EEENS6_IJNS7_ILi1EEESI_SI_EEESC_SE_Li256ELb1ELb1ELb1ELb0EEENS1_36VarlenDynamicPersistentTileSchedulerILi128ELi64ELi256ELi256ELb1ELb1ELb0ELb1ELb1ELb1EEEEEEEEEvNT_6ParamsE,"a",@progbits
	.sectionflags	@""
	.align	4
.nv.constant0._ZN7cutlass13device_kernelIN5flash19enable_sm80_to_sm89INS1_16FlashAttnFwdSm80INS1_25CollectiveMainloopFwdSm80ILi8ELi1ELb0EN4cute5tupleIJNS5_1CILi128EEENS7_ILi64EEENS7_ILi192EEEEEELi192ENS_10bfloat16_tEfNS_4arch4Sm80ELb1ELb0ELb1ELb1ELb0ELb0ELb1ELb1EEENS1_21CollectiveEpilogueFwdINS6_IJS8_SA_S9_EEENS6_IJNS7_ILi1EEESI_SI_EEESC_SE_Li256ELb1ELb1ELb1ELb0EEENS1_36VarlenDynamicPersistentTileSchedulerILi128ELi64ELi256ELi256ELb1ELb1ELb0ELb1ELb1ELb1EEEEEEEEEvNT_6ParamsE:
	.zero		1976


//--------------------- .nv.constant0._ZN7cutlass13device_kernelIN5flash19enable_sm80_to_sm89INS1_16FlashAttnFwdSm80INS1_25CollectiveMainloopFwdSm80ILi8ELi1ELb0EN4cute5tupleIJNS5_1CILi128EEENS7_ILi64EEENS7_ILi192EEEEEELi192ENS_10bfloat16_tEfNS_4arch4Sm80ELb1ELb0ELb1ELb1ELb0ELb1ELb1ELb1EEENS1_21CollectiveEpilogueFwdINS6_IJS8_SA_S9_EEENS6_IJNS7_ILi1EEESI_SI_EEESC_SE_Li256ELb1ELb1ELb1ELb0EEENS1_36VarlenDynamicPersistentTileSchedulerILi128ELi64ELi256ELi256ELb1ELb1ELb0ELb1ELb1ELb1EEEEEEEEEvNT_6ParamsE --------------------------
	.section	.nv.constant0._ZN7cutlass13device_kernelIN5flash19enable_sm80_to_sm89INS1_16FlashAttnFwdSm80INS1_25CollectiveMainloopFwdSm80ILi8ELi1ELb0EN4cute5tupleIJNS5_1CILi128EEENS7_ILi64EEENS7_ILi192EEEEEELi192ENS_10bfloat16_tEfNS_4arch4Sm80ELb1ELb0ELb1ELb1ELb0ELb1ELb1ELb1EEENS1_21CollectiveEpilogueFwdINS6_IJS8_SA_S9_EEENS6_IJNS7_ILi1EEESI_SI_EEESC_SE_Li256ELb1ELb1ELb1ELb0EEENS1_36VarlenDynamicPersistentTileSchedulerILi128ELi64ELi256ELi256ELb1ELb1ELb0ELb1ELb1ELb1EEEEEEEEEvNT_6ParamsE,"a",@progbits
	.sectionflags	@""
	.align	4
.nv.constant0._ZN7cutlass13device_kernelIN5flash19enable_sm80_to_sm89INS1_16FlashAttnFwdSm80INS1_25CollectiveMainloopFwdSm80ILi8ELi1ELb0EN4cute5tupleIJNS5_1CILi128EEENS7_ILi64EEENS7_ILi192EEEEEELi192ENS_10bfloat16_tEfNS_4arch4Sm80ELb1ELb0ELb1ELb1ELb0ELb1ELb1ELb1EEENS1_21CollectiveEpilogueFwdINS6_IJS8_SA_S9_EEENS6_IJNS7_ILi1EEESI_SI_EEESC_SE_Li256ELb1ELb1ELb1ELb0EEENS1_36VarlenDynamicPersistentTileSchedulerILi128ELi64ELi256ELi256ELb1ELb1ELb0ELb1ELb1ELb1EEEEEEEEEvNT_6ParamsE:
	.zero		1976


//--------------------- .nv.constant0._ZN7cutlass13device_kernelIN5flash19enable_sm80_to_sm89INS1_16FlashAttnFwdSm80INS1_25CollectiveMainloopFwdSm80ILi8ELi2ELb1EN4cute5tupleIJNS5_1CILi128EEENS7_ILi96EEENS7_ILi192EEEEEELi192ENS_10bfloat16_tEfNS_4arch4Sm80ELb0ELb0ELb1ELb0ELb0ELb0ELb1ELb1EEENS1_21CollectiveEpilogueFwdINS6_IJS8_SA_S9_EEENS6_IJNS7_ILi1EEESI_SI_EEESC_SE_Li256ELb0ELb1ELb1ELb0EEENS1_19SingleTileSchedulerILb0ELb1ELb1ELi128EEEEEEEEEvNT_6ParamsE --------------------------
	.section	.nv.constant0._ZN7cutlass13device_kernelIN5flash19enable_sm80_to_sm89INS1_16FlashAttnFwdSm80INS1_25CollectiveMainloopFwdSm80ILi8ELi2ELb1EN4cute5tupleIJNS5_1CILi128EEENS7_ILi96EEENS7_ILi192EEEEEELi192ENS_10bfloat16_tEfNS_4arch4Sm80ELb0ELb0ELb1ELb0ELb0ELb0ELb1ELb1EEENS1_21CollectiveEpilogueFwdINS6_IJS8_SA_S9_EEENS6_IJNS7_ILi1EEESI_SI_EEESC_SE_Li256ELb0ELb1ELb1ELb0EEENS1_19SingleTileSchedulerILb0ELb1ELb1ELi128EEEEEEEEEvNT_6ParamsE,"a",@progbits
	.sectionflags	@""
	.align	4
.nv.constant0._ZN7cutlass13device_kernelIN5flash19enable_sm80_to_sm89INS1_16FlashAttnFwdSm80INS1_25CollectiveMainloopFwdSm80ILi8ELi2ELb1EN4cute5tupleIJNS5_1CILi128EEENS7_ILi96EEENS7_ILi192EEEEEELi192ENS_10bfloat16_tEfNS_4arch4Sm80ELb0ELb0ELb1ELb0ELb0ELb0ELb1ELb1EEENS1_21CollectiveEpilogueFwdINS6_IJS8_SA_S9_EEENS6_IJNS7_ILi1EEESI_SI_EEESC_SE_Li256ELb0ELb1ELb1ELb0EEENS1_19SingleTileSchedulerILb0ELb1ELb1ELi128EEEEEEEEEvNT_6ParamsE:
	.zero		1944


//--------------------- .nv.constant0._ZN7cutlass13device_kernelIN5flash19enable_sm80_to_sm89INS1_16FlashAttnFwdSm80INS1_25CollectiveMainloopFwdSm80ILi8ELi2ELb0EN4cute5tupleIJNS5_1CILi128EEENS7_ILi64EEENS7_ILi192EEEEEELi192ENS_10bfloat16_tEfNS_4arch4Sm80ELb0ELb0ELb1ELb1ELb0ELb0ELb1ELb1EEENS1_21CollectiveEpilogueFwdINS6_IJS8_SA_S9_EEENS6_IJNS7_ILi1EEESI_SI_EEESC_SE_Li256ELb1ELb1ELb1ELb0EEENS1_36VarlenDynamicPersistentTileSchedulerILi128ELi64ELi256ELi256ELb1ELb1ELb0ELb0ELb1ELb1EEEEEEEEEvNT_6ParamsE --------------------------
	.section	.nv.constant0._ZN7cutlass13device_kernelIN5flash19enable_sm80_to_sm89INS1_16FlashAttnFwdSm80INS1_25CollectiveMainloopFwdSm80ILi8ELi2ELb0EN4cute5tupleIJNS5_1CILi128EEENS7_ILi64EEENS7_ILi192EEEEEELi192ENS_10bfloat16_tEfNS_4arch4Sm80ELb0ELb0ELb1ELb1ELb0ELb0ELb1ELb1EEENS1_21CollectiveEpilogueFwdINS6_IJS8_SA_S9_EEENS6_IJNS7_ILi1EEESI_SI_EEESC_SE_Li256ELb1ELb1ELb1ELb0EEENS1_36VarlenDynamicPersistentTileSchedulerILi128ELi64ELi256ELi256ELb1ELb1ELb0ELb0ELb1ELb1EEEEEEEEEvNT_6ParamsE,"a",@progbits
	.sectionflags	@""
	.align	4
.nv.constant0._ZN7cutlass13device_kernelIN5flash19enable_sm80_to_sm89INS1_16FlashAttnFwdSm80INS1_25CollectiveMainloopFwdSm80ILi8ELi2ELb0EN4cute5tupleIJNS5_1CILi128EEENS7_ILi64EEENS7_ILi192EEEEEELi192ENS_10bfloat16_tEfNS_4arch4Sm80ELb0ELb0ELb1ELb1ELb0ELb0ELb1ELb1EEENS1_21CollectiveEpilogueFwdINS6_IJS8_SA_S9_EEENS6_IJNS7_ILi1EEESI_SI_EEESC_SE_Li256ELb1ELb1ELb1ELb0EEENS1_36VarlenDynamicPersistentTileSchedulerILi128ELi64ELi256ELi256ELb1ELb1ELb0ELb0ELb1ELb1EEEEEEEEEvNT_6ParamsE:
	.zero		1976


//--------------------- .nv.constant0._ZN7cutlass13device_kernelIN5flash19enable_sm80_to_sm89INS1_16FlashAttnFwdSm80INS1_25CollectiveMainloopFwdSm80ILi8ELi2ELb0EN4cute5tupleIJNS5_1CILi128EEENS7_ILi64EEENS7_ILi192EEEEEELi192ENS_10bfloat16_tEfNS_4arch4Sm80ELb0ELb0ELb1ELb1ELb0ELb1ELb1ELb1EEENS1_21CollectiveEpilogueFwdINS6_IJS8_SA_S9_EEENS6_IJNS7_ILi1EEESI_SI_EEESC_SE_Li256ELb1ELb1ELb1ELb0EEENS1_36VarlenDynamicPersistentTileSchedulerILi128ELi64ELi256ELi256ELb1ELb1ELb0ELb0ELb1ELb1EEEEEEEEEvNT_6ParamsE --------------------------
	.section	.nv.constant0._ZN7cutlass13device_kernelIN5flash19enable_sm80_to_sm89INS1_16FlashAttnFwdSm80INS1_25CollectiveMainloopFwdSm80ILi8ELi2ELb0EN4cute5tupleIJNS5_1CILi128EEENS7_ILi64EEENS7_ILi192EEEEEELi192ENS_10bfloat16_tEfNS_4arch4Sm80ELb0ELb0ELb1ELb1ELb0ELb1ELb1ELb1EEENS1_21CollectiveEpilogueFwdINS6_IJS8_SA_S9_EEENS6_IJNS7_ILi1EEESI_SI_EEESC_SE_Li256ELb1ELb1ELb1ELb0EEENS1_36VarlenDynamicPersistentTileSchedulerILi128ELi64ELi256ELi256ELb1ELb1ELb0ELb0ELb1ELb1EEEEEEEEEvNT_6ParamsE,"a",@progbits
	.sectionflags	@""
	.align	4
.nv.constant0._ZN7cutlass13device_kernelIN5flash19enable_sm80_to_sm89INS1_16FlashAttnFwdSm80INS1_25CollectiveMainloopFwdSm80ILi8ELi2ELb0EN4cute5tupleIJNS5_1CILi128EEENS7_ILi64EEENS7_ILi192EEEEEELi192ENS_10bfloat16_tEfNS_4arch4Sm80ELb0ELb0ELb1ELb1ELb0ELb1ELb1ELb1EEENS1_21CollectiveEpilogueFwdINS6_IJS8_SA_S9_EEENS6_IJNS7_ILi1EEESI_SI_EEESC_SE_Li256ELb1ELb1ELb1ELb0EEENS1_36VarlenDynamicPersistentTileSchedulerILi128ELi64ELi256ELi256ELb1ELb1ELb0ELb0ELb1ELb1EEEEEEEEEvNT_6ParamsE:
	.zero		1976


//--------------------- .nv.constant0._ZN7cutlass13device_kernelIN5flash19enable_sm80_to_sm89INS1_16FlashAttnFwdSm80INS1_25CollectiveMainloopFwdSm80ILi8ELi2ELb0EN4cute5tupleIJNS5_1CILi128EEENS7_ILi64EEENS7_ILi192EEEEEELi192ENS_10bfloat16_tEfNS_4arch4Sm80ELb0ELb1ELb1ELb0ELb0ELb0ELb1ELb1EEENS1_21CollectiveEpilogueFwdINS6_IJS8_SA_S9_EEENS6_IJNS7_ILi1EEESI_SI_EEESC_SE_Li256ELb0ELb1ELb1ELb0EEENS1_19SingleTileSchedulerILb0ELb1ELb1ELi128EEEEEEEEEvNT_6ParamsE --------------------------
	.section	.nv.constant0._ZN7cutlass13device_kernelIN5flash19enable_sm80_to_sm89INS1_16FlashAttnFwdSm80INS1_25CollectiveMainloopFwdSm80ILi8ELi2ELb0EN4cute5tupleIJNS5_1CILi128EEENS7_ILi64EEENS7_ILi192EEEEEELi192ENS_10bfloat16_tEfNS_4arch4Sm80ELb0ELb1ELb1ELb0ELb0ELb0ELb1ELb1EEENS1_21CollectiveEpilogueFwdINS6_IJS8_SA_S9_EEENS6_IJNS7_ILi1EEESI_SI_EEESC_SE_Li256ELb0ELb1ELb1ELb0EEENS1_19SingleTileSchedulerILb0ELb1ELb1ELi128EEEEEEEEEvNT_6ParamsE,"a",@progbits
	.sectionflags	@""
	.align	4
.nv.constant0._ZN7cutlass13device_kernelIN5flash19enable_sm80_to_sm89INS1_16FlashAttnFwdSm80INS1_25CollectiveMainloopFwdSm80ILi8ELi2ELb0EN4cute5tupleIJNS5_1CILi128EEENS7_ILi64EEENS7_ILi192EEEEEELi192ENS_10bfloat16_tEfNS_4arch4Sm80ELb0ELb1ELb1ELb0ELb0ELb0ELb1ELb1EEENS1_21CollectiveEpilogueFwdINS6_IJS8_SA_S9_EEENS6_IJNS7_ILi1EEESI_SI_EEESC_SE_Li256ELb0ELb1ELb1ELb0EEENS1_19SingleTileSchedulerILb0ELb1ELb1ELi128EEEEEEEEEvNT_6ParamsE:
	.zero		1944


//--------------------- .nv.constant0._ZN7cutlass13device_kernelIN5flash19enable_sm80_to_sm89INS1_16FlashAttnFwdSm80INS1_25CollectiveMainloopFwdSm80ILi8ELi2ELb0EN4cute5tupleIJNS5_1CILi128EEENS7_ILi64EEENS7_ILi192EEEEEELi192ENS_10bfloat16_tEfNS_4arch4Sm80ELb0ELb1ELb1ELb1ELb0ELb0ELb1ELb1EEENS1_21CollectiveEpilogueFwdINS6_IJS8_SA_S9_EEENS6_IJNS7_ILi1EEESI_SI_EEESC_SE_Li256ELb1ELb1ELb1ELb0EEENS1_36VarlenDynamicPersistentTileSchedulerILi128ELi64ELi256ELi256ELb1ELb1ELb0ELb1ELb0ELb1EEEEEEEEEvNT_6ParamsE --------------------------
	.section	.nv.constant0._ZN7cutlass13device_kernelIN5flash19enable_sm80_to_sm89INS1_16FlashAttnFwdSm80INS1_25CollectiveMainloopFwdSm80ILi8ELi2ELb0EN4cute5tupleIJNS5_1CILi128EEENS7_ILi64EEENS7_ILi192EEEEEELi192ENS_10bfloat16_tEfNS_4arch4Sm80ELb0ELb1ELb1ELb1ELb0ELb0ELb1ELb1EEENS1_21CollectiveEpilogueFwdINS6_IJS8_SA_S9_EEENS6_IJNS7_ILi1EEESI_SI_EEESC_SE_Li256ELb1ELb1ELb1ELb0EEENS1_36VarlenDynamicPersistentTileSchedulerILi128ELi64ELi256ELi256ELb1ELb1ELb0ELb1ELb0ELb1EEEEEEEEEvNT_6ParamsE,"a",@progbits
	.sectionflags	@""
	.align	4
.nv.constant0._ZN7cutlass13device_kernelIN5flash19enable_sm80_to_sm89INS1_16FlashAttnFwdSm80INS1_25CollectiveMainloopFwdSm80ILi8ELi2ELb0EN4cute5tupleIJNS5_1CILi128EEENS7_ILi64EEENS7_ILi192EEEEEELi192ENS_10bfloat16_tEfNS_4arch4Sm80ELb0ELb1ELb1ELb1ELb0ELb0ELb1ELb1EEENS1_21CollectiveEpilogueFwdINS6_IJS8_SA_S9_EEENS6_IJNS7_ILi1EEESI_SI_EEESC_SE_Li256ELb1ELb1ELb1ELb0EEENS1_36VarlenDynamicPersistentTileSchedulerILi128ELi64ELi256ELi256ELb1ELb1ELb0ELb1ELb0ELb1EEEEEEEEEvNT_6ParamsE:
	.zero		1976


//--------------------- .nv.constant0._ZN7cutlass13device_kernelIN5flash19enable_sm80_to_sm89INS1_16FlashAttnFwdSm80INS1_25CollectiveMainloopFwdSm80ILi8ELi2ELb0EN4cute5tupleIJNS5_1CILi128EEENS7_ILi64EEENS7_ILi192EEEEEELi192ENS_10bfloat16_tEfNS_4arch4Sm80ELb0ELb1ELb1ELb1ELb0ELb1ELb1ELb1EEENS1_21CollectiveEpilogueFwdINS6_IJS8_SA_S9_EEENS6_IJNS7_ILi1EEESI_SI_EEESC_SE_Li256ELb1ELb1ELb1ELb0EEENS1_36VarlenDynamicPersistentTileSchedulerILi128ELi64ELi256ELi256ELb1ELb1ELb0ELb1ELb0ELb1EEEEEEEEEvNT_6ParamsE --------------------------
	.section	.nv.constant0._ZN7cutlass13device_kernelIN5flash19enable_sm80_to_sm89INS1_16FlashAttnFwdSm80INS1_25CollectiveMainloopFwdSm80ILi8ELi2ELb0EN4cute5tupleIJNS5_1CILi128EEENS7_ILi64EEENS7_ILi192EEEEEELi192ENS_10bfloat16_tEfNS_4arch4Sm80ELb0ELb1ELb1ELb1ELb0ELb1ELb1ELb1EEENS1_21CollectiveEpilogueFwdINS6_IJS8_SA_S9_EEENS6_IJNS7_ILi1EEESI_SI_EEESC_SE_Li256ELb1ELb1ELb1ELb0EEENS1_36VarlenDynamicPersistentTileSchedulerILi128ELi64ELi256ELi256ELb1ELb1ELb0ELb1ELb0ELb1EEEEEEEEEvNT_6ParamsE,"a",@progbits
	.sectionflags	@""
	.align	4
.nv.constant0._ZN7cutlass13device_kernelIN5flash19enable_sm80_to_sm89INS1_16FlashAttnFwdSm80INS1_25CollectiveMainloopFwdSm80ILi8ELi2ELb0EN4cute5tupleIJNS5_1CILi128EEENS7_ILi64EEENS7_ILi192EEEEEELi192ENS_10bfloat16_tEfNS_4arch4Sm80ELb0ELb1ELb1ELb1ELb0ELb1ELb1ELb1EEENS1_21CollectiveEpilogueFwdINS6_IJS8_SA_S9_EEENS6_IJNS7_ILi1EEESI_SI_EEESC_SE_Li256ELb1ELb1ELb1ELb0EEENS1_36VarlenDynamicPersistentTileSchedulerILi128ELi64ELi256ELi256ELb1ELb1ELb0ELb1ELb0ELb1EEEEEEEEEvNT_6ParamsE:
	.zero		1976


//--------------------- .nv.constant0._ZN7cutlass13device_kernelIN5flash19enable_sm80_to_sm89INS1_16FlashAttnFwdSm80INS1_25CollectiveMainloopFwdSm80ILi8ELi2ELb1EN4cute5tupleIJNS5_1CILi128EEENS7_ILi96EEENS7_ILi192EEEEEELi192ENS_10bfloat16_tEfNS_4arch4Sm80ELb1ELb0ELb1ELb0ELb0ELb0ELb1ELb1EEENS1_21CollectiveEpilogueFwdINS6_IJS8_SA_S9_EEENS6_IJNS7_ILi1EEESI_SI_EEESC_SE_Li256ELb0ELb1ELb1ELb0EEENS1_30DynamicPersistentTileSchedulerILi256ELi256ELb1ELb1ELb0EEEEEEEEEvNT_6ParamsE --------------------------
	.section	.nv.constant0._ZN7cutlass13device_kernelIN5flash19enable_sm80_to_sm89INS1_16FlashAttnFwdSm80INS1_25CollectiveMainloopFwdSm80ILi8ELi2ELb1EN4cute5tupleIJNS5_1CILi128EEENS7_ILi96EEENS7_ILi192EEEEEELi192ENS_10bfloat16_tEfNS_4arch4Sm80ELb1ELb0ELb1ELb0ELb0ELb0ELb1ELb1EEENS1_21CollectiveEpilogueFwdINS6_IJS8_SA_S9_EEENS6_IJNS7_ILi1EEESI_SI_EEESC_SE_Li256ELb0ELb1ELb1ELb0EEENS1_30DynamicPersistentTileSchedulerILi256ELi256ELb1ELb1ELb0EEEEEEEEEvNT_6ParamsE,"a",@progbits
	.sectionflags	@""
	.align	4
.nv.constant0._ZN7cutlass13device_kernelIN5flash19enable_sm80_to_sm89INS1_16FlashAttnFwdSm80INS1_25CollectiveMainloopFwdSm80ILi8ELi2ELb1EN4cute5tupleIJNS5_1CILi128EEENS7_ILi96EEENS7_ILi192EEEEEELi192ENS_10bfloat16_tEfNS_4arch4Sm80ELb1ELb0ELb1ELb0ELb0ELb0ELb1ELb1EEENS1_21CollectiveEpilogueFwdINS6_IJS8_SA_S9_EEENS6_IJNS7_ILi1EEESI_SI_EEESC_SE_Li256ELb0ELb1ELb1ELb0EEENS1_30DynamicPersistentTileSchedulerILi256ELi256ELb1ELb1ELb0EEEEEEEEEvNT_6ParamsE:
	.zero		1960


//--------------------- .nv.constant0._ZN7cutlass13device_kernelIN5flash19enable_sm80_to_sm89INS1_16FlashAttnFwdSm80INS1_25CollectiveMainloopFwdSm80ILi8ELi2ELb0EN4cute5tupleIJNS5_1CILi128EEENS7_ILi64EEENS7_ILi192EEEEEELi192ENS_10bfloat16_tEfNS_4arch4Sm80ELb1ELb0ELb1ELb1ELb0ELb0ELb1ELb1EEENS1_21CollectiveEpilogueFwdINS6_IJS8_SA_S9_EEENS6_IJNS7_ILi1EEESI_SI_EEESC_SE_Li256ELb1ELb1ELb1ELb0EEENS1_36VarlenDynamicPersistentTileSchedulerILi128ELi64ELi256ELi256ELb1ELb1ELb0ELb1ELb1ELb1EEEEEEEEEvNT_6ParamsE --------------------------
	.section	.nv.constant0._ZN7cutlass13device_kernelIN5flash19enable_sm80_to_sm89INS1_16FlashAttnFwdSm80INS1_25CollectiveMainloopFwdSm80ILi8ELi2ELb0EN4cute5tupleIJNS5_1CILi128EEENS7_ILi64EEENS7_ILi192EEEEEELi192ENS_10bfloat16_tEfNS_4arch4Sm80ELb1ELb0ELb1ELb1ELb0ELb0ELb1ELb1EEENS1_21CollectiveEpilogueFwdINS6_IJS8_SA_S9_EEENS6_IJNS7_ILi1EEESI_SI_EEESC_SE_Li256ELb1ELb1ELb1ELb0EEENS1_36VarlenDynamicPersistentTileSchedulerILi128ELi64ELi256ELi256ELb1ELb1ELb0ELb1ELb1ELb1EEEEEEEEEvNT_6ParamsE,"a",@progbits
	.sectionflags	@""
	.align	4
.nv.constant0._ZN7cutlass13device_kernelIN5flash19enable_sm80_to_sm89INS1_16FlashAttnFwdSm80INS1_25CollectiveMainloopFwdSm80ILi8ELi2ELb0EN4cute5tupleIJNS5_1CILi128EEENS7_ILi64EEENS7_ILi192EEEEEELi192ENS_10bfloat16_tEfNS_4arch4Sm80ELb1ELb0ELb1ELb1ELb0ELb0ELb1ELb1EEENS1_21CollectiveEpilogueFwdINS6_IJS8_SA_S9_EEENS6_IJNS7_ILi1EEESI_SI_EEESC_SE_Li256ELb1ELb1ELb1ELb0EEENS1_36VarlenDynamicPersistentTileSchedulerILi128ELi64ELi256ELi256ELb1ELb1ELb0ELb1ELb1ELb1EEEEEEEEEvNT_6ParamsE:
	.zero		1976


//--------------------- .nv.constant0._ZN7cutlass13device_kernelIN5flash19enable_sm80_to_sm89INS1_16FlashAttnFwdSm80INS1_25CollectiveMainloopFwdSm80ILi8ELi2ELb0EN4cute5tupleIJNS5_1CILi128EEENS7_ILi64EEENS7_ILi192EEEEEELi192ENS_10bfloat16_tEfNS_4arch4Sm80ELb1ELb0ELb1ELb1ELb0ELb1ELb1ELb1EEENS1_21CollectiveEpilogueFwdINS6_IJS8_SA_S9_EEENS6_IJNS7_ILi1EEESI_SI_EEESC_SE_Li256ELb1ELb1ELb1ELb0EEENS1_36VarlenDynamicPersistentTileSchedulerILi128ELi64ELi256ELi256ELb1ELb1ELb0ELb1ELb1ELb1EEEEEEEEEvNT_6ParamsE --------------------------
	.section	.nv.constant0._ZN7cutlass13device_kernelIN5flash19enable_sm80_to_sm89INS1_16FlashAttnFwdSm80INS1_25CollectiveMainloopFwdSm80ILi8ELi2ELb0EN4cute5tupleIJNS5_1CILi128EEENS7_ILi64EEENS7_ILi192EEEEEELi192ENS_10bfloat16_tEfNS_4arch4Sm80ELb1ELb0ELb1ELb1ELb0ELb1ELb1ELb1EEENS1_21CollectiveEpilogueFwdINS6_IJS8_SA_S9_EEENS6_IJNS7_ILi1EEESI_SI_EEESC_SE_Li256ELb1ELb1ELb1ELb0EEENS1_36VarlenDynamicPersistentTileSchedulerILi128ELi64ELi256ELi256ELb1ELb1ELb0ELb1ELb1ELb1EEEEEEEEEvNT_6ParamsE,"a",@progbits
	.sectionflags	@""
	.align	4
.nv.constant0._ZN7cutlass13device_kernelIN5flash19enable_sm80_to_sm89INS1_16FlashAttnFwdSm80INS1_25CollectiveMainloopFwdSm80ILi8ELi2ELb0EN4cute5tupleIJNS5_1CILi128EEENS7_ILi64EEENS7_ILi192EEEEEELi192ENS_10bfloat16_tEfNS_4arch4Sm80ELb1ELb0ELb1ELb1ELb0ELb1ELb1ELb1EEENS1_21CollectiveEpilogueFwdINS6_IJS8_SA_S9_EEENS6_IJNS7_ILi1EEESI_SI_EEESC_SE_Li256ELb1ELb1ELb1ELb0EEENS1_36VarlenDynamicPersistentTileSchedulerILi128ELi64ELi256ELi256ELb1ELb1ELb0ELb1ELb1ELb1EEEEEEEEEvNT_6ParamsE:
	.zero		1976


//--------------------- .nv.constant0._ZN7cutlass13device_kernelIN5flash19enable_sm80_to_sm89INS1_16FlashAttnFwdSm80INS1_25CollectiveMainloopFwdSm80ILi8ELi1ELb1EN4cute5tupleIJNS5_1CILi128EEENS7_ILi96EEENS7_ILi192EEEEEELi192ENS_10bfloat16_tEfNS_4arch4Sm80ELb0ELb0ELb0ELb0ELb0ELb0ELb1ELb1EEENS1_21CollectiveEpilogueFwdINS6_IJS8_SA_S9_EEENS6_IJNS7_ILi1EEESI_SI_EEESC_SE_Li256ELb0ELb1ELb1ELb0EEENS1_19SingleTileSchedulerILb0ELb1ELb1ELi128EEEEEEEEEvNT_6ParamsE --------------------------
	.section	.nv.constant0._ZN7cutlass13device_kernelIN5flash19enable_sm80_to_sm89INS1_16FlashAttnFwdSm80INS1_25CollectiveMainloopFwdSm80ILi8ELi1ELb1EN4cute5tupleIJNS5_1CILi128EEENS7_ILi96EEENS7_ILi192EEEEEELi192ENS_10bfloat16_tEfNS_4arch4Sm80ELb0ELb0ELb0ELb0ELb0ELb0ELb1ELb1EEENS1_21CollectiveEpilogueFwdINS6_IJS8_SA_S9_EEENS6_IJNS7_ILi1EEESI_SI_EEESC_SE_Li256ELb0ELb1ELb1ELb0EEENS1_19SingleTileSchedulerILb0ELb1ELb1ELi128EEEEEEEEEvNT_6ParamsE,"a",@progbits
	.sectionflags	@""
	.align	4
.nv.constant0._ZN7cutlass13device_kernelIN5flash19enable_sm80_to_sm89INS1_16FlashAttnFwdSm80INS1_25CollectiveMainloopFwdSm80ILi8ELi1ELb1EN4cute5tupleIJNS5_1CILi128EEENS7_ILi96EEENS7_ILi192EEEEEELi192ENS_10bfloat16_tEfNS_4arch4Sm80ELb0ELb0ELb0ELb0ELb0ELb0ELb1ELb1EEENS1_21CollectiveEpilogueFwdINS6_IJS8_SA_S9_EEENS6_IJNS7_ILi1EEESI_SI_EEESC_SE_Li256ELb0ELb1ELb1ELb0EEENS1_19SingleTileSchedulerILb0ELb1ELb1ELi128EEEEEEEEEvNT_6ParamsE:
	.zero		1944


//--------------------- .nv.constant0._ZN7cutlass13device_kernelIN5flash19enable_sm80_to_sm89INS1_16FlashAttnFwdSm80INS1_25CollectiveMainloopFwdSm80ILi8ELi1ELb0EN4cute5tupleIJNS5_1CILi128EEENS7_ILi64EEENS7_ILi192EEEEEELi192ENS_10bfloat16_tEfNS_4arch4Sm80ELb0ELb0ELb0ELb1ELb0ELb0ELb1ELb1EEENS1_21CollectiveEpilogueFwdINS6_IJS8_SA_S9_EEENS6_IJNS7_ILi1EEESI_SI_EEESC_SE_Li256ELb1ELb1ELb1ELb0EEENS1_36VarlenDynamicPersistentTileSchedulerILi128ELi64ELi256ELi256ELb1ELb1ELb0ELb0ELb1ELb1EEEEEEEEEvNT_6ParamsE --------------------------
	.section	.nv.constant0._ZN7cutlass13device_kernelIN5flash19enable_sm80_to_sm89INS1_16FlashAttnFwdSm80INS1_25CollectiveMainloopFwdSm80ILi8ELi1ELb0EN4cute5tupleIJNS5_1CILi128EEENS7_ILi64EEENS7_ILi192EEEEEELi192ENS_10bfloat16_tEfNS_4arch4Sm80ELb0ELb0ELb0ELb1ELb0ELb0ELb1ELb1EEENS1_21CollectiveEpilogueFwdINS6_IJS8_SA_S9_EEENS6_IJNS7_ILi1EEESI_SI_EEESC_SE_Li256ELb1ELb1ELb1ELb0EEENS1_36VarlenDynamicPersistentTileSchedulerILi128ELi64ELi256ELi256ELb1ELb1ELb0ELb0ELb1ELb1EEEEEEEEEvNT_6ParamsE,"a",@progbits
	.sectionflags	@""
	.align	4
.nv.constant0._ZN7cutlass13device_kernelIN5flash19enable_sm80_to_sm89INS1_16FlashAttnFwdSm80INS1_25CollectiveMainloopFwdSm80ILi8ELi1ELb0EN4cute5tupleIJNS5_1CILi128EEENS7_ILi64EEENS7_ILi192EEEEEELi192ENS_10bfloat16_tEfNS_4arch4Sm80ELb0ELb0ELb0ELb1ELb0ELb0ELb1ELb1EEENS1_21CollectiveEpilogueFwdINS6_IJS8_SA_S9_EEENS6_IJNS7_ILi1EEESI_SI_EEESC_SE_Li256ELb1ELb1ELb1ELb0EEENS1_36VarlenDynamicPersistentTileSchedulerILi128ELi64ELi256ELi256ELb1ELb1ELb0ELb0ELb1ELb1EEEEEEEEEvNT_6ParamsE:
	.zero		1976


//--------------------- .nv.constant0._ZN7cutlass13device_kernelIN5flash19enable_sm80_to_sm89INS1_16FlashAttnFwdSm80INS1_25CollectiveMainloopFwdSm80ILi8ELi1ELb0EN4cute5tupleIJNS5_1CILi128EEENS7_ILi64EEENS7_ILi192EEEEEELi192ENS_10bfloat16_tEfNS_4arch4Sm80ELb0ELb0ELb0ELb1ELb0ELb1ELb1ELb1EEENS1_21CollectiveEpilogueFwdINS6_IJS8_SA_S9_EEENS6_IJNS7_ILi1EEESI_SI_EEESC_SE_Li256ELb1ELb1ELb1ELb0EEENS1_36VarlenDynamicPersistentTileSchedulerILi128ELi64ELi256ELi256ELb1ELb1ELb0ELb0ELb1ELb1EEEEEEEEEvNT_6ParamsE --------------------------
	.section	.nv.constant0._ZN7cutlass13device_kernelIN5flash19enable_sm80_to_sm89INS1_16FlashAttnFwdSm80INS1_25CollectiveMainloopFwdSm80ILi8ELi1ELb0EN4cute5tupleIJNS5_1CILi128EEENS7_ILi64EEENS7_ILi192EEEEEELi192ENS_10bfloat16_tEfNS_4arch4Sm80ELb0ELb0ELb0ELb1ELb0ELb1ELb1ELb1EEENS1_21CollectiveEpilogueFwdINS6_IJS8_SA_S9_EEENS6_IJNS7_ILi1EEESI_SI_EEESC_SE_Li256ELb1ELb1ELb1ELb0EEENS1_36VarlenDynamicPersistentTileSchedulerILi128ELi64ELi256ELi256ELb1ELb1ELb0ELb0ELb1ELb1EEEEEEEEEvNT_6ParamsE,"a",@progbits
	.sectionflags	@""
	.align	4
.nv.constant0._ZN7cutlass13device_kernelIN5flash19enable_sm80_to_sm89INS1_16FlashAttnFwdSm80INS1_25CollectiveMainloopFwdSm80ILi8ELi1ELb0EN4cute5tupleIJNS5_1CILi128EEENS7_ILi64EEENS7_ILi192EEEEEELi192ENS_10bfloat16_tEfNS_4arch4Sm80ELb0ELb0ELb0ELb1ELb0ELb1ELb1ELb1EEENS1_21CollectiveEpilogueFwdINS6_IJS8_SA_S9_EEENS6_IJNS7_ILi1EEESI_SI_EEESC_SE_Li256ELb1ELb1ELb1ELb0EEENS1_36VarlenDynamicPersistentTileSchedulerILi128ELi64ELi256ELi256ELb1ELb1ELb0ELb0ELb1ELb1EEEEEEEEEvNT_6ParamsE:
	.zero		1976


//--------------------- .nv.constant0._ZN7cutlass13device_kernelIN5flash19enable_sm80_to_sm89INS1_16FlashAttnFwdSm80INS1_25CollectiveMainloopFwdSm80ILi8ELi1ELb0EN4cute5tupleIJNS5_1CILi128EEENS7_ILi64EEENS7_ILi192EEEEEELi192ENS_10bfloat16_tEfNS_4arch4Sm80ELb0ELb1ELb0ELb0ELb0ELb0ELb1ELb1EEENS1_21CollectiveEpilogueFwdINS6_IJS8_SA_S9_EEENS6_IJNS7_ILi1EEESI_SI_EEESC_SE_Li256ELb0ELb1ELb1ELb0EEENS1_19SingleTileSchedulerILb0ELb1ELb1ELi128EEEEEEEEEvNT_6ParamsE --------------------------
	.section	.nv.constant0._ZN7cutlass13device_kernelIN5flash19enable_sm80_to_sm89INS1_16FlashAttnFwdSm80INS1_25CollectiveMainloopFwdSm80ILi8ELi1ELb0EN4cute5tupleIJNS5_1CILi128EEENS7_ILi64EEENS7_ILi192EEEEEELi192ENS_10bfloat16_tEfNS_4arch4Sm80ELb0ELb1ELb0ELb0ELb0ELb0ELb1ELb1EEENS1_21CollectiveEpilogueFwdINS6_IJS8_SA_S9_EEENS6_IJNS7_ILi1EEESI_SI_EEESC_SE_Li256ELb0ELb1ELb1ELb0EEENS1_19SingleTileSchedulerILb0ELb1ELb1ELi128EEEEEEEEEvNT_6ParamsE,"a",@progbits
	.sectionflags	@""
	.align	4
.nv.constant0._ZN7cutlass13device_kernelIN5flash19enable_sm80_to_sm89INS1_16FlashAttnFwdSm80INS1_25CollectiveMainloopFwdSm80ILi8ELi1ELb0EN4cute5tupleIJNS5_1CILi128EEENS7_ILi64EEENS7_ILi192EEEEEELi192ENS_10bfloat16_tEfNS_4arch4Sm80ELb0ELb1ELb0ELb0ELb0ELb0ELb1ELb1EEENS1_21CollectiveEpilogueFwdINS6_IJS8_SA_S9_EEENS6_IJNS7_ILi1EEESI_SI_EEESC_SE_Li256ELb0ELb1ELb1ELb0EEENS1_19SingleTileSchedulerILb0ELb1ELb1ELi128EEEEEEEEEvNT_6ParamsE:
	.zero		1944


//--------------------- .nv.constant0._ZN7cutlass13device_kernelIN5flash19enable_sm80_to_sm89INS1_16FlashAttnFwdSm80INS1_25CollectiveMainloopFwdSm80ILi8ELi1ELb0EN4cute5tupleIJNS5_1CILi128EEENS7_ILi64EEENS7_ILi192EEEEEELi192ENS_10bfloat16_tEfNS_4arch4Sm80ELb0ELb1ELb0ELb1ELb0ELb0ELb1ELb1EEENS1_21CollectiveEpilogueFwdINS6_IJS8_SA_S9_EEENS6_IJNS7_ILi1EEESI_SI_EEESC_SE_Li256ELb1ELb1ELb1ELb0EEENS1_36VarlenDynamicPersistentTileSchedulerILi128ELi64ELi256ELi256ELb1ELb1ELb0ELb1ELb0ELb1EEEEEEEEEvNT_6ParamsE --------------------------
	.section	.nv.constant0._ZN7cutlass13device_kernelIN5flash19enable_sm80_to_sm89INS1_16FlashAttnFwdSm80INS1_25CollectiveMainloopFwdSm80ILi8ELi1ELb0EN4cute5tupleIJNS5_1CILi128EEENS7_ILi64EEENS7_ILi192EEEEEELi192ENS_10bfloat16_tEfNS_4arch4Sm80ELb0ELb1ELb0ELb1ELb0ELb0ELb1ELb1EEENS1_21CollectiveEpilogueFwdINS6_IJS8_SA_S9_EEENS6_IJNS7_ILi1EEESI_SI_EEESC_SE_Li256ELb1ELb1ELb1ELb0EEENS1_36VarlenDynamicPersistentTileSchedulerILi128ELi64ELi256ELi256ELb1ELb1ELb0ELb1ELb0ELb1EEEEEEEEEvNT_6ParamsE,"a",@progbits
	.sectionflags	@""
	.align	4
.nv.constant0._ZN7cutlass13device_kernelIN5flash19enable_sm80_to_sm89INS1_16FlashAttnFwdSm80INS1_25CollectiveMainloopFwdSm80ILi8ELi1ELb0EN4cute5tupleIJNS5_1CILi128EEENS7_ILi64EEENS7_ILi192EEEEEELi192ENS_10bfloat16_tEfNS_4arch4Sm80ELb0ELb1ELb0ELb1ELb0ELb0ELb1ELb1EEENS1_21CollectiveEpilogueFwdINS6_IJS8_SA_S9_EEENS6_IJNS7_ILi1EEESI_SI_EEESC_SE_Li256ELb1ELb1ELb1ELb0EEENS1_36VarlenDynamicPersistentTileSchedulerILi128ELi64ELi256ELi256ELb1ELb1ELb0ELb1ELb0ELb1EEEEEEEEEvNT_6ParamsE:
	.zero		1976


//--------------------- .nv.constant0._ZN7cutlass13device_kernelIN5flash19enable_sm80_to_sm89INS1_16FlashAttnFwdSm80INS1_25CollectiveMainloopFwdSm80ILi8ELi1ELb0EN4cute5tupleIJNS5_1CILi128EEENS7_ILi64EEENS7_ILi192EEEEEELi192ENS_10bfloat16_tEfNS_4arch4Sm80ELb0ELb1ELb0ELb1ELb0ELb1ELb1ELb1EEENS1_21CollectiveEpilogueFwdINS6_IJS8_SA_S9_EEENS6_IJNS7_ILi1EEESI_SI_EEESC_SE_Li256ELb1ELb1ELb1ELb0EEENS1_36VarlenDynamicPersistentTileSchedulerILi128ELi64ELi256ELi256ELb1ELb1ELb0ELb1ELb0ELb1EEEEEEEEEvNT_6ParamsE --------------------------
	.section	.nv.constant0._ZN7cutlass13device_kernelIN5flash19enable_sm80_to_sm89INS1_16FlashAttnFwdSm80INS1_25CollectiveMainloopFwdSm80ILi8ELi1ELb0EN4cute5tupleIJNS5_1CILi128EEENS7_ILi64EEENS7_ILi192EEEEEELi192ENS_10bfloat16_tEfNS_4arch4Sm80ELb0ELb1ELb0ELb1ELb0ELb1ELb1ELb1EEENS1_21CollectiveEpilogueFwdINS6_IJS8_SA_S9_EEENS6_IJNS7_ILi1EEESI_SI_EEESC_SE_Li256ELb1ELb1ELb1ELb0EEENS1_36VarlenDynamicPersistentTileSchedulerILi128ELi64ELi256ELi256ELb1ELb1ELb0ELb1ELb0ELb1EEEEEEEEEvNT_6ParamsE,"a",@progbits
	.sectionflags	@""
	.align	4
.nv.constant0._ZN7cutlass13device_kernelIN5flash19enable_sm80_to_sm89INS1_16FlashAttnFwdSm80INS1_25CollectiveMainloopFwdSm80ILi8ELi1ELb0EN4cute5tupleIJNS5_1CILi128EEENS7_ILi64EEENS7_ILi192EEEEEELi192ENS_10bfloat16_tEfNS_4arch4Sm80ELb0ELb1ELb0ELb1ELb0ELb1ELb1ELb1EEENS1_21CollectiveEpilogueFwdINS6_IJS8_SA_S9_EEENS6_IJNS7_ILi1EEESI_SI_EEESC_SE_Li256ELb1ELb1ELb1ELb0EEENS1_36VarlenDynamicPersistentTileSchedulerILi128ELi64ELi256ELi256ELb1ELb1ELb0ELb1ELb0ELb1EEEEEEEEEvNT_6ParamsE:
	.zero		1976


//--------------------- .nv.constant0._ZN7cutlass13device_kernelIN5flash19enable_sm80_to_sm89INS1_16FlashAttnFwdSm80INS1_25CollectiveMainloopFwdSm80ILi8ELi1ELb1EN4cute5tupleIJNS5_1CILi128EEENS7_ILi96EEENS7_ILi192EEEEEELi192ENS_10bfloat16_tEfNS_4arch4Sm80ELb1ELb0ELb0ELb0ELb0ELb0ELb1ELb1EEENS1_21CollectiveEpilogueFwdINS6_IJS8_SA_S9_EEENS6_IJNS7_ILi1EEESI_SI_EEESC_SE_Li256ELb0ELb1ELb1ELb0EEENS1_30DynamicPersistentTileSchedulerILi256ELi256ELb1ELb1ELb0EEEEEEEEEvNT_6ParamsE --------------------------
	.section	.nv.constant0._ZN7cutlass13device_kernelIN5flash19enable_sm80_to_sm89INS1_16FlashAttnFwdSm80INS1_25CollectiveMainloopFwdSm80ILi8ELi1ELb1EN4cute5tupleIJNS5_1CILi128EEENS7_ILi96EEENS7_ILi192EEEEEELi192ENS_10bfloat16_tEfNS_4arch4Sm80ELb1ELb0ELb0ELb0ELb0ELb0ELb1ELb1EEENS1_21CollectiveEpilogueFwdINS6_IJS8_SA_S9_EEENS6_IJNS7_ILi1EEESI_SI_EEESC_SE_Li256ELb0ELb1ELb1ELb0EEENS1_30DynamicPersistentTileSchedulerILi256ELi256ELb1ELb1ELb0EEEEEEEEEvNT_6ParamsE,"a",@progbits
	.sectionflags	@""
	.align	4
.nv.constant0._ZN7cutlass13device_kernelIN5flash19enable_sm80_to_sm89INS1_16FlashAttnFwdSm80INS1_25CollectiveMainloopFwdSm80ILi8ELi1ELb1EN4cute5tupleIJNS5_1CILi128EEENS7_ILi96EEENS7_ILi192EEEEEELi192ENS_10bfloat16_tEfNS_4arch4Sm80ELb1ELb0ELb0ELb0ELb0ELb0ELb1ELb1EEENS1_21CollectiveEpilogueFwdINS6_IJS8_SA_S9_EEENS6_IJNS7_ILi1EEESI_SI_EEESC_SE_Li256ELb0ELb1ELb1ELb0EEENS1_30DynamicPersistentTileSchedulerILi256ELi256ELb1ELb1ELb0EEEEEEEEEvNT_6ParamsE:
	.zero		1960


//--------------------- .nv.constant0._ZN7cutlass13device_kernelIN5flash19enable_sm80_to_sm89INS1_16FlashAttnFwdSm80INS1_25CollectiveMainloopFwdSm80ILi8ELi1ELb0EN4cute5tupleIJNS5_1CILi128EEENS7_ILi64EEENS7_ILi192EEEEEELi192ENS_10bfloat16_tEfNS_4arch4Sm80ELb1ELb0ELb0ELb1ELb0ELb0ELb1ELb1EEENS1_21CollectiveEpilogueFwdINS6_IJS8_SA_S9_EEENS6_IJNS7_ILi1EEESI_SI_EEESC_SE_Li256ELb1ELb1ELb1ELb0EEENS1_36VarlenDynamicPersistentTileSchedulerILi128ELi64ELi256ELi256ELb1ELb1ELb0ELb1ELb1ELb1EEEEEEEEEvNT_6ParamsE --------------------------
	.section	.nv.constant0._ZN7cutlass13device_kernelIN5flash19enable_sm80_to_sm89INS1_16FlashAttnFwdSm80INS1_25CollectiveMainloopFwdSm80ILi8ELi1ELb0EN4cute5tupleIJNS5_1CILi128EEENS7_ILi64EEENS7_ILi192EEEEEELi192ENS_10bfloat16_tEfNS_4arch4Sm80ELb1ELb0ELb0ELb1ELb0ELb0ELb1ELb1EEENS1_21CollectiveEpilogueFwdINS6_IJS8_SA_S9_EEENS6_IJNS7_ILi1EEESI_SI_EEESC_SE_Li256ELb1ELb1ELb1ELb0EEENS1_36VarlenDynamicPersistentTileSchedulerILi128ELi64ELi256ELi256ELb1ELb1ELb0ELb1ELb1ELb1EEEEEEEEEvNT_6ParamsE,"a",@progbits
	.sectionflags	@""
	.align	4
.nv.constant0._ZN7cutlass13device_kernelIN5flash19enable_sm80_to_sm89INS1_16FlashAttnFwdSm80INS1_25CollectiveMainloopFwdSm80ILi8ELi1ELb0EN4cute5tupleIJNS5_1CILi128EEENS7_ILi64EEENS7_ILi192EEEEEELi192ENS_10bfloat16_tEfNS_4arch4Sm80ELb1ELb0ELb0ELb1ELb0ELb0ELb1ELb1EEENS1_21CollectiveEpilogueFwdINS6_IJS8_SA_S9_EEENS6_IJNS7_ILi1EEESI_SI_EEESC_SE_Li256ELb1ELb1ELb1ELb0EEENS1_36VarlenDynamicPersistentTileSchedulerILi128ELi64ELi256ELi256ELb1ELb1ELb0ELb1ELb1ELb1EEEEEEEEEvNT_6ParamsE:
	.zero		1976


//--------------------- .nv.constant0._ZN7cutlass13device_kernelIN5flash19enable_sm80_to_sm89INS1_16FlashAttnFwdSm80INS1_25CollectiveMainloopFwdSm80ILi8ELi1ELb0EN4cute5tupleIJNS5_1CILi128EEENS7_ILi64EEENS7_ILi192EEEEEELi192ENS_10bfloat16_tEfNS_4arch4Sm80ELb1ELb0ELb0ELb1ELb0ELb1ELb1ELb1EEENS1_21CollectiveEpilogueFwdINS6_IJS8_SA_S9_EEENS6_IJNS7_ILi1EEESI_SI_EEESC_SE_Li256ELb1ELb1ELb1ELb0EEENS1_36VarlenDynamicPersistentTileSchedulerILi128ELi64ELi256ELi256ELb1ELb1ELb0ELb1ELb1ELb1EEEEEEEEEvNT_6ParamsE --------------------------
	.section	.nv.constant0._ZN7cutlass13device_kernelIN5flash19enable_sm80_to_sm89INS1_16FlashAttnFwdSm80INS1_25CollectiveMainloopFwdSm80ILi8ELi1ELb0EN4cute5tupleIJNS5_1CILi128EEENS7_ILi64EEENS7_ILi192EEEEEELi192ENS_10bfloat16_tEfNS_4arch4Sm80ELb1ELb0ELb0ELb1ELb0ELb1ELb1ELb1EEENS1_21CollectiveEpilogueFwdINS6_IJS8_SA_S9_EEENS6_IJNS7_ILi1EEESI_SI_EEESC_SE_Li256ELb1ELb1ELb1ELb0EEENS1_36VarlenDynamicPersistentTileSchedulerILi128ELi64ELi256ELi256ELb1ELb1ELb0ELb1ELb1ELb1EEEEEEEEEvNT_6ParamsE,"a",@progbits
	.sectionflags	@""
	.align	4
.nv.constant0._ZN7cutlass13device_kernelIN5flash19enable_sm80_to_sm89INS1_16FlashAttnFwdSm80INS1_25CollectiveMainloopFwdSm80ILi8ELi1ELb0EN4cute5tupleIJNS5_1CILi128EEENS7_ILi64EEENS7_ILi192EEEEEELi192ENS_10bfloat16_tEfNS_4arch4Sm80ELb1ELb0ELb0ELb1ELb0ELb1ELb1ELb1EEENS1_21CollectiveEpilogueFwdINS6_IJS8_SA_S9_EEENS6_IJNS7_ILi1EEESI_SI_EEESC_SE_Li256ELb1ELb1ELb1ELb0EEENS1_36VarlenDynamicPersistentTileSchedulerILi128ELi64ELi256ELi256ELb1ELb1ELb0ELb1ELb1ELb1EEEEEEEEEvNT_6ParamsE:
	.zero		1976


//--------------------- .nv.constant0._ZN7cutlass13device_kernelIN5flash19enable_sm80_to_sm89INS1_16FlashAttnFwdSm80INS1_25CollectiveMainloopFwdSm80ILi8ELi2ELb1EN4cute5tupleIJNS5_1CILi128EEENS7_ILi96EEENS7_ILi192EEEEEELi192ENS_10bfloat16_tEfNS_4arch4Sm80ELb0ELb0ELb0ELb0ELb0ELb0ELb1ELb1EEENS1_21CollectiveEpilogueFwdINS6_IJS8_SA_S9_EEENS6_IJNS7_ILi1EEESI_SI_EEESC_SE_Li256ELb0ELb1ELb1ELb0EEENS1_19SingleTileSchedulerILb0ELb1ELb1ELi128EEEEEEEEEvNT_6ParamsE --------------------------
	.section	.nv.constant0._ZN7cutlass13device_kernelIN5flash19enable_sm80_to_sm89INS1_16FlashAttnFwdSm80INS1_25CollectiveMainloopFwdSm80ILi8ELi2ELb1EN4cute5tupleIJNS5_1CILi128EEENS7_ILi96EEENS7_ILi192EEEEEELi192ENS_10bfloat16_tEfNS_4arch4Sm80ELb0ELb0ELb0ELb0ELb0ELb0ELb1ELb1EEENS1_21CollectiveEpilogueFwdINS6_IJS8_SA_S9_EEENS6_IJNS7_ILi1EEESI_SI_EEESC_SE_Li256ELb0ELb1ELb1ELb0EEENS1_19SingleTileSchedulerILb0ELb1ELb1ELi128EEEEEEEEEvNT_6ParamsE,"a",@progbits
	.sectionflags	@""
	.align	4
.nv.constant0._ZN7cutlass13device_kernelIN5flash19enable_sm80_to_sm89INS1_16FlashAttnFwdSm80INS1_25CollectiveMainloopFwdSm80ILi8ELi2ELb1EN4cute5tupleIJNS5_1CILi128EEENS7_ILi96EEENS7_ILi192EEEEEELi192ENS_10bfloat16_tEfNS_4arch4Sm80ELb0ELb0ELb0ELb0ELb0ELb0ELb1ELb1EEENS1_21CollectiveEpilogueFwdINS6_IJS8_SA_S9_EEENS6_IJNS7_ILi1EEESI_SI_EEESC_SE_Li256ELb0ELb1ELb1ELb0EEENS1_19SingleTileSchedulerILb0ELb1ELb1ELi128EEEEEEEEEvNT_6ParamsE:
	.zero		1944


//--------------------- .nv.constant0._ZN7cutlass13device_kernelIN5flash19enable_sm80_to_sm89INS1_16FlashAttnFwdSm80INS1_25CollectiveMainloopFwdSm80ILi8ELi2ELb0EN4cute5tupleIJNS5_1CILi128EEENS7_ILi64EEENS7_ILi192EEEEEELi192ENS_10bfloat16_tEfNS_4arch4Sm80ELb0ELb0ELb0ELb1ELb0ELb0ELb1ELb1EEENS1_21CollectiveEpilogueFwdINS6_IJS8_SA_S9_EEENS6_IJNS7_ILi1EEESI_SI_EEESC_SE_Li256ELb1ELb1ELb1ELb0EEENS1_36VarlenDynamicPersistentTileSchedulerILi128ELi64ELi256ELi256ELb1ELb1ELb0ELb0ELb1ELb1EEEEEEEEEvNT_6ParamsE --------------------------
	.section	.nv.constant0._ZN7cutlass13device_kernelIN5flash19enable_sm80_to_sm89INS1_16FlashAttnFwdSm80INS1_25CollectiveMainloopFwdSm80ILi8ELi2ELb0EN4cute5tupleIJNS5_1CILi128EEENS7_ILi64EEENS7_ILi192EEEEEELi192ENS_10bfloat16_tEfNS_4arch4Sm80ELb0ELb0ELb0ELb1ELb0ELb0ELb1ELb1EEENS1_21CollectiveEpilogueFwdINS6_IJS8_SA_S9_EEENS6_IJNS7_ILi1EEESI_SI_EEESC_SE_Li256ELb1ELb1ELb1ELb0EEENS1_36VarlenDynamicPersistentTileSchedulerILi128ELi64ELi256ELi256ELb1ELb1ELb0ELb0ELb1ELb1EEEEEEEEEvNT_6ParamsE,"a",@progbits
	.sectionflags	@""
	.align	4
.nv.constant0._ZN7cutlass13device_kernelIN5flash19enable_sm80_to_sm89INS1_16FlashAttnFwdSm80INS1_25CollectiveMainloopFwdSm80ILi8ELi2ELb0EN4cute5tupleIJNS5_1CILi128EEENS7_ILi64EEENS7_ILi192EEEEEELi192ENS_10bfloat16_tEfNS_4arch4Sm80ELb0ELb0ELb0ELb1ELb0ELb0ELb1ELb1EEENS1_21CollectiveEpilogueFwdINS6_IJS8_SA_S9_EEENS6_IJNS7_ILi1EEESI_SI_EEESC_SE_Li256ELb1ELb1ELb1ELb0EEENS1_36VarlenDynamicPersistentTileSchedulerILi128ELi64ELi256ELi256ELb1ELb1ELb0ELb0ELb1ELb1EEEEEEEEEvNT_6ParamsE:
	.zero		1976


//--------------------- .nv.constant0._ZN7cutlass13device_kernelIN5flash19enable_sm80_to_sm89INS1_16FlashAttnFwdSm80INS1_25CollectiveMainloopFwdSm80ILi8ELi2ELb0EN4cute5tupleIJNS5_1CILi128EEENS7_ILi64EEENS7_ILi192EEEEEELi192ENS_10bfloat16_tEfNS_4arch4Sm80ELb0ELb0ELb0ELb1ELb0ELb1ELb1ELb1EEENS1_21CollectiveEpilogueFwdINS6_IJS8_SA_S9_EEENS6_IJNS7_ILi1EEESI_SI_EEESC_SE_Li256ELb1ELb1ELb1ELb0EEENS1_36VarlenDynamicPersistentTileSchedulerILi128ELi64ELi256ELi256ELb1ELb1ELb0ELb0ELb1ELb1EEEEEEEEEvNT_6ParamsE --------------------------
	.section	.nv.constant0._ZN7cutlass13device_kernelIN5flash19enable_sm80_to_sm89INS1_16FlashAttnFwdSm80INS1_25CollectiveMainloopFwdSm80ILi8ELi2ELb0EN4cute5tupleIJNS5_1CILi128EEENS7_ILi64EEENS7_ILi192EEEEEELi192ENS_10bfloat16_tEfNS_4arch4Sm80ELb0ELb0ELb0ELb1ELb0ELb1ELb1ELb1EEENS1_21CollectiveEpilogueFwdINS6_IJS8_SA_S9_EEENS6_IJNS7_ILi1EEESI_SI_EEESC_SE_Li256ELb1ELb1ELb1ELb0EEENS1_36VarlenDynamicPersistentTileSchedulerILi128ELi64ELi256ELi256ELb1ELb1ELb0ELb0ELb1ELb1EEEEEEEEEvNT_6ParamsE,"a",@progbits
	.sectionflags	@""
	.align	4
.nv.constant0._ZN7cutlass13device_kernelIN5flash19enable_sm80_to_sm89INS1_16FlashAttnFwdSm80INS1_25CollectiveMainloopFwdSm80ILi8ELi2ELb0EN4cute5tupleIJNS5_1CILi128EEENS7_ILi64EEENS7_ILi192EEEEEELi192ENS_10bfloat16_tEfNS_4arch4Sm80ELb0ELb0ELb0ELb1ELb0ELb1ELb1ELb1EEENS1_21CollectiveEpilogueFwdINS6_IJS8_SA_S9_EEENS6_IJNS7_ILi1EEESI_SI_EEESC_SE_Li256ELb1ELb1ELb1ELb0EEENS1_36VarlenDynamicPersistentTileSchedulerILi128ELi64ELi256ELi256ELb1ELb1ELb0ELb0ELb1ELb1EEEEEEEEEvNT_6ParamsE:
	.zero		1976


//--------------------- .nv.constant0._ZN7cutlass13device_kernelIN5flash19enable_sm80_to_sm89INS1_16FlashAttnFwdSm80INS1_25CollectiveMainloopFwdSm80ILi8ELi2ELb0EN4cute5tupleIJNS5_1CILi128EEENS7_ILi64EEENS7_ILi192EEEEEELi192ENS_10bfloat16_tEfNS_4arch4Sm80ELb0ELb1ELb0ELb0ELb0ELb0ELb1ELb1EEENS1_21CollectiveEpilogueFwdINS6_IJS8_SA_S9_EEENS6_IJNS7_ILi1EEESI_SI_EEESC_SE_Li256ELb0ELb1ELb1ELb0EEENS1_19SingleTileSchedulerILb0ELb1ELb1ELi128EEEEEEEEEvNT_6ParamsE --------------------------
	.section	.nv.constant0._ZN7cutlass13device_kernelIN5flash19enable_sm80_to_sm89INS1_16FlashAttnFwdSm80INS1_25CollectiveMainloopFwdSm80ILi8ELi2ELb0EN4cute5tupleIJNS5_1CILi128EEENS7_ILi64EEENS7_ILi192EEEEEELi192ENS_10bfloat16_tEfNS_4arch4Sm80ELb0ELb1ELb0ELb0ELb0ELb0ELb1ELb1EEENS1_21CollectiveEpilogueFwdINS6_IJS8_SA_S9_EEENS6_IJNS7_ILi1EEESI_SI_EEESC_SE_Li256ELb0ELb1ELb1ELb0EEENS1_19SingleTileSchedulerILb0ELb1ELb1ELi128EEEEEEEEEvNT_6ParamsE,"a",@progbits
	.sectionflags	@""
	.align	4
.nv.constant0._ZN7cutlass13device_kernelIN5flash19enable_sm80_to_sm89INS1_16FlashAttnFwdSm80INS1_25CollectiveMainloopFwdSm80ILi8ELi2ELb0EN4cute5tupleIJNS5_1CILi128EEENS7_ILi64EEENS7_ILi192EEEEEELi192ENS_10bfloat16_tEfNS_4arch4Sm80ELb0ELb1ELb0ELb0ELb0ELb0ELb1ELb1EEENS1_21CollectiveEpilogueFwdINS6_IJS8_SA_S9_EEENS6_IJNS7_ILi1EEESI_SI_EEESC_SE_Li256ELb0ELb1ELb1ELb0EEENS1_19SingleTileSchedulerILb0ELb1ELb1ELi128EEEEEEEEEvNT_6ParamsE:
	.zero		1944


//--------------------- .nv.constant0._ZN7cutlass13device_kernelIN5flash19enable_sm80_to_sm89INS1_16FlashAttnFwdSm80INS1_25CollectiveMainloopFwdSm80ILi8ELi2ELb0EN4cute5tupleIJNS5_1CILi128EEENS7_ILi64EEENS7_ILi192EEEEEELi192ENS_10bfloat16_tEfNS_4arch4Sm80ELb0ELb1ELb0ELb1ELb0ELb0ELb1ELb1EEENS1_21CollectiveEpilogueFwdINS6_IJS8_SA_S9_EEENS6_IJNS7_ILi1EEESI_SI_EEESC_SE_Li256ELb1ELb1ELb1ELb0EEENS1_36VarlenDynamicPersistentTileSchedulerILi128ELi64ELi256ELi256ELb1ELb1ELb0ELb1ELb0ELb1EEEEEEEEEvNT_6ParamsE --------------------------
	.section	.nv.constant0._ZN7cutlass13device_kernelIN5flash19enable_sm80_to_sm89INS1_16FlashAttnFwdSm80INS1_25CollectiveMainloopFwdSm80ILi8ELi2ELb0EN4cute5tupleIJNS5_1CILi128EEENS7_ILi64EEENS7_ILi192EEEEEELi192ENS_10bfloat16_tEfNS_4arch4Sm80ELb0ELb1ELb0ELb1ELb0ELb0ELb1ELb1EEENS1_21CollectiveEpilogueFwdINS6_IJS8_SA_S9_EEENS6_IJNS7_ILi1EEESI_SI_EEESC_SE_Li256ELb1ELb1ELb1ELb0EEENS1_36VarlenDynamicPersistentTileSchedulerILi128ELi64ELi256ELi256ELb1ELb1ELb0ELb1ELb0ELb1EEEEEEEEEvNT_6ParamsE,"a",@progbits
	.sectionflags	@""
	.align	4
.nv.constant0._ZN7cutlass13device_kernelIN5flash19enable_sm80_to_sm89INS1_16FlashAttnFwdSm80INS1_25CollectiveMainloopFwdSm80ILi8ELi2ELb0EN4cute5tupleIJNS5_1CILi128EEENS7_ILi64EEENS7_ILi192EEEEEELi192ENS_10bfloat16_tEfNS_4arch4Sm80ELb0ELb1ELb0ELb1ELb0ELb0ELb1ELb1EEENS1_21CollectiveEpilogueFwdINS6_IJS8_SA_S9_EEENS6_IJNS7_ILi1EEESI_SI_EEESC_SE_Li256ELb1ELb1ELb1ELb0EEENS1_36VarlenDynamicPersistentTileSchedulerILi128ELi64ELi256ELi256ELb1ELb1ELb0ELb1ELb0ELb1EEEEEEEEEvNT_6ParamsE:
	.zero		1976


//--------------------- .nv.constant0._ZN7cutlass13device_kernelIN5flash19enable_sm80_to_sm89INS1_16FlashAttnFwdSm80INS1_25CollectiveMainloopFwdSm80ILi8ELi2ELb0EN4cute5tupleIJNS5_1CILi128EEENS7_ILi64EEENS7_ILi192EEEEEELi192ENS_10bfloat16_tEfNS_4arch4Sm80ELb0ELb1ELb0ELb1ELb0ELb1ELb1ELb1EEENS1_21CollectiveEpilogueFwdINS6_IJS8_SA_S9_EEENS6_IJNS7_ILi1EEESI_SI_EEESC_SE_Li256ELb1ELb1ELb1ELb0EEENS1_36VarlenDynamicPersistentTileSchedulerILi128ELi64ELi256ELi256ELb1ELb1ELb0ELb1ELb0ELb1EEEEEEEEEvNT_6ParamsE --------------------------
	.section	.nv.constant0._ZN7cutlass13device_kernelIN5flash19enable_sm80_to_sm89INS1_16FlashAttnFwdSm80INS1_25CollectiveMainloopFwdSm80ILi8ELi2ELb0EN4cute5tupleIJNS5_1CILi128EEENS7_ILi64EEENS7_ILi192EEEEEELi192ENS_10bfloat16_tEfNS_4arch4Sm80ELb0ELb1ELb0ELb1ELb0ELb1ELb1ELb1EEENS1_21CollectiveEpilogueFwdINS6_IJS8_SA_S9_EEENS6_IJNS7_ILi1EEESI_SI_EEESC_SE_Li256ELb1ELb1ELb1ELb0EEENS1_36VarlenDynamicPersistentTileSchedulerILi128ELi64ELi256ELi256ELb1ELb1ELb0ELb1ELb0ELb1EEEEEEEEEvNT_6ParamsE,"a",@progbits
	.sectionflags	@""
	.align	4
.nv.constant0._ZN7cutlass13device_kernelIN5flash19enable_sm80_to_sm89INS1_16FlashAttnFwdSm80INS1_25CollectiveMainloopFwdSm80ILi8ELi2ELb0EN4cute5tupleIJNS5_1CILi128EEENS7_ILi64EEENS7_ILi192EEEEEELi192ENS_10bfloat16_tEfNS_4arch4Sm80ELb0ELb1ELb0ELb1ELb0ELb1ELb1ELb1EEENS1_21CollectiveEpilogueFwdINS6_IJS8_SA_S9_EEENS6_IJNS7_ILi1EEESI_SI_EEESC_SE_Li256ELb1ELb1ELb1ELb0EEENS1_36VarlenDynamicPersistentTileSchedulerILi128ELi64ELi256ELi256ELb1ELb1ELb0ELb1ELb0ELb1EEEEEEEEEvNT_6ParamsE:
	.zero		1976


//--------------------- .nv.constant0._ZN7cutlass13device_kernelIN5flash19enable_sm80_to_sm89INS1_16FlashAttnFwdSm80INS1_25CollectiveMainloopFwdSm80ILi8ELi2ELb1EN4cute5tupleIJNS5_1CILi128EEENS7_ILi96EEENS7_ILi192EEEEEELi192ENS_10bfloat16_tEfNS_4arch4Sm80ELb1ELb0ELb0ELb0ELb0ELb0ELb1ELb1EEENS1_21CollectiveEpilogueFwdINS6_IJS8_SA_S9_EEENS6_IJNS7_ILi1EEESI_SI_EEESC_SE_Li256ELb0ELb1ELb1ELb0EEENS1_30DynamicPersistentTileSchedulerILi256ELi256ELb1ELb1ELb0EEEEEEEEEvNT_6ParamsE --------------------------
	.section	.nv.constant0._ZN7cutlass13device_kernelIN5flash19enable_sm80_to_sm89INS1_16FlashAttnFwdSm80INS1_25CollectiveMainloopFwdSm80ILi8ELi2ELb1EN4cute5tupleIJNS5_1CILi128EEENS7_ILi96EEENS7_ILi192EEEEEELi192ENS_10bfloat16_tEfNS_4arch4Sm80ELb1ELb0ELb0ELb0ELb0ELb0ELb1ELb1EEENS1_21CollectiveEpilogueFwdINS6_IJS8_SA_S9_EEENS6_IJNS7_ILi1EEESI_SI_EEESC_SE_Li256ELb0ELb1ELb1ELb0EEENS1_30DynamicPersistentTileSchedulerILi256ELi256ELb1ELb1ELb0EEEEEEEEEvNT_6ParamsE,"a",@progbits
	.sectionflags	@""
	.align	4
.nv.constant0._ZN7cutlass13device_kernelIN5flash19enable_sm80_to_sm89INS1_16FlashAttnFwdSm80INS1_25CollectiveMainloopFwdSm80ILi8ELi2ELb1EN4cute5tupleIJNS5_1CILi128EEENS7_ILi96EEENS7_ILi192EEEEEELi192ENS_10bfloat16_tEfNS_4arch4Sm80ELb1ELb0ELb0ELb0ELb0ELb0ELb1ELb1EEENS1_21CollectiveEpilogueFwdINS6_IJS8_SA_S9_EEENS6_IJNS7_ILi1EEESI_SI_EEESC_SE_Li256ELb0ELb1ELb1ELb0EEENS1_30DynamicPersistentTileSchedulerILi256ELi256ELb1ELb1ELb0EEEEEEEEEvNT_6ParamsE:
	.zero		1960


//--------------------- .nv.constant0._ZN7cutlass13device_kernelIN5flash19enable_sm80_to_sm89INS1_16FlashAttnFwdSm80INS1_25CollectiveMainloopFwdSm80ILi8ELi2ELb0EN4cute5tupleIJNS5_1CILi128EEENS7_ILi64EEENS7_ILi192EEEEEELi192ENS_10bfloat16_tEfNS_4arch4Sm80ELb1ELb0ELb0ELb1ELb0ELb0ELb1ELb1EEENS1_21CollectiveEpilogueFwdINS6_IJS8_SA_S9_EEENS6_IJNS7_ILi1EEESI_SI_EEESC_SE_Li256ELb1ELb1ELb1ELb0EEENS1_36VarlenDynamicPersistentTileSchedulerILi128ELi64ELi256ELi256ELb1ELb1ELb0ELb1ELb1ELb1EEEEEEEEEvNT_6ParamsE --------------------------
	.section	.nv.constant0._ZN7cutlass13device_kernelIN5flash19enable_sm80_to_sm89INS1_16FlashAttnFwdSm80INS1_25CollectiveMainloopFwdSm80ILi8ELi2ELb0EN4cute5tupleIJNS5_1CILi128EEENS7_ILi64EEENS7_ILi192EEEEEELi192ENS_10bfloat16_tEfNS_4arch4Sm80ELb1ELb0ELb0ELb1ELb0ELb0ELb1ELb1EEENS1_21CollectiveEpilogueFwdINS6_IJS8_SA_S9_EEENS6_IJNS7_ILi1EEESI_SI_EEESC_SE_Li256ELb1ELb1ELb1ELb0EEENS1_36VarlenDynamicPersistentTileSchedulerILi128ELi64ELi256ELi256ELb1ELb1ELb0ELb1ELb1ELb1EEEEEEEEEvNT_6ParamsE,"a",@progbits
	.sectionflags	@""
	.align	4
.nv.constant0._ZN7cutlass13device_kernelIN5flash19enable_sm80_to_sm89INS1_16FlashAttnFwdSm80INS1_25CollectiveMainloopFwdSm80ILi8ELi2ELb0EN4cute5tupleIJNS5_1CILi128EEENS7_ILi64EEENS7_ILi192EEEEEELi192ENS_10bfloat16_tEfNS_4arch4Sm80ELb1ELb0ELb0ELb1ELb0ELb0ELb1ELb1EEENS1_21CollectiveEpilogueFwdINS6_IJS8_SA_S9_EEENS6_IJNS7_ILi1EEESI_SI_EEESC_SE_Li256ELb1ELb1ELb1ELb0EEENS1_36VarlenDynamicPersistentTileSchedulerILi128ELi64ELi256ELi256ELb1ELb1ELb0ELb1ELb1ELb1EEEEEEEEEvNT_6ParamsE:
	.zero		1976


//--------------------- .nv.constant0._ZN7cutlass13device_kernelIN5flash19enable_sm80_to_sm89INS1_16FlashAttnFwdSm80INS1_25CollectiveMainloopFwdSm80ILi8ELi2ELb0EN4cute5tupleIJNS5_1CILi128EEENS7_ILi64EEENS7_ILi192EEEEEELi192ENS_10bfloat16_tEfNS_4arch4Sm80ELb1ELb0ELb0ELb1ELb0ELb1ELb1ELb1EEENS1_21CollectiveEpilogueFwdINS6_IJS8_SA_S9_EEENS6_IJNS7_ILi1EEESI_SI_EEESC_SE_Li256ELb1ELb1ELb1ELb0EEENS1_36VarlenDynamicPersistentTileSchedulerILi128ELi64ELi256ELi256ELb1ELb1ELb0ELb1ELb1ELb1EEEEEEEEEvNT_6ParamsE --------------------------
	.section	.nv.constant0._ZN7cutlass13device_kernelIN5flash19enable_sm80_to_sm89INS1_16FlashAttnFwdSm80INS1_25CollectiveMainloopFwdSm80ILi8ELi2ELb0EN4cute5tupleIJNS5_1CILi128EEENS7_ILi64EEENS7_ILi192EEEEEELi192ENS_10bfloat16_tEfNS_4arch4Sm80ELb1ELb0ELb0ELb1ELb0ELb1ELb1ELb1EEENS1_21CollectiveEpilogueFwdINS6_IJS8_SA_S9_EEENS6_IJNS7_ILi1EEESI_SI_EEESC_SE_Li256ELb1ELb1ELb1ELb0EEENS1_36VarlenDynamicPersistentTileSchedulerILi128ELi64ELi256ELi256ELb1ELb1ELb0ELb1ELb1ELb1EEEEEEEEEvNT_6ParamsE,"a",@progbits
	.sectionflags	@""
	.align	4
.nv.constant0._ZN7cutlass13device_kernelIN5flash19enable_sm80_to_sm89INS1_16FlashAttnFwdSm80INS1_25CollectiveMainloopFwdSm80ILi8ELi2ELb0EN4cute5tupleIJNS5_1CILi128EEENS7_ILi64EEENS7_ILi192EEEEEELi192ENS_10bfloat16_tEfNS_4arch4Sm80ELb1ELb0ELb0ELb1ELb0ELb1ELb1ELb1EEENS1_21CollectiveEpilogueFwdINS6_IJS8_SA_S9_EEENS6_IJNS7_ILi1EEESI_SI_EEESC_SE_Li256ELb1ELb1ELb1ELb0EEENS1_36VarlenDynamicPersistentTileSchedulerILi128ELi64ELi256ELi256ELb1ELb1ELb0ELb1ELb1ELb1EEEEEEEEEvNT_6ParamsE:
	.zero		1976


//--------------------- SYMBOLS --------------------------

	.type		.nv.reservedSmem.offset0,@object
	.size		.nv.reservedSmem.offset0,0x4
